	.target	sm_80

	.elftype	@"ET_EXEC"


//--------------------- .note.nv.tkinfo           --------------------------
	.section	.note.nv.tkinfo,"",@"SHT_NOTE"
	.sectionflags	@"SHF_NOTE_NV_TKINFO"
	.tkinfo
        /*0018*/ 	.word	0x00000002
        /*0030*/ 	.string	""
        /*0030*/ 	.string	"ptxas"
        /*0030*/ 	.string	"Cuda compilation tools, release 13.0, V13.0.88"
        /*0030*/ 	.string	"Build cuda_13.0.r13.0/compiler.36424714_0"
        /*0030*/ 	.string	"-arch sm_80 -m 64 "



//--------------------- .note.nv.cuinfo           --------------------------
	.section	.note.nv.cuinfo,"",@"SHT_NOTE"
	.sectionflags	@"SHF_NOTE_NV_CUINFO"
        /*0018*/ 	.short	0x0002
        /*001a*/ 	.short	0x0050
        /*001c*/ 	.short	0x0082
	.zero		2


//--------------------- .nv.info                  --------------------------
	.section	.nv.info,"",@"SHT_CUDA_INFO"
	.align	4


	//----- nvinfo : EIATTR_REGCOUNT
	.align		4
        /*0000*/ 	.byte	0x04, 0x2f
        /*0002*/ 	.short	(.L_41 - .L_40)
	.align		4
.L_40:
        /*0004*/ 	.word	index@(_Z35group_norm_nhwc_fwd_one_pass_kernelI11Fp32IOFp16WLi512ELi42ELi672EEv26Group_norm_nhwc_fwd_params)
        /*0008*/ 	.word	0x00000050


	//----- nvinfo : EIATTR_FRAME_SIZE
	.align		4
.L_41:
        /*000c*/ 	.byte	0x04, 0x11
        /*000e*/ 	.short	(.L_43 - .L_42)
	.align		4
.L_42:
        /*0010*/ 	.word	index@(_Z35group_norm_nhwc_fwd_one_pass_kernelI11Fp32IOFp16WLi512ELi42ELi672EEv26Group_norm_nhwc_fwd_params)
        /*0014*/ 	.word	0x00000000


	//----- nvinfo : EIATTR_REGCOUNT
	.align		4
.L_43:
        /*0018*/ 	.byte	0x04, 0x2f
        /*001a*/ 	.short	(.L_45 - .L_44)
	.align		4
.L_44:
        /*001c*/ 	.word	index@(_Z35group_norm_nhwc_fwd_one_pass_kernelI11Fp32IOFp16WLi256ELi42ELi672EEv26Group_norm_nhwc_fwd_params)
        /*0020*/ 	.word	0x0000003e


	//----- nvinfo : EIATTR_FRAME_SIZE
	.align		4
.L_45:
        /*0024*/ 	.byte	0x04, 0x11
        /*0026*/ 	.short	(.L_47 - .L_46)
	.align		4
.L_46:
        /*0028*/ 	.word	index@(_Z35group_norm_nhwc_fwd_one_pass_kernelI11Fp32IOFp16WLi256ELi42ELi672EEv26Group_norm_nhwc_fwd_params)
        /*002c*/ 	.word	0x00000000


	//----- nvinfo : EIATTR_REGCOUNT
	.align		4
.L_47:
        /*0030*/ 	.byte	0x04, 0x2f
        /*0032*/ 	.short	(.L_49 - .L_48)
	.align		4
.L_48:
        /*0034*/ 	.word	index@(_Z35group_norm_nhwc_fwd_one_pass_kernelI11Fp32IOFp16WLi128ELi42ELi672EEv26Group_norm_nhwc_fwd_params)
        /*0038*/ 	.word	0x00000028


	//----- nvinfo : EIATTR_FRAME_SIZE
	.align		4
.L_49:
        /*003c*/ 	.byte	0x04, 0x11
        /*003e*/ 	.short	(.L_51 - .L_50)
	.align		4
.L_50:
        /*0040*/ 	.word	index@(_Z35group_norm_nhwc_fwd_one_pass_kernelI11Fp32IOFp16WLi128ELi42ELi672EEv26Group_norm_nhwc_fwd_params)
        /*0044*/ 	.word	0x00000000


	//----- nvinfo : EIATTR_REGCOUNT
	.align		4
.L_51:
        /*0048*/ 	.byte	0x04, 0x2f
        /*004a*/ 	.short	(.L_53 - .L_52)
	.align		4
.L_52:
        /*004c*/ 	.word	index@(_Z35group_norm_nhwc_fwd_one_pass_kernelI11Fp32IOFp16WLi64ELi42ELi672EEv26Group_norm_nhwc_fwd_params)
        /*0050*/ 	.word	0x00000028


	//----- nvinfo : EIATTR_FRAME_SIZE
	.align		4
.L_53:
        /*0054*/ 	.byte	0x04, 0x11
        /*0056*/ 	.short	(.L_55 - .L_54)
	.align		4
.L_54:
        /*0058*/ 	.word	index@(_Z35group_norm_nhwc_fwd_one_pass_kernelI11Fp32IOFp16WLi64ELi42ELi672EEv26Group_norm_nhwc_fwd_params)
        /*005c*/ 	.word	0x00000000


	//----- nvinfo : EIATTR_REGCOUNT
	.align		4
.L_55:
        /*0060*/ 	.byte	0x04, 0x2f
        /*0062*/ 	.short	(.L_57 - .L_56)
	.align		4
.L_56:
        /*0064*/ 	.word	index@(_Z35group_norm_nhwc_fwd_one_pass_kernelI11Fp32IOBf16WLi512ELi42ELi672EEv26Group_norm_nhwc_fwd_params)
        /*0068*/ 	.word	0x00000050


	//----- nvinfo : EIATTR_FRAME_SIZE
	.align		4
.L_57:
        /*006c*/ 	.byte	0x04, 0x11
        /*006e*/ 	.short	(.L_59 - .L_58)
	.align		4
.L_58:
        /*0070*/ 	.word	index@(_Z35group_norm_nhwc_fwd_one_pass_kernelI11Fp32IOBf16WLi512ELi42ELi672EEv26Group_norm_nhwc_fwd_params)
        /*0074*/ 	.word	0x00000000


	//----- nvinfo : EIATTR_REGCOUNT
	.align		4
.L_59:
        /*0078*/ 	.byte	0x04, 0x2f
        /*007a*/ 	.short	(.L_61 - .L_60)
	.align		4
.L_60:
        /*007c*/ 	.word	index@(_Z35group_norm_nhwc_fwd_one_pass_kernelI11Fp32IOBf16WLi256ELi42ELi672EEv26Group_norm_nhwc_fwd_params)
        /*0080*/ 	.word	0x0000003e


	//----- nvinfo : EIATTR_FRAME_SIZE
	.align		4
.L_61:
        /*0084*/ 	.byte	0x04, 0x11
        /*0086*/ 	.short	(.L_63 - .L_62)
	.align		4
.L_62:
        /*0088*/ 	.word	index@(_Z35group_norm_nhwc_fwd_one_pass_kernelI11Fp32IOBf16WLi256ELi42ELi672EEv26Group_norm_nhwc_fwd_params)
        /*008c*/ 	.word	0x00000000


	//----- nvinfo : EIATTR_REGCOUNT
	.align		4
.L_63:
        /*0090*/ 	.byte	0x04, 0x2f
        /*0092*/ 	.short	(.L_65 - .L_64)
	.align		4
.L_64:
        /*0094*/ 	.word	index@(_Z35group_norm_nhwc_fwd_one_pass_kernelI11Fp32IOBf16WLi128ELi42ELi672EEv26Group_norm_nhwc_fwd_params)
        /*0098*/ 	.word	0x00000028


	//----- nvinfo : EIATTR_FRAME_SIZE
	.align		4
.L_65:
        /*009c*/ 	.byte	0x04, 0x11
        /*009e*/ 	.short	(.L_67 - .L_66)
	.align		4
.L_66:
        /*00a0*/ 	.word	index@(_Z35group_norm_nhwc_fwd_one_pass_kernelI11Fp32IOBf16WLi128ELi42ELi672EEv26Group_norm_nhwc_fwd_params)
        /*00a4*/ 	.word	0x00000000


	//----- nvinfo : EIATTR_REGCOUNT
	.align		4
.L_67:
        /*00a8*/ 	.byte	0x04, 0x2f
        /*00aa*/ 	.short	(.L_69 - .L_68)
	.align		4
.L_68:
        /*00ac*/ 	.word	index@(_Z35group_norm_nhwc_fwd_one_pass_kernelI11Fp32IOBf16WLi64ELi42ELi672EEv26Group_norm_nhwc_fwd_params)
        /*00b0*/ 	.word	0x00000028


	//----- nvinfo : EIATTR_FRAME_SIZE
	.align		4
.L_69:
        /*00b4*/ 	.byte	0x04, 0x11
        /*00b6*/ 	.short	(.L_71 - .L_70)
	.align		4
.L_70:
        /*00b8*/ 	.word	index@(_Z35group_norm_nhwc_fwd_one_pass_kernelI11Fp32IOBf16WLi64ELi42ELi672EEv26Group_norm_nhwc_fwd_params)
        /*00bc*/ 	.word	0x00000000


	//----- nvinfo : EIATTR_REGCOUNT
	.align		4
.L_71:
        /*00c0*/ 	.byte	0x04, 0x2f
        /*00c2*/ 	.short	(.L_73 - .L_72)
	.align		4
.L_72:
        /*00c4*/ 	.word	index@(_Z35group_norm_nhwc_fwd_one_pass_kernelI11Fp32IOFp32WLi512ELi42ELi672EEv26Group_norm_nhwc_fwd_params)
        /*00c8*/ 	.word	0x00000050


	//----- nvinfo : EIATTR_FRAME_SIZE
	.align		4
.L_73:
        /*00cc*/ 	.byte	0x04, 0x11
        /*00ce*/ 	.short	(.L_75 - .L_74)
	.align		4
.L_74:
        /*00d0*/ 	.word	index@(_Z35group_norm_nhwc_fwd_one_pass_kernelI11Fp32IOFp32WLi512ELi42ELi672EEv26Group_norm_nhwc_fwd_params)
        /*00d4*/ 	.word	0x00000000


	//----- nvinfo : EIATTR_REGCOUNT
	.align		4
.L_75:
        /*00d8*/ 	.byte	0x04, 0x2f
        /*00da*/ 	.short	(.L_77 - .L_76)
	.align		4
.L_76:
        /*00dc*/ 	.word	index@(_Z35group_norm_nhwc_fwd_one_pass_kernelI11Fp32IOFp32WLi256ELi42ELi672EEv26Group_norm_nhwc_fwd_params)
        /*00e0*/ 	.word	0x0000004a


	//----- nvinfo : EIATTR_FRAME_SIZE
	.align		4
.L_77:
        /*00e4*/ 	.byte	0x04, 0x11
        /*00e6*/ 	.short	(.L_79 - .L_78)
	.align		4
.L_78:
        /*00e8*/ 	.word	index@(_Z35group_norm_nhwc_fwd_one_pass_kernelI11Fp32IOFp32WLi256ELi42ELi672EEv26Group_norm_nhwc_fwd_params)
        /*00ec*/ 	.word	0x00000000


	//----- nvinfo : EIATTR_REGCOUNT
	.align		4
.L_79:
        /*00f0*/ 	.byte	0x04, 0x2f
        /*00f2*/ 	.short	(.L_81 - .L_80)
	.align		4
.L_80:
        /*00f4*/ 	.word	index@(_Z35group_norm_nhwc_fwd_one_pass_kernelI11Fp32IOFp32WLi128ELi42ELi672EEv26Group_norm_nhwc_fwd_params)
        /*00f8*/ 	.word	0x00000028


	//----- nvinfo : EIATTR_FRAME_SIZE
	.align		4
.L_81:
        /*00fc*/ 	.byte	0x04, 0x11
        /*00fe*/ 	.short	(.L_83 - .L_82)
	.align		4
.L_82:
        /*0100*/ 	.word	index@(_Z35group_norm_nhwc_fwd_one_pass_kernelI11Fp32IOFp32WLi128ELi42ELi672EEv26Group_norm_nhwc_fwd_params)
        /*0104*/ 	.word	0x00000000


	//----- nvinfo : EIATTR_REGCOUNT
	.align		4
.L_83:
        /*0108*/ 	.byte	0x04, 0x2f
        /*010a*/ 	.short	(.L_85 - .L_84)
	.align		4
.L_84:
        /*010c*/ 	.word	index@(_Z35group_norm_nhwc_fwd_one_pass_kernelI11Fp32IOFp32WLi64ELi42ELi672EEv26Group_norm_nhwc_fwd_params)
        /*0110*/ 	.word	0x00000028


	//----- nvinfo : EIATTR_FRAME_SIZE
	.align		4
.L_85:
        /*0114*/ 	.byte	0x04, 0x11
        /*0116*/ 	.short	(.L_87 - .L_86)
	.align		4
.L_86:
        /*0118*/ 	.word	index@(_Z35group_norm_nhwc_fwd_one_pass_kernelI11Fp32IOFp32WLi64ELi42ELi672EEv26Group_norm_nhwc_fwd_params)
        /*011c*/ 	.word	0x00000000


	//----- nvinfo : EIATTR_REGCOUNT
	.align		4
.L_87:
        /*0120*/ 	.byte	0x04, 0x2f
        /*0122*/ 	.short	(.L_89 - .L_88)
	.align		4
.L_88:
        /*0124*/ 	.word	index@(_Z35group_norm_nhwc_fwd_one_pass_kernelI11Fp16IOFp16WLi512ELi42ELi672EEv26Group_norm_nhwc_fwd_params)
        /*0128*/ 	.word	0x00000050


	//----- nvinfo : EIATTR_FRAME_SIZE
	.align		4
.L_89:
        /*012c*/ 	.byte	0x04, 0x11
        /*012e*/ 	.short	(.L_91 - .L_90)
	.align		4
.L_90:
        /*0130*/ 	.word	index@(_Z35group_norm_nhwc_fwd_one_pass_kernelI11Fp16IOFp16WLi512ELi42ELi672EEv26Group_norm_nhwc_fwd_params)
        /*0134*/ 	.word	0x00000000


	//----- nvinfo : EIATTR_REGCOUNT
	.align		4
.L_91:
        /*0138*/ 	.byte	0x04, 0x2f
        /*013a*/ 	.short	(.L_93 - .L_92)
	.align		4
.L_92:
        /*013c*/ 	.word	index@(_Z35group_norm_nhwc_fwd_one_pass_kernelI11Fp16IOFp16WLi256ELi42ELi672EEv26Group_norm_nhwc_fwd_params)
        /*0140*/ 	.word	0x00000038


	//----- nvinfo : EIATTR_FRAME_SIZE
	.align		4
.L_93:
        /*0144*/ 	.byte	0x04, 0x11
        /*0146*/ 	.short	(.L_95 - .L_94)
	.align		4
.L_94:
        /*0148*/ 	.word	index@(_Z35group_norm_nhwc_fwd_one_pass_kernelI11Fp16IOFp16WLi256ELi42ELi672EEv26Group_norm_nhwc_fwd_params)
        /*014c*/ 	.word	0x00000000


	//----- nvinfo : EIATTR_REGCOUNT
	.align		4
.L_95:
        /*0150*/ 	.byte	0x04, 0x2f
        /*0152*/ 	.short	(.L_97 - .L_96)
	.align		4
.L_96:
        /*0154*/ 	.word	index@(_Z35group_norm_nhwc_fwd_one_pass_kernelI11Fp16IOFp16WLi128ELi42ELi672EEv26Group_norm_nhwc_fwd_params)
        /*0158*/ 	.word	0x00000028


	//----- nvinfo : EIATTR_FRAME_SIZE
	.align		4
.L_97:
        /*015c*/ 	.byte	0x04, 0x11
        /*015e*/ 	.short	(.L_99 - .L_98)
	.align		4
.L_98:
        /*0160*/ 	.word	index@(_Z35group_norm_nhwc_fwd_one_pass_kernelI11Fp16IOFp16WLi128ELi42ELi672EEv26Group_norm_nhwc_fwd_params)
        /*0164*/ 	.word	0x00000000


	//----- nvinfo : EIATTR_REGCOUNT
	.align		4
.L_99:
        /*0168*/ 	.byte	0x04, 0x2f
        /*016a*/ 	.short	(.L_101 - .L_100)
	.align		4
.L_100:
        /*016c*/ 	.word	index@(_Z35group_norm_nhwc_fwd_one_pass_kernelI11Fp16IOFp16WLi64ELi42ELi672EEv26Group_norm_nhwc_fwd_params)
        /*0170*/ 	.word	0x00000020


	//----- nvinfo : EIATTR_FRAME_SIZE
	.align		4
.L_101:
        /*0174*/ 	.byte	0x04, 0x11
        /*0176*/ 	.short	(.L_103 - .L_102)
	.align		4
.L_102:
        /*0178*/ 	.word	index@(_Z35group_norm_nhwc_fwd_one_pass_kernelI11Fp16IOFp16WLi64ELi42ELi672EEv26Group_norm_nhwc_fwd_params)
        /*017c*/ 	.word	0x00000000


	//----- nvinfo : EIATTR_REGCOUNT
	.align		4
.L_103:
        /*0180*/ 	.byte	0x04, 0x2f
        /*0182*/ 	.short	(.L_105 - .L_104)
	.align		4
.L_104:
        /*0184*/ 	.word	index@(_Z35group_norm_nhwc_fwd_one_pass_kernelI11Fp16IOBf16WLi512ELi42ELi672EEv26Group_norm_nhwc_fwd_params)
        /*0188*/ 	.word	0x00000050


	//----- nvinfo : EIATTR_FRAME_SIZE
	.align		4
.L_105:
        /*018c*/ 	.byte	0x04, 0x11
        /*018e*/ 	.short	(.L_107 - .L_106)
	.align		4
.L_106:
        /*0190*/ 	.word	index@(_Z35group_norm_nhwc_fwd_one_pass_kernelI11Fp16IOBf16WLi512ELi42ELi672EEv26Group_norm_nhwc_fwd_params)
        /*0194*/ 	.word	0x00000000


	//----- nvinfo : EIATTR_REGCOUNT
	.align		4
.L_107:
        /*0198*/ 	.byte	0x04, 0x2f
        /*019a*/ 	.short	(.L_109 - .L_108)
	.align		4
.L_108:
        /*019c*/ 	.word	index@(_Z35group_norm_nhwc_fwd_one_pass_kernelI11Fp16IOBf16WLi256ELi42ELi672EEv26Group_norm_nhwc_fwd_params)
        /*01a0*/ 	.word	0x0000003c


	//----- nvinfo : EIATTR_FRAME_SIZE
	.align		4
.L_109:
        /*01a4*/ 	.byte	0x04, 0x11
        /*01a6*/ 	.short	(.L_111 - .L_110)
	.align		4
.L_110:
        /*01a8*/ 	.word	index@(_Z35group_norm_nhwc_fwd_one_pass_kernelI11Fp16IOBf16WLi256ELi42ELi672EEv26Group_norm_nhwc_fwd_params)
        /*01ac*/ 	.word	0x00000000


	//----- nvinfo : EIATTR_REGCOUNT
	.align		4
.L_111:
        /*01b0*/ 	.byte	0x04, 0x2f
        /*01b2*/ 	.short	(.L_113 - .L_112)
	.align		4
.L_112:
        /*01b4*/ 	.word	index@(_Z35group_norm_nhwc_fwd_one_pass_kernelI11Fp16IOBf16WLi128ELi42ELi672EEv26Group_norm_nhwc_fwd_params)
        /*01b8*/ 	.word	0x00000028


	//----- nvinfo : EIATTR_FRAME_SIZE
	.align		4
.L_113:
        /*01bc*/ 	.byte	0x04, 0x11
        /*01be*/ 	.short	(.L_115 - .L_114)
	.align		4
.L_114:
        /*01c0*/ 	.word	index@(_Z35group_norm_nhwc_fwd_one_pass_kernelI11Fp16IOBf16WLi128ELi42ELi672EEv26Group_norm_nhwc_fwd_params)
        /*01c4*/ 	.word	0x00000000


	//----- nvinfo : EIATTR_REGCOUNT
	.align		4
.L_115:
        /*01c8*/ 	.byte	0x04, 0x2f
        /*01ca*/ 	.short	(.L_117 - .L_116)
	.align		4
.L_116:
        /*01cc*/ 	.word	index@(_Z35group_norm_nhwc_fwd_one_pass_kernelI11Fp16IOBf16WLi64ELi42ELi672EEv26Group_norm_nhwc_fwd_params)
        /*01d0*/ 	.word	0x00000020


	//----- nvinfo : EIATTR_FRAME_SIZE
	.align		4
.L_117:
        /*01d4*/ 	.byte	0x04, 0x11
        /*01d6*/ 	.short	(.L_119 - .L_118)
	.align		4
.L_118:
        /*01d8*/ 	.word	index@(_Z35group_norm_nhwc_fwd_one_pass_kernelI11Fp16IOBf16WLi64ELi42ELi672EEv26Group_norm_nhwc_fwd_params)
        /*01dc*/ 	.word	0x00000000


	//----- nvinfo : EIATTR_REGCOUNT
	.align		4
.L_119:
        /*01e0*/ 	.byte	0x04, 0x2f
        /*01e2*/ 	.short	(.L_121 - .L_120)
	.align		4
.L_120:
        /*01e4*/ 	.word	index@(_Z35group_norm_nhwc_fwd_one_pass_kernelI11Fp16IOFp32WLi512ELi42ELi672EEv26Group_norm_nhwc_fwd_params)
        /*01e8*/ 	.word	0x00000050


	//----- nvinfo : EIATTR_FRAME_SIZE
	.align		4
.L_121:
        /*01ec*/ 	.byte	0x04, 0x11
        /*01ee*/ 	.short	(.L_123 - .L_122)
	.align		4
.L_122:
        /*01f0*/ 	.word	index@(_Z35group_norm_nhwc_fwd_one_pass_kernelI11Fp16IOFp32WLi512ELi42ELi672EEv26Group_norm_nhwc_fwd_params)
        /*01f4*/ 	.word	0x00000000


	//----- nvinfo : EIATTR_REGCOUNT
	.align		4
.L_123:
        /*01f8*/ 	.byte	0x04, 0x2f
        /*01fa*/ 	.short	(.L_125 - .L_124)
	.align		4
.L_124:
        /*01fc*/ 	.word	index@(_Z35group_norm_nhwc_fwd_one_pass_kernelI11Fp16IOFp32WLi256ELi42ELi672EEv26Group_norm_nhwc_fwd_params)
        /*0200*/ 	.word	0x00000038


	//----- nvinfo : EIATTR_FRAME_SIZE
	.align		4
.L_125:
        /*0204*/ 	.byte	0x04, 0x11
        /*0206*/ 	.short	(.L_127 - .L_126)
	.align		4
.L_126:
        /*0208*/ 	.word	index@(_Z35group_norm_nhwc_fwd_one_pass_kernelI11Fp16IOFp32WLi256ELi42ELi672EEv26Group_norm_nhwc_fwd_params)
        /*020c*/ 	.word	0x00000000


	//----- nvinfo : EIATTR_REGCOUNT
	.align		4
.L_127:
        /*0210*/ 	.byte	0x04, 0x2f
        /*0212*/ 	.short	(.L_129 - .L_128)
	.align		4
.L_128:
        /*0214*/ 	.word	index@(_Z35group_norm_nhwc_fwd_one_pass_kernelI11Fp16IOFp32WLi128ELi42ELi672EEv26Group_norm_nhwc_fwd_params)
        /*0218*/ 	.word	0x00000028


	//----- nvinfo : EIATTR_FRAME_SIZE
	.align		4
.L_129:
        /*021c*/ 	.byte	0x04, 0x11
        /*021e*/ 	.short	(.L_131 - .L_130)
	.align		4
.L_130:
        /*0220*/ 	.word	index@(_Z35group_norm_nhwc_fwd_one_pass_kernelI11Fp16IOFp32WLi128ELi42ELi672EEv26Group_norm_nhwc_fwd_params)
        /*0224*/ 	.word	0x00000000


	//----- nvinfo : EIATTR_REGCOUNT
	.align		4
.L_131:
        /*0228*/ 	.byte	0x04, 0x2f
        /*022a*/ 	.short	(.L_133 - .L_132)
	.align		4
.L_132:
        /*022c*/ 	.word	index@(_Z35group_norm_nhwc_fwd_one_pass_kernelI11Fp16IOFp32WLi64ELi42ELi672EEv26Group_norm_nhwc_fwd_params)
        /*0230*/ 	.word	0x00000020


	//----- nvinfo : EIATTR_FRAME_SIZE
	.align		4
.L_133:
        /*0234*/ 	.byte	0x04, 0x11
        /*0236*/ 	.short	(.L_135 - .L_134)
	.align		4
.L_134:
        /*0238*/ 	.word	index@(_Z35group_norm_nhwc_fwd_one_pass_kernelI11Fp16IOFp32WLi64ELi42ELi672EEv26Group_norm_nhwc_fwd_params)
        /*023c*/ 	.word	0x00000000


	//----- nvinfo : EIATTR_REGCOUNT
	.align		4
.L_135:
        /*0240*/ 	.byte	0x04, 0x2f
        /*0242*/ 	.short	(.L_137 - .L_136)
	.align		4
.L_136:
        /*0244*/ 	.word	index@(_Z35group_norm_nhwc_fwd_one_pass_kernelI11Bf16IOFp16WLi512ELi42ELi672EEv26Group_norm_nhwc_fwd_params)
        /*0248*/ 	.word	0x00000050


	//----- nvinfo : EIATTR_FRAME_SIZE
	.align		4
.L_137:
        /*024c*/ 	.byte	0x04, 0x11
        /*024e*/ 	.short	(.L_139 - .L_138)
	.align		4
.L_138:
        /*0250*/ 	.word	index@(_Z35group_norm_nhwc_fwd_one_pass_kernelI11Bf16IOFp16WLi512ELi42ELi672EEv26Group_norm_nhwc_fwd_params)
        /*0254*/ 	.word	0x00000000


	//----- nvinfo : EIATTR_REGCOUNT
	.align		4
.L_139:
        /*0258*/ 	.byte	0x04, 0x2f
        /*025a*/ 	.short	(.L_141 - .L_140)
	.align		4
.L_140:
        /*025c*/ 	.word	index@(_Z35group_norm_nhwc_fwd_one_pass_kernelI11Bf16IOFp16WLi256ELi42ELi672EEv26Group_norm_nhwc_fwd_params)
        /*0260*/ 	.word	0x00000036


	//----- nvinfo : EIATTR_FRAME_SIZE
	.align		4
.L_141:
        /*0264*/ 	.byte	0x04, 0x11
        /*0266*/ 	.short	(.L_143 - .L_142)
	.align		4
.L_142:
        /*0268*/ 	.word	index@(_Z35group_norm_nhwc_fwd_one_pass_kernelI11Bf16IOFp16WLi256ELi42ELi672EEv26Group_norm_nhwc_fwd_params)
        /*026c*/ 	.word	0x00000000


	//----- nvinfo : EIATTR_REGCOUNT
	.align		4
.L_143:
        /*0270*/ 	.byte	0x04, 0x2f
        /*0272*/ 	.short	(.L_145 - .L_144)
	.align		4
.L_144:
        /*0274*/ 	.word	index@(_Z35group_norm_nhwc_fwd_one_pass_kernelI11Bf16IOFp16WLi128ELi42ELi672EEv26Group_norm_nhwc_fwd_params)
        /*0278*/ 	.word	0x00000028


	//----- nvinfo : EIATTR_FRAME_SIZE
	.align		4
.L_145:
        /*027c*/ 	.byte	0x04, 0x11
        /*027e*/ 	.short	(.L_147 - .L_146)
	.align		4
.L_146:
        /*0280*/ 	.word	index@(_Z35group_norm_nhwc_fwd_one_pass_kernelI11Bf16IOFp16WLi128ELi42ELi672EEv26Group_norm_nhwc_fwd_params)
        /*0284*/ 	.word	0x00000000


	//----- nvinfo : EIATTR_REGCOUNT
	.align		4
.L_147:
        /*0288*/ 	.byte	0x04, 0x2f
        /*028a*/ 	.short	(.L_149 - .L_148)
	.align		4
.L_148:
        /*028c*/ 	.word	index@(_Z35group_norm_nhwc_fwd_one_pass_kernelI11Bf16IOFp16WLi64ELi42ELi672EEv26Group_norm_nhwc_fwd_params)
        /*0290*/ 	.word	0x00000020


	//----- nvinfo : EIATTR_FRAME_SIZE
	.align		4
.L_149:
        /*0294*/ 	.byte	0x04, 0x11
        /*0296*/ 	.short	(.L_151 - .L_150)
	.align		4
.L_150:
        /*0298*/ 	.word	index@(_Z35group_norm_nhwc_fwd_one_pass_kernelI11Bf16IOFp16WLi64ELi42ELi672EEv26Group_norm_nhwc_fwd_params)
        /*029c*/ 	.word	0x00000000


	//----- nvinfo : EIATTR_REGCOUNT
	.align		4
.L_151:
        /*02a0*/ 	.byte	0x04, 0x2f
        /*02a2*/ 	.short	(.L_153 - .L_152)
	.align		4
.L_152:
        /*02a4*/ 	.word	index@(_Z35group_norm_nhwc_fwd_one_pass_kernelI11Bf16IOBf16WLi512ELi42ELi672EEv26Group_norm_nhwc_fwd_params)
        /*02a8*/ 	.word	0x00000050


	//----- nvinfo : EIATTR_FRAME_SIZE
	.align		4
.L_153:
        /*02ac*/ 	.byte	0x04, 0x11
        /*02ae*/ 	.short	(.L_155 - .L_154)
	.align		4
.L_154:
        /*02b0*/ 	.word	index@(_Z35group_norm_nhwc_fwd_one_pass_kernelI11Bf16IOBf16WLi512ELi42ELi672EEv26Group_norm_nhwc_fwd_params)
        /*02b4*/ 	.word	0x00000000


	//----- nvinfo : EIATTR_REGCOUNT
	.align		4
.L_155:
        /*02b8*/ 	.byte	0x04, 0x2f
        /*02ba*/ 	.short	(.L_157 - .L_156)
	.align		4
.L_156:
        /*02bc*/ 	.word	index@(_Z35group_norm_nhwc_fwd_one_pass_kernelI11Bf16IOBf16WLi256ELi42ELi672EEv26Group_norm_nhwc_fwd_params)
        /*02c0*/ 	.word	0x0000003a


	//----- nvinfo : EIATTR_FRAME_SIZE
	.align		4
.L_157:
        /*02c4*/ 	.byte	0x04, 0x11
        /*02c6*/ 	.short	(.L_159 - .L_158)
	.align		4
.L_158:
        /*02c8*/ 	.word	index@(_Z35group_norm_nhwc_fwd_one_pass_kernelI11Bf16IOBf16WLi256ELi42ELi672EEv26Group_norm_nhwc_fwd_params)
        /*02cc*/ 	.word	0x00000000


	//----- nvinfo : EIATTR_REGCOUNT
	.align		4
.L_159:
        /*02d0*/ 	.byte	0x04, 0x2f
        /*02d2*/ 	.short	(.L_161 - .L_160)
	.align		4
.L_160:
        /*02d4*/ 	.word	index@(_Z35group_norm_nhwc_fwd_one_pass_kernelI11Bf16IOBf16WLi128ELi42ELi672EEv26Group_norm_nhwc_fwd_params)
        /*02d8*/ 	.word	0x00000028


	//----- nvinfo : EIATTR_FRAME_SIZE
	.align		4
.L_161:
        /*02dc*/ 	.byte	0x04, 0x11
        /*02de*/ 	.short	(.L_163 - .L_162)
	.align		4
.L_162:
        /*02e0*/ 	.word	index@(_Z35group_norm_nhwc_fwd_one_pass_kernelI11Bf16IOBf16WLi128ELi42ELi672EEv26Group_norm_nhwc_fwd_params)
        /*02e4*/ 	.word	0x00000000


	//----- nvinfo : EIATTR_REGCOUNT
	.align		4
.L_163:
        /*02e8*/ 	.byte	0x04, 0x2f
        /*02ea*/ 	.short	(.L_165 - .L_164)
	.align		4
.L_164:
        /*02ec*/ 	.word	index@(_Z35group_norm_nhwc_fwd_one_pass_kernelI11Bf16IOBf16WLi64ELi42ELi672EEv26Group_norm_nhwc_fwd_params)
        /*02f0*/ 	.word	0x00000020


	//----- nvinfo : EIATTR_FRAME_SIZE
	.align		4
.L_165:
        /*02f4*/ 	.byte	0x04, 0x11
        /*02f6*/ 	.short	(.L_167 - .L_166)
	.align		4
.L_166:
        /*02f8*/ 	.word	index@(_Z35group_norm_nhwc_fwd_one_pass_kernelI11Bf16IOBf16WLi64ELi42ELi672EEv26Group_norm_nhwc_fwd_params)
        /*02fc*/ 	.word	0x00000000


	//----- nvinfo : EIATTR_REGCOUNT
	.align		4
.L_167:
        /*0300*/ 	.byte	0x04, 0x2f
        /*0302*/ 	.short	(.L_169 - .L_168)
	.align		4
.L_168:
        /*0304*/ 	.word	index@(_Z35group_norm_nhwc_fwd_one_pass_kernelI11Bf16IOFp32WLi512ELi42ELi672EEv26Group_norm_nhwc_fwd_params)
        /*0308*/ 	.word	0x00000050


	//----- nvinfo : EIATTR_FRAME_SIZE
	.align		4
.L_169:
        /*030c*/ 	.byte	0x04, 0x11
        /*030e*/ 	.short	(.L_171 - .L_170)
	.align		4
.L_170:
        /*0310*/ 	.word	index@(_Z35group_norm_nhwc_fwd_one_pass_kernelI11Bf16IOFp32WLi512ELi42ELi672EEv26Group_norm_nhwc_fwd_params)
        /*0314*/ 	.word	0x00000000


	//----- nvinfo : EIATTR_REGCOUNT
	.align		4
.L_171:
        /*0318*/ 	.byte	0x04, 0x2f
        /*031a*/ 	.short	(.L_173 - .L_172)
	.align		4
.L_172:
        /*031c*/ 	.word	index@(_Z35group_norm_nhwc_fwd_one_pass_kernelI11Bf16IOFp32WLi256ELi42ELi672EEv26Group_norm_nhwc_fwd_params)
        /*0320*/ 	.word	0x00000036


	//----- nvinfo : EIATTR_FRAME_SIZE
	.align		4
.L_173:
        /*0324*/ 	.byte	0x04, 0x11
        /*0326*/ 	.short	(.L_175 - .L_174)
	.align		4
.L_174:
        /*0328*/ 	.word	index@(_Z35group_norm_nhwc_fwd_one_pass_kernelI11Bf16IOFp32WLi256ELi42ELi672EEv26Group_norm_nhwc_fwd_params)
        /*032c*/ 	.word	0x00000000


	//----- nvinfo : EIATTR_REGCOUNT
	.align		4
.L_175:
        /*0330*/ 	.byte	0x04, 0x2f
        /*0332*/ 	.short	(.L_177 - .L_176)
	.align		4
.L_176:
        /*0334*/ 	.word	index@(_Z35group_norm_nhwc_fwd_one_pass_kernelI11Bf16IOFp32WLi128ELi42ELi672EEv26Group_norm_nhwc_fwd_params)
        /*0338*/ 	.word	0x00000028


	//----- nvinfo : EIATTR_FRAME_SIZE
	.align		4
.L_177:
        /*033c*/ 	.byte	0x04, 0x11
        /*033e*/ 	.short	(.L_179 - .L_178)
	.align		4
.L_178:
        /*0340*/ 	.word	index@(_Z35group_norm_nhwc_fwd_one_pass_kernelI11Bf16IOFp32WLi128ELi42ELi672EEv26Group_norm_nhwc_fwd_params)
        /*0344*/ 	.word	0x00000000


	//----- nvinfo : EIATTR_REGCOUNT
	.align		4
.L_179:
        /*0348*/ 	.byte	0x04, 0x2f
        /*034a*/ 	.short	(.L_181 - .L_180)
	.align		4
.L_180:
        /*034c*/ 	.word	index@(_Z35group_norm_nhwc_fwd_one_pass_kernelI11Bf16IOFp32WLi64ELi42ELi672EEv26Group_norm_nhwc_fwd_params)
        /*0350*/ 	.word	0x00000020


	//----- nvinfo : EIATTR_FRAME_SIZE
	.align		4
.L_181:
        /*0354*/ 	.byte	0x04, 0x11
        /*0356*/ 	.short	(.L_183 - .L_182)
	.align		4
.L_182:
        /*0358*/ 	.word	index@(_Z35group_norm_nhwc_fwd_one_pass_kernelI11Bf16IOFp32WLi64ELi42ELi672EEv26Group_norm_nhwc_fwd_params)
        /*035c*/ 	.word	0x00000000


	//----- nvinfo : EIATTR_REGCOUNT
	.align		4
.L_183:
        /*0360*/ 	.byte	0x04, 0x2f
        /*0362*/ 	.short	(.L_185 - .L_184)
	.align		4
.L_184:
        /*0364*/ 	.word	index@(_Z35group_norm_nhwc_bwd_one_pass_kernelI11Fp32IOFp16WLi512ELi42ELi672EEv26Group_norm_nhwc_bwd_params)
        /*0368*/ 	.word	0x00000050


	//----- nvinfo : EIATTR_FRAME_SIZE
	.align		4
.L_185:
        /*036c*/ 	.byte	0x04, 0x11
        /*036e*/ 	.short	(.L_187 - .L_186)
	.align		4
.L_186:
        /*0370*/ 	.word	index@(_Z35group_norm_nhwc_bwd_one_pass_kernelI11Fp32IOFp16WLi512ELi42ELi672EEv26Group_norm_nhwc_bwd_params)
        /*0374*/ 	.word	0x00000060


	//----- nvinfo : EIATTR_REGCOUNT
	.align		4
.L_187:
        /*0378*/ 	.byte	0x04, 0x2f
        /*037a*/ 	.short	(.L_189 - .L_188)
	.align		4
.L_188:
        /*037c*/ 	.word	index@(_Z35group_norm_nhwc_bwd_one_pass_kernelI11Fp32IOFp16WLi256ELi42ELi672EEv26Group_norm_nhwc_bwd_params)
        /*0380*/ 	.word	0x00000050


	//----- nvinfo : EIATTR_FRAME_SIZE
	.align		4
.L_189:
        /*0384*/ 	.byte	0x04, 0x11
        /*0386*/ 	.short	(.L_191 - .L_190)
	.align		4
.L_190:
        /*0388*/ 	.word	index@(_Z35group_norm_nhwc_bwd_one_pass_kernelI11Fp32IOFp16WLi256ELi42ELi672EEv26Group_norm_nhwc_bwd_params)
        /*038c*/ 	.word	0x00000000


	//----- nvinfo : EIATTR_REGCOUNT
	.align		4
.L_191:
        /*0390*/ 	.byte	0x04, 0x2f
        /*0392*/ 	.short	(.L_193 - .L_192)
	.align		4
.L_192:
        /*0394*/ 	.word	index@(_Z35group_norm_nhwc_bwd_one_pass_kernelI11Fp32IOFp16WLi128ELi42ELi672EEv26Group_norm_nhwc_bwd_params)
        /*0398*/ 	.word	0x00000043


	//----- nvinfo : EIATTR_FRAME_SIZE
	.align		4
.L_193:
        /*039c*/ 	.byte	0x04, 0x11
        /*039e*/ 	.short	(.L_195 - .L_194)
	.align		4
.L_194:
        /*03a0*/ 	.word	index@(_Z35group_norm_nhwc_bwd_one_pass_kernelI11Fp32IOFp16WLi128ELi42ELi672EEv26Group_norm_nhwc_bwd_params)
        /*03a4*/ 	.word	0x00000000


	//----- nvinfo : EIATTR_REGCOUNT
	.align		4
.L_195:
        /*03a8*/ 	.byte	0x04, 0x2f
        /*03aa*/ 	.short	(.L_197 - .L_196)
	.align		4
.L_196:
        /*03ac*/ 	.word	index@(_Z35group_norm_nhwc_bwd_one_pass_kernelI11Fp32IOFp16WLi64ELi42ELi672EEv26Group_norm_nhwc_bwd_params)
        /*03b0*/ 	.word	0x00000028


	//----- nvinfo : EIATTR_FRAME_SIZE
	.align		4
.L_197:
        /*03b4*/ 	.byte	0x04, 0x11
        /*03b6*/ 	.short	(.L_199 - .L_198)
	.align		4
.L_198:
        /*03b8*/ 	.word	index@(_Z35group_norm_nhwc_bwd_one_pass_kernelI11Fp32IOFp16WLi64ELi42ELi672EEv26Group_norm_nhwc_bwd_params)
        /*03bc*/ 	.word	0x00000000


	//----- nvinfo : EIATTR_REGCOUNT
	.align		4
.L_199:
        /*03c0*/ 	.byte	0x04, 0x2f
        /*03c2*/ 	.short	(.L_201 - .L_200)
	.align		4
.L_200:
        /*03c4*/ 	.word	index@(_Z35group_norm_nhwc_bwd_one_pass_kernelI11Fp32IOBf16WLi512ELi42ELi672EEv26Group_norm_nhwc_bwd_params)
        /*03c8*/ 	.word	0x00000050


	//----- nvinfo : EIATTR_FRAME_SIZE
	.align		4
.L_201:
        /*03cc*/ 	.byte	0x04, 0x11
        /*03ce*/ 	.short	(.L_203 - .L_202)
	.align		4
.L_202:
        /*03d0*/ 	.word	index@(_Z35group_norm_nhwc_bwd_one_pass_kernelI11Fp32IOBf16WLi512ELi42ELi672EEv26Group_norm_nhwc_bwd_params)
        /*03d4*/ 	.word	0x00000060


	//----- nvinfo : EIATTR_REGCOUNT
	.align		4
.L_203:
        /*03d8*/ 	.byte	0x04, 0x2f
        /*03da*/ 	.short	(.L_205 - .L_204)
	.align		4
.L_204:
        /*03dc*/ 	.word	index@(_Z35group_norm_nhwc_bwd_one_pass_kernelI11Fp32IOBf16WLi256ELi42ELi672EEv26Group_norm_nhwc_bwd_params)
        /*03e0*/ 	.word	0x00000050


	//----- nvinfo : EIATTR_FRAME_SIZE
	.align		4
.L_205:
        /*03e4*/ 	.byte	0x04, 0x11
        /*03e6*/ 	.short	(.L_207 - .L_206)
	.align		4
.L_206:
        /*03e8*/ 	.word	index@(_Z35group_norm_nhwc_bwd_one_pass_kernelI11Fp32IOBf16WLi256ELi42ELi672EEv26Group_norm_nhwc_bwd_params)
        /*03ec*/ 	.word	0x00000000


	//----- nvinfo : EIATTR_REGCOUNT
	.align		4
.L_207:
        /*03f0*/ 	.byte	0x04, 0x2f
        /*03f2*/ 	.short	(.L_209 - .L_208)
	.align		4
.L_208:
        /*03f4*/ 	.word	index@(_Z35group_norm_nhwc_bwd_one_pass_kernelI11Fp32IOBf16WLi128ELi42ELi672EEv26Group_norm_nhwc_bwd_params)
        /*03f8*/ 	.word	0x00000043


	//----- nvinfo : EIATTR_FRAME_SIZE
	.align		4
.L_209:
        /*03fc*/ 	.byte	0x04, 0x11
        /*03fe*/ 	.short	(.L_211 - .L_210)
	.align		4
.L_210:
        /*0400*/ 	.word	index@(_Z35group_norm_nhwc_bwd_one_pass_kernelI11Fp32IOBf16WLi128ELi42ELi672EEv26Group_norm_nhwc_bwd_params)
        /*0404*/ 	.word	0x00000000


	//----- nvinfo : EIATTR_REGCOUNT
	.align		4
.L_211:
        /*0408*/ 	.byte	0x04, 0x2f
        /*040a*/ 	.short	(.L_213 - .L_212)
	.align		4
.L_212:
        /*040c*/ 	.word	index@(_Z35group_norm_nhwc_bwd_one_pass_kernelI11Fp32IOBf16WLi64ELi42ELi672EEv26Group_norm_nhwc_bwd_params)
        /*0410*/ 	.word	0x00000028


	//----- nvinfo : EIATTR_FRAME_SIZE
	.align		4
.L_213:
        /*0414*/ 	.byte	0x04, 0x11
        /*0416*/ 	.short	(.L_215 - .L_214)
	.align		4
.L_214:
        /*0418*/ 	.word	index@(_Z35group_norm_nhwc_bwd_one_pass_kernelI11Fp32IOBf16WLi64ELi42ELi672EEv26Group_norm_nhwc_bwd_params)
        /*041c*/ 	.word	0x00000000


	//----- nvinfo : EIATTR_REGCOUNT
	.align		4
.L_215:
        /*0420*/ 	.byte	0x04, 0x2f
        /*0422*/ 	.short	(.L_217 - .L_216)
	.align		4
.L_216:
        /*0424*/ 	.word	index@(_Z35group_norm_nhwc_bwd_one_pass_kernelI11Fp32IOFp32WLi512ELi42ELi672EEv26Group_norm_nhwc_bwd_params)
        /*0428*/ 	.word	0x00000050


	//----- nvinfo : EIATTR_FRAME_SIZE
	.align		4
.L_217:
        /*042c*/ 	.byte	0x04, 0x11
        /*042e*/ 	.short	(.L_219 - .L_218)
	.align		4
.L_218:
        /*0430*/ 	.word	index@(_Z35group_norm_nhwc_bwd_one_pass_kernelI11Fp32IOFp32WLi512ELi42ELi672EEv26Group_norm_nhwc_bwd_params)
        /*0434*/ 	.word	0x00000050


	//----- nvinfo : EIATTR_REGCOUNT
	.align		4
.L_219:
        /*0438*/ 	.byte	0x04, 0x2f
        /*043a*/ 	.short	(.L_221 - .L_220)
	.align		4
.L_220:
        /*043c*/ 	.word	index@(_Z35group_norm_nhwc_bwd_one_pass_kernelI11Fp32IOFp32WLi256ELi42ELi672EEv26Group_norm_nhwc_bwd_params)
        /*0440*/ 	.word	0x00000050


	//----- nvinfo : EIATTR_FRAME_SIZE
	.align		4
.L_221:
        /*0444*/ 	.byte	0x04, 0x11
        /*0446*/ 	.short	(.L_223 - .L_222)
	.align		4
.L_222:
        /*0448*/ 	.word	index@(_Z35group_norm_nhwc_bwd_one_pass_kernelI11Fp32IOFp32WLi256ELi42ELi672EEv26Group_norm_nhwc_bwd_params)
        /*044c*/ 	.word	0x00000000


	//----- nvinfo : EIATTR_REGCOUNT
	.align		4
.L_223:
        /*0450*/ 	.byte	0x04, 0x2f
        /*0452*/ 	.short	(.L_225 - .L_224)
	.align		4
.L_224:
        /*0454*/ 	.word	index@(_Z35group_norm_nhwc_bwd_one_pass_kernelI11Fp32IOFp32WLi128ELi42ELi672EEv26Group_norm_nhwc_bwd_params)
        /*0458*/ 	.word	0x00000043


	//----- nvinfo : EIATTR_FRAME_SIZE
	.align		4
.L_225:
        /*045c*/ 	.byte	0x04, 0x11
        /*045e*/ 	.short	(.L_227 - .L_226)
	.align		4
.L_226:
        /*0460*/ 	.word	index@(_Z35group_norm_nhwc_bwd_one_pass_kernelI11Fp32IOFp32WLi128ELi42ELi672EEv26Group_norm_nhwc_bwd_params)
        /*0464*/ 	.word	0x00000000


	//----- nvinfo : EIATTR_REGCOUNT
	.align		4
.L_227:
        /*0468*/ 	.byte	0x04, 0x2f
        /*046a*/ 	.short	(.L_229 - .L_228)
	.align		4
.L_228:
        /*046c*/ 	.word	index@(_Z35group_norm_nhwc_bwd_one_pass_kernelI11Fp32IOFp32WLi64ELi42ELi672EEv26Group_norm_nhwc_bwd_params)
        /*0470*/ 	.word	0x00000028


	//----- nvinfo : EIATTR_FRAME_SIZE
	.align		4
.L_229:
        /*0474*/ 	.byte	0x04, 0x11
        /*0476*/ 	.short	(.L_231 - .L_230)
	.align		4
.L_230:
        /*0478*/ 	.word	index@(_Z35group_norm_nhwc_bwd_one_pass_kernelI11Fp32IOFp32WLi64ELi42ELi672EEv26Group_norm_nhwc_bwd_params)
        /*047c*/ 	.word	0x00000000


	//----- nvinfo : EIATTR_REGCOUNT
	.align		4
.L_231:
        /*0480*/ 	.byte	0x04, 0x2f
        /*0482*/ 	.short	(.L_233 - .L_232)
	.align		4
.L_232:
        /*0484*/ 	.word	index@(_Z35group_norm_nhwc_bwd_one_pass_kernelI11Fp16IOFp16WLi512ELi42ELi672EEv26Group_norm_nhwc_bwd_params)
        /*0488*/ 	.word	0x00000050


	//----- nvinfo : EIATTR_FRAME_SIZE
	.align		4
.L_233:
        /*048c*/ 	.byte	0x04, 0x11
        /*048e*/ 	.short	(.L_235 - .L_234)
	.align		4
.L_234:
        /*0490*/ 	.word	index@(_Z35group_norm_nhwc_bwd_one_pass_kernelI11Fp16IOFp16WLi512ELi42ELi672EEv26Group_norm_nhwc_bwd_params)
        /*0494*/ 	.word	0x00000008


	//----- nvinfo : EIATTR_REGCOUNT
	.align		4
.L_235:
        /*0498*/ 	.byte	0x04, 0x2f
        /*049a*/ 	.short	(.L_237 - .L_236)
	.align		4
.L_236:
        /*049c*/ 	.word	index@(_Z35group_norm_nhwc_bwd_one_pass_kernelI11Fp16IOFp16WLi256ELi42ELi672EEv26Group_norm_nhwc_bwd_params)
        /*04a0*/ 	.word	0x00000050


	//----- nvinfo : EIATTR_FRAME_SIZE
	.align		4
.L_237:
        /*04a4*/ 	.byte	0x04, 0x11
        /*04a6*/ 	.short	(.L_239 - .L_238)
	.align		4
.L_238:
        /*04a8*/ 	.word	index@(_Z35group_norm_nhwc_bwd_one_pass_kernelI11Fp16IOFp16WLi256ELi42ELi672EEv26Group_norm_nhwc_bwd_params)
        /*04ac*/ 	.word	0x00000000


	//----- nvinfo : EIATTR_REGCOUNT
	.align		4
.L_239:
        /*04b0*/ 	.byte	0x04, 0x2f
        /*04b2*/ 	.short	(.L_241 - .L_240)
	.align		4
.L_240:
        /*04b4*/ 	.word	index@(_Z35group_norm_nhwc_bwd_one_pass_kernelI11Fp16IOFp16WLi128ELi42ELi672EEv26Group_norm_nhwc_bwd_params)
        /*04b8*/ 	.word	0x0000004f


	//----- nvinfo : EIATTR_FRAME_SIZE
	.align		4
.L_241:
        /*04bc*/ 	.byte	0x04, 0x11
        /*04be*/ 	.short	(.L_243 - .L_242)
	.align		4
.L_242:
        /*04c0*/ 	.word	index@(_Z35group_norm_nhwc_bwd_one_pass_kernelI11Fp16IOFp16WLi128ELi42ELi672EEv26Group_norm_nhwc_bwd_params)
        /*04c4*/ 	.word	0x00000000


	//----- nvinfo : EIATTR_REGCOUNT
	.align		4
.L_243:
        /*04c8*/ 	.byte	0x04, 0x2f
        /*04ca*/ 	.short	(.L_245 - .L_244)
	.align		4
.L_244:
        /*04cc*/ 	.word	index@(_Z35group_norm_nhwc_bwd_one_pass_kernelI11Fp16IOFp16WLi64ELi42ELi672EEv26Group_norm_nhwc_bwd_params)
        /*04d0*/ 	.word	0x00000028


	//----- nvinfo : EIATTR_FRAME_SIZE
	.align		4
.L_245:
        /*04d4*/ 	.byte	0x04, 0x11
        /*04d6*/ 	.short	(.L_247 - .L_246)
	.align		4
.L_246:
        /*04d8*/ 	.word	index@(_Z35group_norm_nhwc_bwd_one_pass_kernelI11Fp16IOFp16WLi64ELi42ELi672EEv26Group_norm_nhwc_bwd_params)
        /*04dc*/ 	.word	0x00000000


	//----- nvinfo : EIATTR_REGCOUNT
	.align		4
.L_247:
        /*04e0*/ 	.byte	0x04, 0x2f
        /*04e2*/ 	.short	(.L_249 - .L_248)
	.align		4
.L_248:
        /*04e4*/ 	.word	index@(_Z35group_norm_nhwc_bwd_one_pass_kernelI11Fp16IOBf16WLi512ELi42ELi672EEv26Group_norm_nhwc_bwd_params)
        /*04e8*/ 	.word	0x00000050


	//----- nvinfo : EIATTR_FRAME_SIZE
	.align		4
.L_249:
        /*04ec*/ 	.byte	0x04, 0x11
        /*04ee*/ 	.short	(.L_251 - .L_250)
	.align		4
.L_250:
        /*04f0*/ 	.word	index@(_Z35group_norm_nhwc_bwd_one_pass_kernelI11Fp16IOBf16WLi512ELi42ELi672EEv26Group_norm_nhwc_bwd_params)
        /*04f4*/ 	.word	0x00000008


	//----- nvinfo : EIATTR_REGCOUNT
	.align		4
.L_251:
        /*04f8*/ 	.byte	0x04, 0x2f
        /*04fa*/ 	.short	(.L_253 - .L_252)
	.align		4
.L_252:
        /*04fc*/ 	.word	index@(_Z35group_norm_nhwc_bwd_one_pass_kernelI11Fp16IOBf16WLi256ELi42ELi672EEv26Group_norm_nhwc_bwd_params)
        /*0500*/ 	.word	0x00000050


	//----- nvinfo : EIATTR_FRAME_SIZE
	.align		4
.L_253:
        /*0504*/ 	.byte	0x04, 0x11
        /*0506*/ 	.short	(.L_255 - .L_254)
	.align		4
.L_254:
        /*0508*/ 	.word	index@(_Z35group_norm_nhwc_bwd_one_pass_kernelI11Fp16IOBf16WLi256ELi42ELi672EEv26Group_norm_nhwc_bwd_params)
        /*050c*/ 	.word	0x00000000


	//----- nvinfo : EIATTR_REGCOUNT
	.align		4
.L_255:
        /*0510*/ 	.byte	0x04, 0x2f
        /*0512*/ 	.short	(.L_257 - .L_256)
	.align		4
.L_256:
        /*0514*/ 	.word	index@(_Z35group_norm_nhwc_bwd_one_pass_kernelI11Fp16IOBf16WLi128ELi42ELi672EEv26Group_norm_nhwc_bwd_params)
        /*0518*/ 	.word	0x0000004f


	//----- nvinfo : EIATTR_FRAME_SIZE
	.align		4
.L_257:
        /*051c*/ 	.byte	0x04, 0x11
        /*051e*/ 	.short	(.L_259 - .L_258)
	.align		4
.L_258:
        /*0520*/ 	.word	index@(_Z35group_norm_nhwc_bwd_one_pass_kernelI11Fp16IOBf16WLi128ELi42ELi672EEv26Group_norm_nhwc_bwd_params)
        /*0524*/ 	.word	0x00000000


	//----- nvinfo : EIATTR_REGCOUNT
	.align		4
.L_259:
        /*0528*/ 	.byte	0x04, 0x2f
        /*052a*/ 	.short	(.L_261 - .L_260)
	.align		4
.L_260:
        /*052c*/ 	.word	index@(_Z35group_norm_nhwc_bwd_one_pass_kernelI11Fp16IOBf16WLi64ELi42ELi672EEv26Group_norm_nhwc_bwd_params)
        /*0530*/ 	.word	0x00000028


	//----- nvinfo : EIATTR_FRAME_SIZE
	.align		4
.L_261:
        /*0534*/ 	.byte	0x04, 0x11
        /*0536*/ 	.short	(.L_263 - .L_262)
	.align		4
.L_262:
        /*0538*/ 	.word	index@(_Z35group_norm_nhwc_bwd_one_pass_kernelI11Fp16IOBf16WLi64ELi42ELi672EEv26Group_norm_nhwc_bwd_params)
        /*053c*/ 	.word	0x00000000


	//----- nvinfo : EIATTR_REGCOUNT
	.align		4
.L_263:
        /*0540*/ 	.byte	0x04, 0x2f
        /*0542*/ 	.short	(.L_265 - .L_264)
	.align		4
.L_264:
        /*0544*/ 	.word	index@(_Z35group_norm_nhwc_bwd_one_pass_kernelI11Fp16IOFp32WLi512ELi42ELi672EEv26Group_norm_nhwc_bwd_params)
        /*0548*/ 	.word	0x00000050


	//----- nvinfo : EIATTR_FRAME_SIZE
	.align		4
.L_265:
        /*054c*/ 	.byte	0x04, 0x11
        /*054e*/ 	.short	(.L_267 - .L_266)
	.align		4
.L_266:
        /*0550*/ 	.word	index@(_Z35group_norm_nhwc_bwd_one_pass_kernelI11Fp16IOFp32WLi512ELi42ELi672EEv26Group_norm_nhwc_bwd_params)
        /*0554*/ 	.word	0x00000008


	//----- nvinfo : EIATTR_REGCOUNT
	.align		4
.L_267:
        /*0558*/ 	.byte	0x04, 0x2f
        /*055a*/ 	.short	(.L_269 - .L_268)
	.align		4
.L_268:
        /*055c*/ 	.word	index@(_Z35group_norm_nhwc_bwd_one_pass_kernelI11Fp16IOFp32WLi256ELi42ELi672EEv26Group_norm_nhwc_bwd_params)
        /*0560*/ 	.word	0x00000050


	//----- nvinfo : EIATTR_FRAME_SIZE
	.align		4
.L_269:
        /*0564*/ 	.byte	0x04, 0x11
        /*0566*/ 	.short	(.L_271 - .L_270)
	.align		4
.L_270:
        /*0568*/ 	.word	index@(_Z35group_norm_nhwc_bwd_one_pass_kernelI11Fp16IOFp32WLi256ELi42ELi672EEv26Group_norm_nhwc_bwd_params)
        /*056c*/ 	.word	0x00000000


	//----- nvinfo : EIATTR_REGCOUNT
	.align		4
.L_271:
        /*0570*/ 	.byte	0x04, 0x2f
        /*0572*/ 	.short	(.L_273 - .L_272)
	.align		4
.L_272:
        /*0574*/ 	.word	index@(_Z35group_norm_nhwc_bwd_one_pass_kernelI11Fp16IOFp32WLi128ELi42ELi672EEv26Group_norm_nhwc_bwd_params)
        /*0578*/ 	.word	0x0000004e


	//----- nvinfo : EIATTR_FRAME_SIZE
	.align		4
.L_273:
        /*057c*/ 	.byte	0x04, 0x11
        /*057e*/ 	.short	(.L_275 - .L_274)
	.align		4
.L_274:
        /*0580*/ 	.word	index@(_Z35group_norm_nhwc_bwd_one_pass_kernelI11Fp16IOFp32WLi128ELi42ELi672EEv26Group_norm_nhwc_bwd_params)
        /*0584*/ 	.word	0x00000000


	//----- nvinfo : EIATTR_REGCOUNT
	.align		4
.L_275:
        /*0588*/ 	.byte	0x04, 0x2f
        /*058a*/ 	.short	(.L_277 - .L_276)
	.align		4
.L_276:
        /*058c*/ 	.word	index@(_Z35group_norm_nhwc_bwd_one_pass_kernelI11Fp16IOFp32WLi64ELi42ELi672EEv26Group_norm_nhwc_bwd_params)
        /*0590*/ 	.word	0x00000028


	//----- nvinfo : EIATTR_FRAME_SIZE
	.align		4
.L_277:
        /*0594*/ 	.byte	0x04, 0x11
        /*0596*/ 	.short	(.L_279 - .L_278)
	.align		4
.L_278:
        /*0598*/ 	.word	index@(_Z35group_norm_nhwc_bwd_one_pass_kernelI11Fp16IOFp32WLi64ELi42ELi672EEv26Group_norm_nhwc_bwd_params)
        /*059c*/ 	.word	0x00000000


	//----- nvinfo : EIATTR_REGCOUNT
	.align		4
.L_279:
        /*05a0*/ 	.byte	0x04, 0x2f
        /*05a2*/ 	.short	(.L_281 - .L_280)
	.align		4
.L_280:
        /*05a4*/ 	.word	index@(_Z35group_norm_nhwc_bwd_one_pass_kernelI11Bf16IOFp16WLi512ELi42ELi672EEv26Group_norm_nhwc_bwd_params)
        /*05a8*/ 	.word	0x00000050


	//----- nvinfo : EIATTR_FRAME_SIZE
	.align		4
.L_281:
        /*05ac*/ 	.byte	0x04, 0x11
        /*05ae*/ 	.short	(.L_283 - .L_282)
	.align		4
.L_282:
        /*05b0*/ 	.word	index@(_Z35group_norm_nhwc_bwd_one_pass_kernelI11Bf16IOFp16WLi512ELi42ELi672EEv26Group_norm_nhwc_bwd_params)
        /*05b4*/ 	.word	0x00000008


	//----- nvinfo : EIATTR_REGCOUNT
	.align		4
.L_283:
        /*05b8*/ 	.byte	0x04, 0x2f
        /*05ba*/ 	.short	(.L_285 - .L_284)
	.align		4
.L_284:
        /*05bc*/ 	.word	index@(_Z35group_norm_nhwc_bwd_one_pass_kernelI11Bf16IOFp16WLi256ELi42ELi672EEv26Group_norm_nhwc_bwd_params)
        /*05c0*/ 	.word	0x00000050


	//----- nvinfo : EIATTR_FRAME_SIZE
	.align		4
.L_285:
        /*05c4*/ 	.byte	0x04, 0x11
        /*05c6*/ 	.short	(.L_287 - .L_286)
	.align		4
.L_286:
        /*05c8*/ 	.word	index@(_Z35group_norm_nhwc_bwd_one_pass_kernelI11Bf16IOFp16WLi256ELi42ELi672EEv26Group_norm_nhwc_bwd_params)
        /*05cc*/ 	.word	0x00000000


	//----- nvinfo : EIATTR_REGCOUNT
	.align		4
.L_287:
        /*05d0*/ 	.byte	0x04, 0x2f
        /*05d2*/ 	.short	(.L_289 - .L_288)
	.align		4
.L_288:
        /*05d4*/ 	.word	index@(_Z35group_norm_nhwc_bwd_one_pass_kernelI11Bf16IOFp16WLi128ELi42ELi672EEv26Group_norm_nhwc_bwd_params)
        /*05d8*/ 	.word	0x0000004f


	//----- nvinfo : EIATTR_FRAME_SIZE
	.align		4
.L_289:
        /*05dc*/ 	.byte	0x04, 0x11
        /*05de*/ 	.short	(.L_291 - .L_290)
	.align		4
.L_290:
        /*05e0*/ 	.word	index@(_Z35group_norm_nhwc_bwd_one_pass_kernelI11Bf16IOFp16WLi128ELi42ELi672EEv26Group_norm_nhwc_bwd_params)
        /*05e4*/ 	.word	0x00000000


	//----- nvinfo : EIATTR_REGCOUNT
	.align		4
.L_291:
        /*05e8*/ 	.byte	0x04, 0x2f
        /*05ea*/ 	.short	(.L_293 - .L_292)
	.align		4
.L_292:
        /*05ec*/ 	.word	index@(_Z35group_norm_nhwc_bwd_one_pass_kernelI11Bf16IOFp16WLi64ELi42ELi672EEv26Group_norm_nhwc_bwd_params)
        /*05f0*/ 	.word	0x00000028


	//----- nvinfo : EIATTR_FRAME_SIZE
	.align		4
.L_293:
        /*05f4*/ 	.byte	0x04, 0x11
        /*05f6*/ 	.short	(.L_295 - .L_294)
	.align		4
.L_294:
        /*05f8*/ 	.word	index@(_Z35group_norm_nhwc_bwd_one_pass_kernelI11Bf16IOFp16WLi64ELi42ELi672EEv26Group_norm_nhwc_bwd_params)
        /*05fc*/ 	.word	0x00000000


	//----- nvinfo : EIATTR_REGCOUNT
	.align		4
.L_295:
        /*0600*/ 	.byte	0x04, 0x2f
        /*0602*/ 	.short	(.L_297 - .L_296)
	.align		4
.L_296:
        /*0604*/ 	.word	index@(_Z35group_norm_nhwc_bwd_one_pass_kernelI11Bf16IOBf16WLi512ELi42ELi672EEv26Group_norm_nhwc_bwd_params)
        /*0608*/ 	.word	0x00000050


	//----- nvinfo : EIATTR_FRAME_SIZE
	.align		4
.L_297:
        /*060c*/ 	.byte	0x04, 0x11
        /*060e*/ 	.short	(.L_299 - .L_298)
	.align		4
.L_298:
        /*0610*/ 	.word	index@(_Z35group_norm_nhwc_bwd_one_pass_kernelI11Bf16IOBf16WLi512ELi42ELi672EEv26Group_norm_nhwc_bwd_params)
        /*0614*/ 	.word	0x00000008


	//----- nvinfo : EIATTR_REGCOUNT
	.align		4
.L_299:
        /*0618*/ 	.byte	0x04, 0x2f
        /*061a*/ 	.short	(.L_301 - .L_300)
	.align		4
.L_300:
        /*061c*/ 	.word	index@(_Z35group_norm_nhwc_bwd_one_pass_kernelI11Bf16IOBf16WLi256ELi42ELi672EEv26Group_norm_nhwc_bwd_params)
        /*0620*/ 	.word	0x00000050


	//----- nvinfo : EIATTR_FRAME_SIZE
	.align		4
.L_301:
        /*0624*/ 	.byte	0x04, 0x11
        /*0626*/ 	.short	(.L_303 - .L_302)
	.align		4
.L_302:
        /*0628*/ 	.word	index@(_Z35group_norm_nhwc_bwd_one_pass_kernelI11Bf16IOBf16WLi256ELi42ELi672EEv26Group_norm_nhwc_bwd_params)
        /*062c*/ 	.word	0x00000000


	//----- nvinfo : EIATTR_REGCOUNT
	.align		4
.L_303:
        /*0630*/ 	.byte	0x04, 0x2f
        /*0632*/ 	.short	(.L_305 - .L_304)
	.align		4
.L_304:
        /*0634*/ 	.word	index@(_Z35group_norm_nhwc_bwd_one_pass_kernelI11Bf16IOBf16WLi128ELi42ELi672EEv26Group_norm_nhwc_bwd_params)
        /*0638*/ 	.word	0x0000004f


	//----- nvinfo : EIATTR_FRAME_SIZE
	.align		4
.L_305:
        /*063c*/ 	.byte	0x04, 0x11
        /*063e*/ 	.short	(.L_307 - .L_306)
	.align		4
.L_306:
        /*0640*/ 	.word	index@(_Z35group_norm_nhwc_bwd_one_pass_kernelI11Bf16IOBf16WLi128ELi42ELi672EEv26Group_norm_nhwc_bwd_params)
        /*0644*/ 	.word	0x00000000


	//----- nvinfo : EIATTR_REGCOUNT
	.align		4
.L_307:
        /*0648*/ 	.byte	0x04, 0x2f
        /*064a*/ 	.short	(.L_309 - .L_308)
	.align		4
.L_308:
        /*064c*/ 	.word	index@(_Z35group_norm_nhwc_bwd_one_pass_kernelI11Bf16IOBf16WLi64ELi42ELi672EEv26Group_norm_nhwc_bwd_params)
        /*0650*/ 	.word	0x00000028


	//----- nvinfo : EIATTR_FRAME_SIZE
	.align		4
.L_309:
        /*0654*/ 	.byte	0x04, 0x11
        /*0656*/ 	.short	(.L_311 - .L_310)
	.align		4
.L_310:
        /*0658*/ 	.word	index@(_Z35group_norm_nhwc_bwd_one_pass_kernelI11Bf16IOBf16WLi64ELi42ELi672EEv26Group_norm_nhwc_bwd_params)
        /*065c*/ 	.word	0x00000000


	//----- nvinfo : EIATTR_REGCOUNT
	.align		4
.L_311:
        /*0660*/ 	.byte	0x04, 0x2f
        /*0662*/ 	.short	(.L_313 - .L_312)
	.align		4
.L_312:
        /*0664*/ 	.word	index@(_Z35group_norm_nhwc_bwd_one_pass_kernelI11Bf16IOFp32WLi512ELi42ELi672EEv26Group_norm_nhwc_bwd_params)
        /*0668*/ 	.word	0x00000050


	//----- nvinfo : EIATTR_FRAME_SIZE
	.align		4
.L_313:
        /*066c*/ 	.byte	0x04, 0x11
        /*066e*/ 	.short	(.L_315 - .L_314)
	.align		4
.L_314:
        /*0670*/ 	.word	index@(_Z35group_norm_nhwc_bwd_one_pass_kernelI11Bf16IOFp32WLi512ELi42ELi672EEv26Group_norm_nhwc_bwd_params)
        /*0674*/ 	.word	0x00000008


	//----- nvinfo : EIATTR_REGCOUNT
	.align		4
.L_315:
        /*0678*/ 	.byte	0x04, 0x2f
        /*067a*/ 	.short	(.L_317 - .L_316)
	.align		4
.L_316:
        /*067c*/ 	.word	index@(_Z35group_norm_nhwc_bwd_one_pass_kernelI11Bf16IOFp32WLi256ELi42ELi672EEv26Group_norm_nhwc_bwd_params)
        /*0680*/ 	.word	0x00000050


	//----- nvinfo : EIATTR_FRAME_SIZE
	.align		4
.L_317:
        /*0684*/ 	.byte	0x04, 0x11
        /*0686*/ 	.short	(.L_319 - .L_318)
	.align		4
.L_318:
        /*0688*/ 	.word	index@(_Z35group_norm_nhwc_bwd_one_pass_kernelI11Bf16IOFp32WLi256ELi42ELi672EEv26Group_norm_nhwc_bwd_params)
        /*068c*/ 	.word	0x00000000


	//----- nvinfo : EIATTR_REGCOUNT
	.align		4
.L_319:
        /*0690*/ 	.byte	0x04, 0x2f
        /*0692*/ 	.short	(.L_321 - .L_320)
	.align		4
.L_320:
        /*0694*/ 	.word	index@(_Z35group_norm_nhwc_bwd_one_pass_kernelI11Bf16IOFp32WLi128ELi42ELi672EEv26Group_norm_nhwc_bwd_params)
        /*0698*/ 	.word	0x0000004e


	//----- nvinfo : EIATTR_FRAME_SIZE
	.align		4
.L_321:
        /*069c*/ 	.byte	0x04, 0x11
        /*069e*/ 	.short	(.L_323 - .L_322)
	.align		4
.L_322:
        /*06a0*/ 	.word	index@(_Z35group_norm_nhwc_bwd_one_pass_kernelI11Bf16IOFp32WLi128ELi42ELi672EEv26Group_norm_nhwc_bwd_params)
        /*06a4*/ 	.word	0x00000000


	//----- nvinfo : EIATTR_REGCOUNT
	.align		4
.L_323:
        /*06a8*/ 	.byte	0x04, 0x2f
        /*06aa*/ 	.short	(.L_325 - .L_324)
	.align		4
.L_324:
        /*06ac*/ 	.word	index@(_Z35group_norm_nhwc_bwd_one_pass_kernelI11Bf16IOFp32WLi64ELi42ELi672EEv26Group_norm_nhwc_bwd_params)
        /*06b0*/ 	.word	0x00000028


	//----- nvinfo : EIATTR_FRAME_SIZE
	.align		4
.L_325:
        /*06b4*/ 	.byte	0x04, 0x11
        /*06b6*/ 	.short	(.L_327 - .L_326)
	.align		4
.L_326:
        /*06b8*/ 	.word	index@(_Z35group_norm_nhwc_bwd_one_pass_kernelI11Bf16IOFp32WLi64ELi42ELi672EEv26Group_norm_nhwc_bwd_params)
        /*06bc*/ 	.word	0x00000000


	//----- nvinfo : EIATTR_REGCOUNT
	.align		4
.L_327:
        /*06c0*/ 	.byte	0x04, 0x2f
        /*06c2*/ 	.short	(.L_329 - .L_328)
	.align		4
.L_328:
        /*06c4*/ 	.word	index@(_ZN3cub17CUB_300001_SM_8006detail11EmptyKernelIvEEvv)
        /*06c8*/ 	.word	0x00000004


	//----- nvinfo : EIATTR_FRAME_SIZE
	.align		4
.L_329:
        /*06cc*/ 	.byte	0x04, 0x11
        /*06ce*/ 	.short	(.L_331 - .L_330)
	.align		4
.L_330:
        /*06d0*/ 	.word	index@(_ZN3cub17CUB_300001_SM_8006detail11EmptyKernelIvEEvv)
        /*06d4*/ 	.word	0x00000000


	//----- nvinfo : EIATTR_MIN_STACK_SIZE
	.align		4
.L_331:
        /*06d8*/ 	.byte	0x04, 0x12
        /*06da*/ 	.short	(.L_333 - .L_332)
	.align		4
.L_332:
        /*06dc*/ 	.word	index@(_ZN3cub17CUB_300001_SM_8006detail11EmptyKernelIvEEvv)
        /*06e0*/ 	.word	0x00000000


	//----- nvinfo : EIATTR_MIN_STACK_SIZE
	.align		4
.L_333:
        /*06e4*/ 	.byte	0x04, 0x12
        /*06e6*/ 	.short	(.L_335 - .L_334)
	.align		4
.L_334:
        /*06e8*/ 	.word	index@(_Z35group_norm_nhwc_bwd_one_pass_kernelI11Bf16IOFp32WLi64ELi42ELi672EEv26Group_norm_nhwc_bwd_params)
        /*06ec*/ 	.word	0x00000000


	//----- nvinfo : EIATTR_MIN_STACK_SIZE
	.align		4
.L_335:
        /*06f0*/ 	.byte	0x04, 0x12
        /*06f2*/ 	.short	(.L_337 - .L_336)
	.align		4
.L_336:
        /*06f4*/ 	.word	index@(_Z35group_norm_nhwc_bwd_one_pass_kernelI11Bf16IOFp32WLi128ELi42ELi672EEv26Group_norm_nhwc_bwd_params)
        /*06f8*/ 	.word	0x00000000


	//----- nvinfo : EIATTR_MIN_STACK_SIZE
	.align		4
.L_337:
        /*06fc*/ 	.byte	0x04, 0x12
        /*06fe*/ 	.short	(.L_339 - .L_338)
	.align		4
.L_338:
        /*0700*/ 	.word	index@(_Z35group_norm_nhwc_bwd_one_pass_kernelI11Bf16IOFp32WLi256ELi42ELi672EEv26Group_norm_nhwc_bwd_params)
        /*0704*/ 	.word	0x00000000


	//----- nvinfo : EIATTR_MIN_STACK_SIZE
	.align		4
.L_339:
        /*0708*/ 	.byte	0x04, 0x12
        /*070a*/ 	.short	(.L_341 - .L_340)
	.align		4
.L_340:
        /*070c*/ 	.word	index@(_Z35group_norm_nhwc_bwd_one_pass_kernelI11Bf16IOFp32WLi512ELi42ELi672EEv26Group_norm_nhwc_bwd_params)
        /*0710*/ 	.word	0x00000008


	//----- nvinfo : EIATTR_MIN_STACK_SIZE
	.align		4
.L_341:
        /*0714*/ 	.byte	0x04, 0x12
        /*0716*/ 	.short	(.L_343 - .L_342)
	.align		4
.L_342:
        /*0718*/ 	.word	index@(_Z35group_norm_nhwc_bwd_one_pass_kernelI11Bf16IOBf16WLi64ELi42ELi672EEv26Group_norm_nhwc_bwd_params)
        /*071c*/ 	.word	0x00000000


	//----- nvinfo : EIATTR_MIN_STACK_SIZE
	.align		4
.L_343:
        /*0720*/ 	.byte	0x04, 0x12
        /*0722*/ 	.short	(.L_345 - .L_344)
	.align		4
.L_344:
        /*0724*/ 	.word	index@(_Z35group_norm_nhwc_bwd_one_pass_kernelI11Bf16IOBf16WLi128ELi42ELi672EEv26Group_norm_nhwc_bwd_params)
        /*0728*/ 	.word	0x00000000


	//----- nvinfo : EIATTR_MIN_STACK_SIZE
	.align		4
.L_345:
        /*072c*/ 	.byte	0x04, 0x12
        /*072e*/ 	.short	(.L_347 - .L_346)
	.align		4
.L_346:
        /*0730*/ 	.word	index@(_Z35group_norm_nhwc_bwd_one_pass_kernelI11Bf16IOBf16WLi256ELi42ELi672EEv26Group_norm_nhwc_bwd_params)
        /*0734*/ 	.word	0x00000000


	//----- nvinfo : EIATTR_MIN_STACK_SIZE
	.align		4
.L_347:
        /*0738*/ 	.byte	0x04, 0x12
        /*073a*/ 	.short	(.L_349 - .L_348)
	.align		4
.L_348:
        /*073c*/ 	.word	index@(_Z35group_norm_nhwc_bwd_one_pass_kernelI11Bf16IOBf16WLi512ELi42ELi672EEv26Group_norm_nhwc_bwd_params)
        /*0740*/ 	.word	0x00000008


	//----- nvinfo : EIATTR_MIN_STACK_SIZE
	.align		4
.L_349:
        /*0744*/ 	.byte	0x04, 0x12
        /*0746*/ 	.short	(.L_351 - .L_350)
	.align		4
.L_350:
        /*0748*/ 	.word	index@(_Z35group_norm_nhwc_bwd_one_pass_kernelI11Bf16IOFp16WLi64ELi42ELi672EEv26Group_norm_nhwc_bwd_params)
        /*074c*/ 	.word	0x00000000


	//----- nvinfo : EIATTR_MIN_STACK_SIZE
	.align		4
.L_351:
        /*0750*/ 	.byte	0x04, 0x12
        /*0752*/ 	.short	(.L_353 - .L_352)
	.align		4
.L_352:
        /*0754*/ 	.word	index@(_Z35group_norm_nhwc_bwd_one_pass_kernelI11Bf16IOFp16WLi128ELi42ELi672EEv26Group_norm_nhwc_bwd_params)
        /*0758*/ 	.word	0x00000000


	//----- nvinfo : EIATTR_MIN_STACK_SIZE
	.align		4
.L_353:
        /*075c*/ 	.byte	0x04, 0x12
        /*075e*/ 	.short	(.L_355 - .L_354)
	.align		4
.L_354:
        /*0760*/ 	.word	index@(_Z35group_norm_nhwc_bwd_one_pass_kernelI11Bf16IOFp16WLi256ELi42ELi672EEv26Group_norm_nhwc_bwd_params)
        /*0764*/ 	.word	0x00000000


	//----- nvinfo : EIATTR_MIN_STACK_SIZE
	.align		4
.L_355:
        /*0768*/ 	.byte	0x04, 0x12
        /*076a*/ 	.short	(.L_357 - .L_356)
	.align		4
.L_356:
        /*076c*/ 	.word	index@(_Z35group_norm_nhwc_bwd_one_pass_kernelI11Bf16IOFp16WLi512ELi42ELi672EEv26Group_norm_nhwc_bwd_params)
        /*0770*/ 	.word	0x00000008


	//----- nvinfo : EIATTR_MIN_STACK_SIZE
	.align		4
.L_357:
        /*0774*/ 	.byte	0x04, 0x12
        /*0776*/ 	.short	(.L_359 - .L_358)
	.align		4
.L_358:
        /*0778*/ 	.word	index@(_Z35group_norm_nhwc_bwd_one_pass_kernelI11Fp16IOFp32WLi64ELi42ELi672EEv26Group_norm_nhwc_bwd_params)
        /*077c*/ 	.word	0x00000000


	//----- nvinfo : EIATTR_MIN_STACK_SIZE
	.align		4
.L_359:
        /*0780*/ 	.byte	0x04, 0x12
        /*0782*/ 	.short	(.L_361 - .L_360)
	.align		4
.L_360:
        /*0784*/ 	.word	index@(_Z35group_norm_nhwc_bwd_one_pass_kernelI11Fp16IOFp32WLi128ELi42ELi672EEv26Group_norm_nhwc_bwd_params)
        /*0788*/ 	.word	0x00000000


	//----- nvinfo : EIATTR_MIN_STACK_SIZE
	.align		4
.L_361:
        /*078c*/ 	.byte	0x04, 0x12
        /*078e*/ 	.short	(.L_363 - .L_362)
	.align		4
.L_362:
        /*0790*/ 	.word	index@(_Z35group_norm_nhwc_bwd_one_pass_kernelI11Fp16IOFp32WLi256ELi42ELi672EEv26Group_norm_nhwc_bwd_params)
        /*0794*/ 	.word	0x00000000


	//----- nvinfo : EIATTR_MIN_STACK_SIZE
	.align		4
.L_363:
        /*0798*/ 	.byte	0x04, 0x12
        /*079a*/ 	.short	(.L_365 - .L_364)
	.align		4
.L_364:
        /*079c*/ 	.word	index@(_Z35group_norm_nhwc_bwd_one_pass_kernelI11Fp16IOFp32WLi512ELi42ELi672EEv26Group_norm_nhwc_bwd_params)
        /*07a0*/ 	.word	0x00000008


	//----- nvinfo : EIATTR_MIN_STACK_SIZE
	.align		4
.L_365:
        /*07a4*/ 	.byte	0x04, 0x12
        /*07a6*/ 	.short	(.L_367 - .L_366)
	.align		4
.L_366:
        /*07a8*/ 	.word	index@(_Z35group_norm_nhwc_bwd_one_pass_kernelI11Fp16IOBf16WLi64ELi42ELi672EEv26Group_norm_nhwc_bwd_params)
        /*07ac*/ 	.word	0x00000000


	//----- nvinfo : EIATTR_MIN_STACK_SIZE
	.align		4
.L_367:
        /*07b0*/ 	.byte	0x04, 0x12
        /*07b2*/ 	.short	(.L_369 - .L_368)
	.align		4
.L_368:
        /*07b4*/ 	.word	index@(_Z35group_norm_nhwc_bwd_one_pass_kernelI11Fp16IOBf16WLi128ELi42ELi672EEv26Group_norm_nhwc_bwd_params)
        /*07b8*/ 	.word	0x00000000


	//----- nvinfo : EIATTR_MIN_STACK_SIZE
	.align		4
.L_369:
        /*07bc*/ 	.byte	0x04, 0x12
        /*07be*/ 	.short	(.L_371 - .L_370)
	.align		4
.L_370:
        /*07c0*/ 	.word	index@(_Z35group_norm_nhwc_bwd_one_pass_kernelI11Fp16IOBf16WLi256ELi42ELi672EEv26Group_norm_nhwc_bwd_params)
        /*07c4*/ 	.word	0x00000000


	//----- nvinfo : EIATTR_MIN_STACK_SIZE
	.align		4
.L_371:
        /*07c8*/ 	.byte	0x04, 0x12
        /*07ca*/ 	.short	(.L_373 - .L_372)
	.align		4
.L_372:
        /*07cc*/ 	.word	index@(_Z35group_norm_nhwc_bwd_one_pass_kernelI11Fp16IOBf16WLi512ELi42ELi672EEv26Group_norm_nhwc_bwd_params)
        /*07d0*/ 	.word	0x00000008


	//----- nvinfo : EIATTR_MIN_STACK_SIZE
	.align		4
.L_373:
        /*07d4*/ 	.byte	0x04, 0x12
        /*07d6*/ 	.short	(.L_375 - .L_374)
	.align		4
.L_374:
        /*07d8*/ 	.word	index@(_Z35group_norm_nhwc_bwd_one_pass_kernelI11Fp16IOFp16WLi64ELi42ELi672EEv26Group_norm_nhwc_bwd_params)
        /*07dc*/ 	.word	0x00000000


	//----- nvinfo : EIATTR_MIN_STACK_SIZE
	.align		4
.L_375:
        /*07e0*/ 	.byte	0x04, 0x12
        /*07e2*/ 	.short	(.L_377 - .L_376)
	.align		4
.L_376:
        /*07e4*/ 	.word	index@(_Z35group_norm_nhwc_bwd_one_pass_kernelI11Fp16IOFp16WLi128ELi42ELi672EEv26Group_norm_nhwc_bwd_params)
        /*07e8*/ 	.word	0x00000000


	//----- nvinfo : EIATTR_MIN_STACK_SIZE
	.align		4
.L_377:
        /*07ec*/ 	.byte	0x04, 0x12
        /*07ee*/ 	.short	(.L_379 - .L_378)
	.align		4
.L_378:
        /*07f0*/ 	.word	index@(_Z35group_norm_nhwc_bwd_one_pass_kernelI11Fp16IOFp16WLi256ELi42ELi672EEv26Group_norm_nhwc_bwd_params)
        /*07f4*/ 	.word	0x00000000


	//----- nvinfo : EIATTR_MIN_STACK_SIZE
	.align		4
.L_379:
        /*07f8*/ 	.byte	0x04, 0x12
        /*07fa*/ 	.short	(.L_381 - .L_380)
	.align		4
.L_380:
        /*07fc*/ 	.word	index@(_Z35group_norm_nhwc_bwd_one_pass_kernelI11Fp16IOFp16WLi512ELi42ELi672EEv26Group_norm_nhwc_bwd_params)
        /*0800*/ 	.word	0x00000008


	//----- nvinfo : EIATTR_MIN_STACK_SIZE
	.align		4
.L_381:
        /*0804*/ 	.byte	0x04, 0x12
        /*0806*/ 	.short	(.L_383 - .L_382)
	.align		4
.L_382:
        /*0808*/ 	.word	index@(_Z35group_norm_nhwc_bwd_one_pass_kernelI11Fp32IOFp32WLi64ELi42ELi672EEv26Group_norm_nhwc_bwd_params)
        /*080c*/ 	.word	0x00000000


	//----- nvinfo : EIATTR_MIN_STACK_SIZE
	.align		4
.L_383:
        /*0810*/ 	.byte	0x04, 0x12
        /*0812*/ 	.short	(.L_385 - .L_384)
	.align		4
.L_384:
        /*0814*/ 	.word	index@(_Z35group_norm_nhwc_bwd_one_pass_kernelI11Fp32IOFp32WLi128ELi42ELi672EEv26Group_norm_nhwc_bwd_params)
        /*0818*/ 	.word	0x00000000


	//----- nvinfo : EIATTR_MIN_STACK_SIZE
	.align		4
.L_385:
        /*081c*/ 	.byte	0x04, 0x12
        /*081e*/ 	.short	(.L_387 - .L_386)
	.align		4
.L_386:
        /*0820*/ 	.word	index@(_Z35group_norm_nhwc_bwd_one_pass_kernelI11Fp32IOFp32WLi256ELi42ELi672EEv26Group_norm_nhwc_bwd_params)
        /*0824*/ 	.word	0x00000000


	//----- nvinfo : EIATTR_MIN_STACK_SIZE
	.align		4
.L_387:
        /*0828*/ 	.byte	0x04, 0x12
        /*082a*/ 	.short	(.L_389 - .L_388)
	.align		4
.L_388:
        /*082c*/ 	.word	index@(_Z35group_norm_nhwc_bwd_one_pass_kernelI11Fp32IOFp32WLi512ELi42ELi672EEv26Group_norm_nhwc_bwd_params)
        /*0830*/ 	.word	0x00000050


	//----- nvinfo : EIATTR_MIN_STACK_SIZE
	.align		4
.L_389:
        /*0834*/ 	.byte	0x04, 0x12
        /*0836*/ 	.short	(.L_391 - .L_390)
	.align		4
.L_390:
        /*0838*/ 	.word	index@(_Z35group_norm_nhwc_bwd_one_pass_kernelI11Fp32IOBf16WLi64ELi42ELi672EEv26Group_norm_nhwc_bwd_params)
        /*083c*/ 	.word	0x00000000


	//----- nvinfo : EIATTR_MIN_STACK_SIZE
	.align		4
.L_391:
        /*0840*/ 	.byte	0x04, 0x12
        /*0842*/ 	.short	(.L_393 - .L_392)
	.align		4
.L_392:
        /*0844*/ 	.word	index@(_Z35group_norm_nhwc_bwd_one_pass_kernelI11Fp32IOBf16WLi128ELi42ELi672EEv26Group_norm_nhwc_bwd_params)
        /*0848*/ 	.word	0x00000000


	//----- nvinfo : EIATTR_MIN_STACK_SIZE
	.align		4
.L_393:
        /*084c*/ 	.byte	0x04, 0x12
        /*084e*/ 	.short	(.L_395 - .L_394)
	.align		4
.L_394:
        /*0850*/ 	.word	index@(_Z35group_norm_nhwc_bwd_one_pass_kernelI11Fp32IOBf16WLi256ELi42ELi672EEv26Group_norm_nhwc_bwd_params)
        /*0854*/ 	.word	0x00000000


	//----- nvinfo : EIATTR_MIN_STACK_SIZE
	.align		4
.L_395:
        /*0858*/ 	.byte	0x04, 0x12
        /*085a*/ 	.short	(.L_397 - .L_396)
	.align		4
.L_396:
        /*085c*/ 	.word	index@(_Z35group_norm_nhwc_bwd_one_pass_kernelI11Fp32IOBf16WLi512ELi42ELi672EEv26Group_norm_nhwc_bwd_params)
        /*0860*/ 	.word	0x00000060


	//----- nvinfo : EIATTR_MIN_STACK_SIZE
	.align		4
.L_397:
        /*0864*/ 	.byte	0x04, 0x12
        /*0866*/ 	.short	(.L_399 - .L_398)
	.align		4
.L_398:
        /*0868*/ 	.word	index@(_Z35group_norm_nhwc_bwd_one_pass_kernelI11Fp32IOFp16WLi64ELi42ELi672EEv26Group_norm_nhwc_bwd_params)
        /*086c*/ 	.word	0x00000000


	//----- nvinfo : EIATTR_MIN_STACK_SIZE
	.align		4
.L_399:
        /*0870*/ 	.byte	0x04, 0x12
        /*0872*/ 	.short	(.L_401 - .L_400)
	.align		4
.L_400:
        /*0874*/ 	.word	index@(_Z35group_norm_nhwc_bwd_one_pass_kernelI11Fp32IOFp16WLi128ELi42ELi672EEv26Group_norm_nhwc_bwd_params)
        /*0878*/ 	.word	0x00000000


	//----- nvinfo : EIATTR_MIN_STACK_SIZE
	.align		4
.L_401:
        /*087c*/ 	.byte	0x04, 0x12
        /*087e*/ 	.short	(.L_403 - .L_402)
	.align		4
.L_402:
        /*0880*/ 	.word	index@(_Z35group_norm_nhwc_bwd_one_pass_kernelI11Fp32IOFp16WLi256ELi42ELi672EEv26Group_norm_nhwc_bwd_params)
        /*0884*/ 	.word	0x00000000


	//----- nvinfo : EIATTR_MIN_STACK_SIZE
	.align		4
.L_403:
        /*0888*/ 	.byte	0x04, 0x12
        /*088a*/ 	.short	(.L_405 - .L_404)
	.align		4
.L_404:
        /*088c*/ 	.word	index@(_Z35group_norm_nhwc_bwd_one_pass_kernelI11Fp32IOFp16WLi512ELi42ELi672EEv26Group_norm_nhwc_bwd_params)
        /*0890*/ 	.word	0x00000060


	//----- nvinfo : EIATTR_MIN_STACK_SIZE
	.align		4
.L_405:
        /*0894*/ 	.byte	0x04, 0x12
        /*0896*/ 	.short	(.L_407 - .L_406)
	.align		4
.L_406:
        /*0898*/ 	.word	index@(_Z35group_norm_nhwc_fwd_one_pass_kernelI11Bf16IOFp32WLi64ELi42ELi672EEv26Group_norm_nhwc_fwd_params)
        /*089c*/ 	.word	0x00000000


	//----- nvinfo : EIATTR_MIN_STACK_SIZE
	.align		4
.L_407:
        /*08a0*/ 	.byte	0x04, 0x12
        /*08a2*/ 	.short	(.L_409 - .L_408)
	.align		4
.L_408:
        /*08a4*/ 	.word	index@(_Z35group_norm_nhwc_fwd_one_pass_kernelI11Bf16IOFp32WLi128ELi42ELi672EEv26Group_norm_nhwc_fwd_params)
        /*08a8*/ 	.word	0x00000000


	//----- nvinfo : EIATTR_MIN_STACK_SIZE
	.align		4
.L_409:
        /*08ac*/ 	.byte	0x04, 0x12
        /*08ae*/ 	.short	(.L_411 - .L_410)
	.align		4
.L_410:
        /*08b0*/ 	.word	index@(_Z35group_norm_nhwc_fwd_one_pass_kernelI11Bf16IOFp32WLi256ELi42ELi672EEv26Group_norm_nhwc_fwd_params)
        /*08b4*/ 	.word	0x00000000


	//----- nvinfo : EIATTR_MIN_STACK_SIZE
	.align		4
.L_411:
        /*08b8*/ 	.byte	0x04, 0x12
        /*08ba*/ 	.short	(.L_413 - .L_412)
	.align		4
.L_412:
        /*08bc*/ 	.word	index@(_Z35group_norm_nhwc_fwd_one_pass_kernelI11Bf16IOFp32WLi512ELi42ELi672EEv26Group_norm_nhwc_fwd_params)
        /*08c0*/ 	.word	0x00000000


	//----- nvinfo : EIATTR_MIN_STACK_SIZE
	.align		4
.L_413:
        /*08c4*/ 	.byte	0x04, 0x12
        /*08c6*/ 	.short	(.L_415 - .L_414)
	.align		4
.L_414:
        /*08c8*/ 	.word	index@(_Z35group_norm_nhwc_fwd_one_pass_kernelI11Bf16IOBf16WLi64ELi42ELi672EEv26Group_norm_nhwc_fwd_params)
        /*08cc*/ 	.word	0x00000000


	//----- nvinfo : EIATTR_MIN_STACK_SIZE
	.align		4
.L_415:
        /*08d0*/ 	.byte	0x04, 0x12
        /*08d2*/ 	.short	(.L_417 - .L_416)
	.align		4
.L_416:
        /*08d4*/ 	.word	index@(_Z35group_norm_nhwc_fwd_one_pass_kernelI11Bf16IOBf16WLi128ELi42ELi672EEv26Group_norm_nhwc_fwd_params)
        /*08d8*/ 	.word	0x00000000


	//----- nvinfo : EIATTR_MIN_STACK_SIZE
	.align		4
.L_417:
        /*08dc*/ 	.byte	0x04, 0x12
        /*08de*/ 	.short	(.L_419 - .L_418)
	.align		4
.L_418:
        /*08e0*/ 	.word	index@(_Z35group_norm_nhwc_fwd_one_pass_kernelI11Bf16IOBf16WLi256ELi42ELi672EEv26Group_norm_nhwc_fwd_params)
        /*08e4*/ 	.word	0x00000000


	//----- nvinfo : EIATTR_MIN_STACK_SIZE
	.align		4
.L_419:
        /*08e8*/ 	.byte	0x04, 0x12
        /*08ea*/ 	.short	(.L_421 - .L_420)
	.align		4
.L_420:
        /*08ec*/ 	.word	index@(_Z35group_norm_nhwc_fwd_one_pass_kernelI11Bf16IOBf16WLi512ELi42ELi672EEv26Group_norm_nhwc_fwd_params)
        /*08f0*/ 	.word	0x00000000


	//----- nvinfo : EIATTR_MIN_STACK_SIZE
	.align		4
.L_421:
        /*08f4*/ 	.byte	0x04, 0x12
        /*08f6*/ 	.short	(.L_423 - .L_422)
	.align		4
.L_422:
        /*08f8*/ 	.word	index@(_Z35group_norm_nhwc_fwd_one_pass_kernelI11Bf16IOFp16WLi64ELi42ELi672EEv26Group_norm_nhwc_fwd_params)
        /*08fc*/ 	.word	0x00000000


	//----- nvinfo : EIATTR_MIN_STACK_SIZE
	.align		4
.L_423:
        /*0900*/ 	.byte	0x04, 0x12
        /*0902*/ 	.short	(.L_425 - .L_424)
	.align		4
.L_424:
        /*0904*/ 	.word	index@(_Z35group_norm_nhwc_fwd_one_pass_kernelI11Bf16IOFp16WLi128ELi42ELi672EEv26Group_norm_nhwc_fwd_params)
        /*0908*/ 	.word	0x00000000


	//----- nvinfo : EIATTR_MIN_STACK_SIZE
	.align		4
.L_425:
        /*090c*/ 	.byte	0x04, 0x12
        /*090e*/ 	.short	(.L_427 - .L_426)
	.align		4
.L_426:
        /*0910*/ 	.word	index@(_Z35group_norm_nhwc_fwd_one_pass_kernelI11Bf16IOFp16WLi256ELi42ELi672EEv26Group_norm_nhwc_fwd_params)
        /*0914*/ 	.word	0x00000000


	//----- nvinfo : EIATTR_MIN_STACK_SIZE
	.align		4
.L_427:
        /*0918*/ 	.byte	0x04, 0x12
        /*091a*/ 	.short	(.L_429 - .L_428)
	.align		4
.L_428:
        /*091c*/ 	.word	index@(_Z35group_norm_nhwc_fwd_one_pass_kernelI11Bf16IOFp16WLi512ELi42ELi672EEv26Group_norm_nhwc_fwd_params)
        /*0920*/ 	.word	0x00000000


	//----- nvinfo : EIATTR_MIN_STACK_SIZE
	.align		4
.L_429:
        /*0924*/ 	.byte	0x04, 0x12
        /*0926*/ 	.short	(.L_431 - .L_430)
	.align		4
.L_430:
        /*0928*/ 	.word	index@(_Z35group_norm_nhwc_fwd_one_pass_kernelI11Fp16IOFp32WLi64ELi42ELi672EEv26Group_norm_nhwc_fwd_params)
        /*092c*/ 	.word	0x00000000


	//----- nvinfo : EIATTR_MIN_STACK_SIZE
	.align		4
.L_431:
        /*0930*/ 	.byte	0x04, 0x12
        /*0932*/ 	.short	(.L_433 - .L_432)
	.align		4
.L_432:
        /*0934*/ 	.word	index@(_Z35group_norm_nhwc_fwd_one_pass_kernelI11Fp16IOFp32WLi128ELi42ELi672EEv26Group_norm_nhwc_fwd_params)
        /*0938*/ 	.word	0x00000000


	//----- nvinfo : EIATTR_MIN_STACK_SIZE
	.align		4
.L_433:
        /*093c*/ 	.byte	0x04, 0x12
        /*093e*/ 	.short	(.L_435 - .L_434)
	.align		4
.L_434:
        /*0940*/ 	.word	index@(_Z35group_norm_nhwc_fwd_one_pass_kernelI11Fp16IOFp32WLi256ELi42ELi672EEv26Group_norm_nhwc_fwd_params)
        /*0944*/ 	.word	0x00000000


	//----- nvinfo : EIATTR_MIN_STACK_SIZE
	.align		4
.L_435:
        /*0948*/ 	.byte	0x04, 0x12
        /*094a*/ 	.short	(.L_437 - .L_436)
	.align		4
.L_436:
        /*094c*/ 	.word	index@(_Z35group_norm_nhwc_fwd_one_pass_kernelI11Fp16IOFp32WLi512ELi42ELi672EEv26Group_norm_nhwc_fwd_params)
        /*0950*/ 	.word	0x00000000


	//----- nvinfo : EIATTR_MIN_STACK_SIZE
	.align		4
.L_437:
        /*0954*/ 	.byte	0x04, 0x12
        /*0956*/ 	.short	(.L_439 - .L_438)
	.align		4
.L_438:
        /*0958*/ 	.word	index@(_Z35group_norm_nhwc_fwd_one_pass_kernelI11Fp16IOBf16WLi64ELi42ELi672EEv26Group_norm_nhwc_fwd_params)
        /*095c*/ 	.word	0x00000000


	//----- nvinfo : EIATTR_MIN_STACK_SIZE
	.align		4
.L_439:
        /*0960*/ 	.byte	0x04, 0x12
        /*0962*/ 	.short	(.L_441 - .L_440)
	.align		4
.L_440:
        /*0964*/ 	.word	index@(_Z35group_norm_nhwc_fwd_one_pass_kernelI11Fp16IOBf16WLi128ELi42ELi672EEv26Group_norm_nhwc_fwd_params)
        /*0968*/ 	.word	0x00000000


	//----- nvinfo : EIATTR_MIN_STACK_SIZE
	.align		4
.L_441:
        /*096c*/ 	.byte	0x04, 0x12
        /*096e*/ 	.short	(.L_443 - .L_442)
	.align		4
.L_442:
        /*0970*/ 	.word	index@(_Z35group_norm_nhwc_fwd_one_pass_kernelI11Fp16IOBf16WLi256ELi42ELi672EEv26Group_norm_nhwc_fwd_params)
        /*0974*/ 	.word	0x00000000


	//----- nvinfo : EIATTR_MIN_STACK_SIZE
	.align		4
.L_443:
        /*0978*/ 	.byte	0x04, 0x12
        /*097a*/ 	.short	(.L_445 - .L_444)
	.align		4
.L_444:
        /*097c*/ 	.word	index@(_Z35group_norm_nhwc_fwd_one_pass_kernelI11Fp16IOBf16WLi512ELi42ELi672EEv26Group_norm_nhwc_fwd_params)
        /*0980*/ 	.word	0x00000000


	//----- nvinfo : EIATTR_MIN_STACK_SIZE
	.align		4
.L_445:
        /*0984*/ 	.byte	0x04, 0x12
        /*0986*/ 	.short	(.L_447 - .L_446)
	.align		4
.L_446:
        /*0988*/ 	.word	index@(_Z35group_norm_nhwc_fwd_one_pass_kernelI11Fp16IOFp16WLi64ELi42ELi672EEv26Group_norm_nhwc_fwd_params)
        /*098c*/ 	.word	0x00000000


	//----- nvinfo : EIATTR_MIN_STACK_SIZE
	.align		4
.L_447:
        /*0990*/ 	.byte	0x04, 0x12
        /*0992*/ 	.short	(.L_449 - .L_448)
	.align		4
.L_448:
        /*0994*/ 	.word	index@(_Z35group_norm_nhwc_fwd_one_pass_kernelI11Fp16IOFp16WLi128ELi42ELi672EEv26Group_norm_nhwc_fwd_params)
        /*0998*/ 	.word	0x00000000


	//----- nvinfo : EIATTR_MIN_STACK_SIZE
	.align		4
.L_449:
        /*099c*/ 	.byte	0x04, 0x12
        /*099e*/ 	.short	(.L_451 - .L_450)
	.align		4
.L_450:
        /*09a0*/ 	.word	index@(_Z35group_norm_nhwc_fwd_one_pass_kernelI11Fp16IOFp16WLi256ELi42ELi672EEv26Group_norm_nhwc_fwd_params)
        /*09a4*/ 	.word	0x00000000


	//----- nvinfo : EIATTR_MIN_STACK_SIZE
	.align		4
.L_451:
        /*09a8*/ 	.byte	0x04, 0x12
        /*09aa*/ 	.short	(.L_453 - .L_452)
	.align		4
.L_452:
        /*09ac*/ 	.word	index@(_Z35group_norm_nhwc_fwd_one_pass_kernelI11Fp16IOFp16WLi512ELi42ELi672EEv26Group_norm_nhwc_fwd_params)
        /*09b0*/ 	.word	0x00000000


	//----- nvinfo : EIATTR_MIN_STACK_SIZE
	.align		4
.L_453:
        /*09b4*/ 	.byte	0x04, 0x12
        /*09b6*/ 	.short	(.L_455 - .L_454)
	.align		4
.L_454:
        /*09b8*/ 	.word	index@(_Z35group_norm_nhwc_fwd_one_pass_kernelI11Fp32IOFp32WLi64ELi42ELi672EEv26Group_norm_nhwc_fwd_params)
        /*09bc*/ 	.word	0x00000000


	//----- nvinfo : EIATTR_MIN_STACK_SIZE
	.align		4
.L_455:
        /*09c0*/ 	.byte	0x04, 0x12
        /*09c2*/ 	.short	(.L_457 - .L_456)
	.align		4
.L_456:
        /*09c4*/ 	.word	index@(_Z35group_norm_nhwc_fwd_one_pass_kernelI11Fp32IOFp32WLi128ELi42ELi672EEv26Group_norm_nhwc_fwd_params)
        /*09c8*/ 	.word	0x00000000


	//----- nvinfo : EIATTR_MIN_STACK_SIZE
	.align		4
.L_457:
        /*09cc*/ 	.byte	0x04, 0x12
        /*09ce*/ 	.short	(.L_459 - .L_458)
	.align		4
.L_458:
        /*09d0*/ 	.word	index@(_Z35group_norm_nhwc_fwd_one_pass_kernelI11Fp32IOFp32WLi256ELi42ELi672EEv26Group_norm_nhwc_fwd_params)
        /*09d4*/ 	.word	0x00000000


	//----- nvinfo : EIATTR_MIN_STACK_SIZE
	.align		4
.L_459:
        /*09d8*/ 	.byte	0x04, 0x12
        /*09da*/ 	.short	(.L_461 - .L_460)
	.align		4
.L_460:
        /*09dc*/ 	.word	index@(_Z35group_norm_nhwc_fwd_one_pass_kernelI11Fp32IOFp32WLi512ELi42ELi672EEv26Group_norm_nhwc_fwd_params)
        /*09e0*/ 	.word	0x00000000


	//----- nvinfo : EIATTR_MIN_STACK_SIZE
	.align		4
.L_461:
        /*09e4*/ 	.byte	0x04, 0x12
        /*09e6*/ 	.short	(.L_463 - .L_462)
	.align		4
.L_462:
        /*09e8*/ 	.word	index@(_Z35group_norm_nhwc_fwd_one_pass_kernelI11Fp32IOBf16WLi64ELi42ELi672EEv26Group_norm_nhwc_fwd_params)
        /*09ec*/ 	.word	0x00000000


	//----- nvinfo : EIATTR_MIN_STACK_SIZE
	.align		4
.L_463:
        /*09f0*/ 	.byte	0x04, 0x12
        /*09f2*/ 	.short	(.L_465 - .L_464)
	.align		4
.L_464:
        /*09f4*/ 	.word	index@(_Z35group_norm_nhwc_fwd_one_pass_kernelI11Fp32IOBf16WLi128ELi42ELi672EEv26Group_norm_nhwc_fwd_params)
        /*09f8*/ 	.word	0x00000000


	//----- nvinfo : EIATTR_MIN_STACK_SIZE
	.align		4
.L_465:
        /*09fc*/ 	.byte	0x04, 0x12
        /*09fe*/ 	.short	(.L_467 - .L_466)
	.align		4
.L_466:
        /*0a00*/ 	.word	index@(_Z35group_norm_nhwc_fwd_one_pass_kernelI11Fp32IOBf16WLi256ELi42ELi672EEv26Group_norm_nhwc_fwd_params)
        /*0a04*/ 	.word	0x00000000


	//----- nvinfo : EIATTR_MIN_STACK_SIZE
	.align		4
.L_467:
        /*0a08*/ 	.byte	0x04, 0x12
        /*0a0a*/ 	.short	(.L_469 - .L_468)
	.align		4
.L_468:
        /*0a0c*/ 	.word	index@(_Z35group_norm_nhwc_fwd_one_pass_kernelI11Fp32IOBf16WLi512ELi42ELi672EEv26Group_norm_nhwc_fwd_params)
        /*0a10*/ 	.word	0x00000000


	//----- nvinfo : EIATTR_MIN_STACK_SIZE
	.align		4
.L_469:
        /*0a14*/ 	.byte	0x04, 0x12
        /*0a16*/ 	.short	(.L_471 - .L_470)
	.align		4
.L_470:
        /*0a18*/ 	.word	index@(_Z35group_norm_nhwc_fwd_one_pass_kernelI11Fp32IOFp16WLi64ELi42ELi672EEv26Group_norm_nhwc_fwd_params)
        /*0a1c*/ 	.word	0x00000000


	//----- nvinfo : EIATTR_MIN_STACK_SIZE
	.align		4
.L_471:
        /*0a20*/ 	.byte	0x04, 0x12
        /*0a22*/ 	.short	(.L_473 - .L_472)
	.align		4
.L_472:
        /*0a24*/ 	.word	index@(_Z35group_norm_nhwc_fwd_one_pass_kernelI11Fp32IOFp16WLi128ELi42ELi672EEv26Group_norm_nhwc_fwd_params)
        /*0a28*/ 	.word	0x00000000


	//----- nvinfo : EIATTR_MIN_STACK_SIZE
	.align		4
.L_473:
        /*0a2c*/ 	.byte	0x04, 0x12
        /*0a2e*/ 	.short	(.L_475 - .L_474)
	.align		4
.L_474:
        /*0a30*/ 	.word	index@(_Z35group_norm_nhwc_fwd_one_pass_kernelI11Fp32IOFp16WLi256ELi42ELi672EEv26Group_norm_nhwc_fwd_params)
        /*0a34*/ 	.word	0x00000000


	//----- nvinfo : EIATTR_MIN_STACK_SIZE
	.align		4
.L_475:
        /*0a38*/ 	.byte	0x04, 0x12
        /*0a3a*/ 	.short	(.L_477 - .L_476)
	.align		4
.L_476:
        /*0a3c*/ 	.word	index@(_Z35group_norm_nhwc_fwd_one_pass_kernelI11Fp32IOFp16WLi512ELi42ELi672EEv26Group_norm_nhwc_fwd_params)
        /*0a40*/ 	.word	0x00000000
.L_477:


//--------------------- .nv.info._ZN3cub17CUB_300001_SM_8006detail11EmptyKernelIvEEvv --------------------------
	.section	.nv.info._ZN3cub17CUB_300001_SM_8006detail11EmptyKernelIvEEvv,"",@"SHT_CUDA_INFO"
	.sectionflags	@""
	.align	4


	//----- nvinfo : EIATTR_CUDA_API_VERSION
	.align		4
        /*0000*/ 	.byte	0x04, 0x37
        /*0002*/ 	.short	(.L_479 - .L_478)
.L_478:
        /*0004*/ 	.word	0x00000082


	//----- nvinfo : EIATTR_SW2861232_WAR
	.align		4
.L_479:
        /*0008*/ 	.byte	0x01, 0x35
	.zero		2


	//----- nvinfo : EIATTR_MAXREG_COUNT
	.align		4
        /*000c*/ 	.byte	0x03, 0x1b
        /*000e*/ 	.short	0x00ff


	//----- nvinfo : EIATTR_MERCURY_ISA_VERSION
	.align		4
        /*0010*/ 	.byte	0x03, 0x5f
        /*0012*/ 	.short	0x0000


	//----- nvinfo : EIATTR_EXIT_INSTR_OFFSETS
	.align		4
        /*0014*/ 	.byte	0x04, 0x1c
        /*0016*/ 	.short	(.L_481 - .L_480)


	//   ....[0]....
.L_480:
        /*0018*/ 	.word	0x00000010
.L_481:


//--------------------- .nv.info._Z35group_norm_nhwc_bwd_one_pass_kernelI11Bf16IOFp32WLi64ELi42ELi672EEv26Group_norm_nhwc_bwd_params --------------------------
	.section	.nv.info._Z35group_norm_nhwc_bwd_one_pass_kernelI11Bf16IOFp32WLi64ELi42ELi672EEv26Group_norm_nhwc_bwd_params,"",@"SHT_CUDA_INFO"
	.sectionflags	@""
	.align	4


	//----- nvinfo : EIATTR_CUDA_API_VERSION
	.align		4
        /*0000*/ 	.byte	0x04, 0x37
        /*0002*/ 	.short	(.L_483 - .L_482)
.L_482:
        /*0004*/ 	.word	0x00000082


	//----- nvinfo : EIATTR_SW2861232_WAR
	.align		4
.L_483:
        /*0008*/ 	.byte	0x01, 0x35
	.zero		2


	//----- nvinfo : EIATTR_PARAM_CBANK
	.align		4
        /*000c*/ 	.byte	0x04, 0x0a
        /*000e*/ 	.short	(.L_485 - .L_484)
	.align		4
.L_484:
        /*0010*/ 	.word	index@(.nv.constant0._Z35group_norm_nhwc_bwd_one_pass_kernelI11Bf16IOFp32WLi64ELi42ELi672EEv26Group_norm_nhwc_bwd_params)
        /*0014*/ 	.short	0x0160
        /*0016*/ 	.short	0x00b8


	//----- nvinfo : EIATTR_CBANK_PARAM_SIZE
	.align		4
.L_485:
        /*0018*/ 	.byte	0x03, 0x19
        /*001a*/ 	.short	0x00b8


	//----- nvinfo : EIATTR_KPARAM_INFO
	.align		4
        /*001c*/ 	.byte	0x04, 0x17
        /*001e*/ 	.short	(.L_487 - .L_486)
.L_486:
        /*0020*/ 	.word	0x00000000
        /*0024*/ 	.short	0x0000
        /*0026*/ 	.short	0x0000
        /*0028*/ 	.byte	0x00, 0xf0, 0xe1, 0x02


	//----- nvinfo : EIATTR_MAXREG_COUNT
	.align		4
.L_487:
        /*002c*/ 	.byte	0x03, 0x1b
        /*002e*/ 	.short	0x0050


	//----- nvinfo : EIATTR_NUM_BARRIERS
	.align		4
        /*0030*/ 	.byte	0x02, 0x4c
        /*0032*/ 	.byte	0x01
	.zero		1


	//----- nvinfo : EIATTR_MERCURY_ISA_VERSION
	.align		4
        /*0034*/ 	.byte	0x03, 0x5f
        /*0036*/ 	.short	0x0000


	//----- nvinfo : EIATTR_INT_WARP_WIDE_INSTR_OFFSETS
	.align		4
        /*0038*/ 	.byte	0x04, 0x31
        /*003a*/ 	.short	(.L_489 - .L_488)


	//   ....[0]....
.L_488:
        /*003c*/ 	.word	0x00001fb0


	//   ....[1]....
        /*0040*/ 	.word	0x00003870


	//----- nvinfo : EIATTR_COOP_GROUP_MASK_REGIDS
	.align		4
.L_489:
        /*0044*/ 	.byte	0x04, 0x29
        /*0046*/ 	.short	(.L_491 - .L_490)


	//   ....[0]....
.L_490:
        /*0048*/ 	.word	0xffffffff


	//   ....[1]....
        /*004c*/ 	.word	0xffffffff


	//   ....[2]....
        /*0050*/ 	.word	0xffffffff


	//   ....[3]....
        /*0054*/ 	.word	0xffffffff


	//   ....[4]....
        /*0058*/ 	.word	0xffffffff


	//   ....[5]....
        /*005c*/ 	.word	0xffffffff


	//   ....[6]....
        /*0060*/ 	.word	0xffffffff


	//   ....[7]....
        /*0064*/ 	.word	0xffffffff


	//   ....[8]....
        /*0068*/ 	.word	0xffffffff


	//   ....[9]....
        /*006c*/ 	.word	0xffffffff


	//----- nvinfo : EIATTR_COOP_GROUP_INSTR_OFFSETS
	.align		4
.L_491:
        /*0070*/ 	.byte	0x04, 0x28
        /*0072*/ 	.short	(.L_493 - .L_492)


	//   ....[0]....
.L_492:
        /*0074*/ 	.word	0x00000db0


	//   ....[1]....
        /*0078*/ 	.word	0x00000dc0


	//   ....[2]....
        /*007c*/ 	.word	0x00000e10


	//   ....[3]....
        /*0080*/ 	.word	0x00000e30


	//   ....[4]....
        /*0084*/ 	.word	0x00000e60


	//   ....[5]....
        /*0088*/ 	.word	0x00000e80


	//   ....[6]....
        /*008c*/ 	.word	0x00000eb0


	//   ....[7]....
        /*0090*/ 	.word	0x00000ed0


	//   ....[8]....
        /*0094*/ 	.word	0x00000f00


	//   ....[9]....
        /*0098*/ 	.word	0x00000f30


	//----- nvinfo : EIATTR_EXIT_INSTR_OFFSETS
	.align		4
.L_493:
        /*009c*/ 	.byte	0x04, 0x1c
        /*009e*/ 	.short	(.L_495 - .L_494)


	//   ....[0]....
.L_494:
        /*00a0*/ 	.word	0x00003940


	//   ....[1]....
        /*00a4*/ 	.word	0x00003a80


	//   ....[2]....
        /*00a8*/ 	.word	0x00003cd0


	//----- nvinfo : EIATTR_MAX_THREADS
	.align		4
.L_495:
        /*00ac*/ 	.byte	0x04, 0x05
        /*00ae*/ 	.short	(.L_497 - .L_496)
.L_496:
        /*00b0*/ 	.word	0x000002a0
        /*00b4*/ 	.word	0x00000001
        /*00b8*/ 	.word	0x00000001


	//----- nvinfo : EIATTR_CRS_STACK_SIZE
	.align		4
.L_497:
        /*00bc*/ 	.byte	0x04, 0x1e
        /*00be*/ 	.short	(.L_499 - .L_498)
.L_498:
        /*00c0*/ 	.word	0x00000000
.L_499:


//--------------------- .nv.info._Z35group_norm_nhwc_bwd_one_pass_kernelI11Bf16IOFp32WLi128ELi42ELi672EEv26Group_norm_nhwc_bwd_params --------------------------
	.section	.nv.info._Z35group_norm_nhwc_bwd_one_pass_kernelI11Bf16IOFp32WLi128ELi42ELi672EEv26Group_norm_nhwc_bwd_params,"",@"SHT_CUDA_INFO"
	.sectionflags	@""
	.align	4


	//----- nvinfo : EIATTR_CUDA_API_VERSION
	.align		4
        /*0000*/ 	.byte	0x04, 0x37
        /*0002*/ 	.short	(.L_501 - .L_500)
.L_500:
        /*0004*/ 	.word	0x00000082


	//----- nvinfo : EIATTR_SW2861232_WAR
	.align		4
.L_501:
        /*0008*/ 	.byte	0x01, 0x35
	.zero		2


	//----- nvinfo : EIATTR_PARAM_CBANK
	.align		4
        /*000c*/ 	.byte	0x04, 0x0a
        /*000e*/ 	.short	(.L_503 - .L_502)
	.align		4
.L_502:
        /*0010*/ 	.word	index@(.nv.constant0._Z35group_norm_nhwc_bwd_one_pass_kernelI11Bf16IOFp32WLi128ELi42ELi672EEv26Group_norm_nhwc_bwd_params)
        /*0014*/ 	.short	0x0160
        /*0016*/ 	.short	0x00b8


	//----- nvinfo : EIATTR_CBANK_PARAM_SIZE
	.align		4
.L_503:
        /*0018*/ 	.byte	0x03, 0x19
        /*001a*/ 	.short	0x00b8


	//----- nvinfo : EIATTR_KPARAM_INFO
	.align		4
        /*001c*/ 	.byte	0x04, 0x17
        /*001e*/ 	.short	(.L_505 - .L_504)
.L_504:
        /*0020*/ 	.word	0x00000000
        /*0024*/ 	.short	0x0000
        /*0026*/ 	.short	0x0000
        /*0028*/ 	.byte	0x00, 0xf0, 0xe1, 0x02


	//----- nvinfo : EIATTR_MAXREG_COUNT
	.align		4
.L_505:
        /*002c*/ 	.byte	0x03, 0x1b
        /*002e*/ 	.short	0x0050


	//----- nvinfo : EIATTR_NUM_BARRIERS
	.align		4
        /*0030*/ 	.byte	0x02, 0x4c
        /*0032*/ 	.byte	0x01
	.zero		1


	//----- nvinfo : EIATTR_MERCURY_ISA_VERSION
	.align		4
        /*0034*/ 	.byte	0x03, 0x5f
        /*0036*/ 	.short	0x0000


	//----- nvinfo : EIATTR_INT_WARP_WIDE_INSTR_OFFSETS
	.align		4
        /*0038*/ 	.byte	0x04, 0x31
        /*003a*/ 	.short	(.L_507 - .L_506)


	//   ....[0]....
.L_506:
        /*003c*/ 	.word	0x00002620


	//   ....[1]....
        /*0040*/ 	.word	0x00004480


	//----- nvinfo : EIATTR_COOP_GROUP_MASK_REGIDS
	.align		4
.L_507:
        /*0044*/ 	.byte	0x04, 0x29
        /*0046*/ 	.short	(.L_509 - .L_508)


	//   ....[0]....
.L_508:
        /*0048*/ 	.word	0xffffffff


	//   ....[1]....
        /*004c*/ 	.word	0xffffffff


	//   ....[2]....
        /*0050*/ 	.word	0xffffffff


	//   ....[3]....
        /*0054*/ 	.word	0xffffffff


	//   ....[4]....
        /*0058*/ 	.word	0xffffffff


	//   ....[5]....
        /*005c*/ 	.word	0xffffffff


	//   ....[6]....
        /*0060*/ 	.word	0xffffffff


	//   ....[7]....
        /*0064*/ 	.word	0xffffffff


	//   ....[8]....
        /*0068*/ 	.word	0xffffffff


	//   ....[9]....
        /*006c*/ 	.word	0xffffffff


	//----- nvinfo : EIATTR_COOP_GROUP_INSTR_OFFSETS
	.align		4
.L_509:
        /*0070*/ 	.byte	0x04, 0x28
        /*0072*/ 	.short	(.L_511 - .L_510)


	//   ....[0]....
.L_510:
        /*0074*/ 	.word	0x000013e0


	//   ....[1]....
        /*0078*/ 	.word	0x00001410


	//   ....[2]....
        /*007c*/ 	.word	0x00001480


	//   ....[3]....
        /*0080*/ 	.word	0x000014a0


	//   ....[4]....
        /*0084*/ 	.word	0x000014d0


	//   ....[5]....
        /*0088*/ 	.word	0x000014f0


	//   ....[6]....
        /*008c*/ 	.word	0x00001520


	//   ....[7]....
        /*0090*/ 	.word	0x00001540


	//   ....[8]....
        /*0094*/ 	.word	0x00001580


	//   ....[9]....
        /*0098*/ 	.word	0x000015b0


	//----- nvinfo : EIATTR_EXIT_INSTR_OFFSETS
	.align		4
.L_511:
        /*009c*/ 	.byte	0x04, 0x1c
        /*009e*/ 	.short	(.L_513 - .L_512)


	//   ....[0]....
.L_512:
        /*00a0*/ 	.word	0x00004550


	//   ....[1]....
        /*00a4*/ 	.word	0x00004690


	//   ....[2]....
        /*00a8*/ 	.word	0x000048e0


	//----- nvinfo : EIATTR_MAX_THREADS
	.align		4
.L_513:
        /*00ac*/ 	.byte	0x04, 0x05
        /*00ae*/ 	.short	(.L_515 - .L_514)
.L_514:
        /*00b0*/ 	.word	0x000002a0
        /*00b4*/ 	.word	0x00000001
        /*00b8*/ 	.word	0x00000001


	//----- nvinfo : EIATTR_CRS_STACK_SIZE
	.align		4
.L_515:
        /*00bc*/ 	.byte	0x04, 0x1e
        /*00be*/ 	.short	(.L_517 - .L_516)
.L_516:
        /*00c0*/ 	.word	0x00000000
.L_517:


//--------------------- .nv.info._Z35group_norm_nhwc_bwd_one_pass_kernelI11Bf16IOFp32WLi256ELi42ELi672EEv26Group_norm_nhwc_bwd_params --------------------------
	.section	.nv.info._Z35group_norm_nhwc_bwd_one_pass_kernelI11Bf16IOFp32WLi256ELi42ELi672EEv26Group_norm_nhwc_bwd_params,"",@"SHT_CUDA_INFO"
	.sectionflags	@""
	.align	4


	//----- nvinfo : EIATTR_CUDA_API_VERSION
	.align		4
        /*0000*/ 	.byte	0x04, 0x37
        /*0002*/ 	.short	(.L_519 - .L_518)
.L_518:
        /*0004*/ 	.word	0x00000082


	//----- nvinfo : EIATTR_SW2861232_WAR
	.align		4
.L_519:
        /*0008*/ 	.byte	0x01, 0x35
	.zero		2


	//----- nvinfo : EIATTR_PARAM_CBANK
	.align		4
        /*000c*/ 	.byte	0x04, 0x0a
        /*000e*/ 	.short	(.L_521 - .L_520)
	.align		4
.L_520:
        /*0010*/ 	.word	index@(.nv.constant0._Z35group_norm_nhwc_bwd_one_pass_kernelI11Bf16IOFp32WLi256ELi42ELi672EEv26Group_norm_nhwc_bwd_params)
        /*0014*/ 	.short	0x0160
        /*0016*/ 	.short	0x00b8


	//----- nvinfo : EIATTR_CBANK_PARAM_SIZE
	.align		4
.L_521:
        /*0018*/ 	.byte	0x03, 0x19
        /*001a*/ 	.short	0x00b8


	//----- nvinfo : EIATTR_KPARAM_INFO
	.align		4
        /*001c*/ 	.byte	0x04, 0x17
        /*001e*/ 	.short	(.L_523 - .L_522)
.L_522:
        /*0020*/ 	.word	0x00000000
        /*0024*/ 	.short	0x0000
        /*0026*/ 	.short	0x0000
        /*0028*/ 	.byte	0x00, 0xf0, 0xe1, 0x02


	//----- nvinfo : EIATTR_MAXREG_COUNT
	.align		4
.L_523:
        /*002c*/ 	.byte	0x03, 0x1b
        /*002e*/ 	.short	0x0050


	//----- nvinfo : EIATTR_NUM_BARRIERS
	.align		4
        /*0030*/ 	.byte	0x02, 0x4c
        /*0032*/ 	.byte	0x01
	.zero		1


	//----- nvinfo : EIATTR_MERCURY_ISA_VERSION
	.align		4
        /*0034*/ 	.byte	0x03, 0x5f
        /*0036*/ 	.short	0x0000


	//----- nvinfo : EIATTR_INT_WARP_WIDE_INSTR_OFFSETS
	.align		4
        /*0038*/ 	.byte	0x04, 0x31
        /*003a*/ 	.short	(.L_525 - .L_524)


	//   ....[0]....
.L_524:
        /*003c*/ 	.word	0x00003440


	//   ....[1]....
        /*0040*/ 	.word	0x00005ef0


	//----- nvinfo : EIATTR_COOP_GROUP_MASK_REGIDS
	.align		4
.L_525:
        /*0044*/ 	.byte	0x04, 0x29
        /*0046*/ 	.short	(.L_527 - .L_526)


	//   ....[0]....
.L_526:
        /*0048*/ 	.word	0xffffffff


	//   ....[1]....
        /*004c*/ 	.word	0xffffffff


	//   ....[2]....
        /*0050*/ 	.word	0xffffffff


	//   ....[3]....
        /*0054*/ 	.word	0xffffffff


	//   ....[4]....
        /*0058*/ 	.word	0xffffffff


	//   ....[5]....
        /*005c*/ 	.word	0xffffffff


	//   ....[6]....
        /*0060*/ 	.word	0xffffffff


	//   ....[7]....
        /*0064*/ 	.word	0xffffffff


	//   ....[8]....
        /*0068*/ 	.word	0xffffffff


	//   ....[9]....
        /*006c*/ 	.word	0xffffffff


	//----- nvinfo : EIATTR_COOP_GROUP_INSTR_OFFSETS
	.align		4
.L_527:
        /*0070*/ 	.byte	0x04, 0x28
        /*0072*/ 	.short	(.L_529 - .L_528)


	//   ....[0]....
.L_528:
        /*0074*/ 	.word	0x00002270


	//   ....[1]....
        /*0078*/ 	.word	0x000022a0


	//   ....[2]....
        /*007c*/ 	.word	0x00002350


	//   ....[3]....
        /*0080*/ 	.word	0x00002370


	//   ....[4]....
        /*0084*/ 	.word	0x000023a0


	//   ....[5]....
        /*0088*/ 	.word	0x000023c0


	//   ....[6]....
        /*008c*/ 	.word	0x000023f0


	//   ....[7]....
        /*0090*/ 	.word	0x00002410


	//   ....[8]....
        /*0094*/ 	.word	0x00002440


	//   ....[9]....
        /*0098*/ 	.word	0x00002460


	//----- nvinfo : EIATTR_EXIT_INSTR_OFFSETS
	.align		4
.L_529:
        /*009c*/ 	.byte	0x04, 0x1c
        /*009e*/ 	.short	(.L_531 - .L_530)


	//   ....[0]....
.L_530:
        /*00a0*/ 	.word	0x00005fc0


	//   ....[1]....
        /*00a4*/ 	.word	0x00006100


	//   ....[2]....
        /*00a8*/ 	.word	0x00006350


	//----- nvinfo : EIATTR_MAX_THREADS
	.align		4
.L_531:
        /*00ac*/ 	.byte	0x04, 0x05
        /*00ae*/ 	.short	(.L_533 - .L_532)
.L_532:
        /*00b0*/ 	.word	0x000002a0
        /*00b4*/ 	.word	0x00000001
        /*00b8*/ 	.word	0x00000001


	//----- nvinfo : EIATTR_CRS_STACK_SIZE
	.align		4
.L_533:
        /*00bc*/ 	.byte	0x04, 0x1e
        /*00be*/ 	.short	(.L_535 - .L_534)
.L_534:
        /*00c0*/ 	.word	0x00000000
.L_535:


//--------------------- .nv.info._Z35group_norm_nhwc_bwd_one_pass_kernelI11Bf16IOFp32WLi512ELi42ELi672EEv26Group_norm_nhwc_bwd_params --------------------------
	.section	.nv.info._Z35group_norm_nhwc_bwd_one_pass_kernelI11Bf16IOFp32WLi512ELi42ELi672EEv26Group_norm_nhwc_bwd_params,"",@"SHT_CUDA_INFO"
	.sectionflags	@""
	.align	4


	//----- nvinfo : EIATTR_CUDA_API_VERSION
	.align		4
        /*0000*/ 	.byte	0x04, 0x37
        /*0002*/ 	.short	(.L_537 - .L_536)
.L_536:
        /*0004*/ 	.word	0x00000082


	//----- nvinfo : EIATTR_SW2861232_WAR
	.align		4
.L_537:
        /*0008*/ 	.byte	0x01, 0x35
	.zero		2


	//----- nvinfo : EIATTR_PARAM_CBANK
	.align		4
        /*000c*/ 	.byte	0x04, 0x0a
        /*000e*/ 	.short	(.L_539 - .L_538)
	.align		4
.L_538:
        /*0010*/ 	.word	index@(.nv.constant0._Z35group_norm_nhwc_bwd_one_pass_kernelI11Bf16IOFp32WLi512ELi42ELi672EEv26Group_norm_nhwc_bwd_params)
        /*0014*/ 	.short	0x0160
        /*0016*/ 	.short	0x00b8


	//----- nvinfo : EIATTR_CBANK_PARAM_SIZE
	.align		4
.L_539:
        /*0018*/ 	.byte	0x03, 0x19
        /*001a*/ 	.short	0x00b8


	//----- nvinfo : EIATTR_KPARAM_INFO
	.align		4
        /*001c*/ 	.byte	0x04, 0x17
        /*001e*/ 	.short	(.L_541 - .L_540)
.L_540:
        /*0020*/ 	.word	0x00000000
        /*0024*/ 	.short	0x0000
        /*0026*/ 	.short	0x0000
        /*0028*/ 	.byte	0x00, 0xf0, 0xe1, 0x02


	//----- nvinfo : EIATTR_MAXREG_COUNT
	.align		4
.L_541:
        /*002c*/ 	.byte	0x03, 0x1b
        /*002e*/ 	.short	0x0050


	//----- nvinfo : EIATTR_NUM_BARRIERS
	.align		4
        /*0030*/ 	.byte	0x02, 0x4c
        /*0032*/ 	.byte	0x01
	.zero		1


	//----- nvinfo : EIATTR_ANNOTATIONS
	.align		4
        /*0034*/ 	.byte	0x04, 0x55
        /*0036*/ 	.short	(.L_543 - .L_542)


	//   ....[0]....
.L_542:
        /*0038*/ 	.word	0x00000001
        /*003c*/ 	.byte	0xb0, 0x02, 0x00, 0x00, 0x01, 0x00, 0x00, 0x00, 0xa0, 0x3f, 0x00, 0x00, 0x01, 0x00, 0x00, 0x00
        /*004c*/ 	.byte	0x90, 0x41, 0x00, 0x00, 0x01, 0x00, 0x00, 0x00, 0xa0, 0x41, 0x00, 0x00


	//----- nvinfo : EIATTR_MERCURY_ISA_VERSION
	.align		4
.L_543:
        /*0058*/ 	.byte	0x03, 0x5f
        /*005a*/ 	.short	0x0000


	//----- nvinfo : EIATTR_INT_WARP_WIDE_INSTR_OFFSETS
	.align		4
        /*005c*/ 	.byte	0x04, 0x31
        /*005e*/ 	.short	(.L_545 - .L_544)


	//   ....[0]....
.L_544:
        /*0060*/ 	.word	0x00005320


	//   ....[1]....
        /*0064*/ 	.word	0x000069e0


	//   ....[2]....
        /*0068*/ 	.word	0x00009fb0


	//----- nvinfo : EIATTR_COOP_GROUP_MASK_REGIDS
	.align		4
.L_545:
        /*006c*/ 	.byte	0x04, 0x29
        /*006e*/ 	.short	(.L_547 - .L_546)


	//   ....[0]....
.L_546:
        /*0070*/ 	.word	0xffffffff


	//   ....[1]....
        /*0074*/ 	.word	0xffffffff


	//   ....[2]....
        /*0078*/ 	.word	0xffffffff


	//   ....[3]....
        /*007c*/ 	.word	0xffffffff


	//   ....[4]....
        /*0080*/ 	.word	0xffffffff


	//   ....[5]....
        /*0084*/ 	.word	0xffffffff


	//   ....[6]....
        /*0088*/ 	.word	0xffffffff


	//   ....[7]....
        /*008c*/ 	.word	0xffffffff


	//   ....[8]....
        /*0090*/ 	.word	0xffffffff


	//   ....[9]....
        /*0094*/ 	.word	0xffffffff


	//----- nvinfo : EIATTR_COOP_GROUP_INSTR_OFFSETS
	.align		4
.L_547:
        /*0098*/ 	.byte	0x04, 0x28
        /*009a*/ 	.short	(.L_549 - .L_548)


	//   ....[0]....
.L_548:
        /*009c*/ 	.word	0x00004020


	//   ....[1]....
        /*00a0*/ 	.word	0x00004030


	//   ....[2]....
        /*00a4*/ 	.word	0x00004080


	//   ....[3]....
        /*00a8*/ 	.word	0x00004090


	//   ....[4]....
        /*00ac*/ 	.word	0x000040c0


	//   ....[5]....
        /*00b0*/ 	.word	0x000040e0


	//   ....[6]....
        /*00b4*/ 	.word	0x00004110


	//   ....[7]....
        /*00b8*/ 	.word	0x00004130


	//   ....[8]....
        /*00bc*/ 	.word	0x00004180


	//   ....[9]....
        /*00c0*/ 	.word	0x000041c0


	//----- nvinfo : EIATTR_EXIT_INSTR_OFFSETS
	.align		4
.L_549:
        /*00c4*/ 	.byte	0x04, 0x1c
        /*00c6*/ 	.short	(.L_551 - .L_550)


	//   ....[0]....
.L_550:
        /*00c8*/ 	.word	0x0000a080


	//   ....[1]....
        /*00cc*/ 	.word	0x0000a1c0


	//   ....[2]....
        /*00d0*/ 	.word	0x0000a410


	//----- nvinfo : EIATTR_MAX_THREADS
	.align		4
.L_551:
        /*00d4*/ 	.byte	0x04, 0x05
        /*00d6*/ 	.short	(.L_553 - .L_552)
.L_552:
        /*00d8*/ 	.word	0x000002a0
        /*00dc*/ 	.word	0x00000001
        /*00e0*/ 	.word	0x00000001


	//----- nvinfo : EIATTR_CRS_STACK_SIZE
	.align		4
.L_553:
        /*00e4*/ 	.byte	0x04, 0x1e
        /*00e6*/ 	.short	(.L_555 - .L_554)
.L_554:
        /*00e8*/ 	.word	0x00000000
.L_555:


//--------------------- .nv.info._Z35group_norm_nhwc_bwd_one_pass_kernelI11Bf16IOBf16WLi64ELi42ELi672EEv26Group_norm_nhwc_bwd_params --------------------------
	.section	.nv.info._Z35group_norm_nhwc_bwd_one_pass_kernelI11Bf16IOBf16WLi64ELi42ELi672EEv26Group_norm_nhwc_bwd_params,"",@"SHT_CUDA_INFO"
	.sectionflags	@""
	.align	4


	//----- nvinfo : EIATTR_CUDA_API_VERSION
	.align		4
        /*0000*/ 	.byte	0x04, 0x37
        /*0002*/ 	.short	(.L_557 - .L_556)
.L_556:
        /*0004*/ 	.word	0x00000082


	//----- nvinfo : EIATTR_SW2861232_WAR
	.align		4
.L_557:
        /*0008*/ 	.byte	0x01, 0x35
	.zero		2


	//----- nvinfo : EIATTR_PARAM_CBANK
	.align		4
        /*000c*/ 	.byte	0x04, 0x0a
        /*000e*/ 	.short	(.L_559 - .L_558)
	.align		4
.L_558:
        /*0010*/ 	.word	index@(.nv.constant0._Z35group_norm_nhwc_bwd_one_pass_kernelI11Bf16IOBf16WLi64ELi42ELi672EEv26Group_norm_nhwc_bwd_params)
        /*0014*/ 	.short	0x0160
        /*0016*/ 	.short	0x00b8


	//----- nvinfo : EIATTR_CBANK_PARAM_SIZE
	.align		4
.L_559:
        /*0018*/ 	.byte	0x03, 0x19
        /*001a*/ 	.short	0x00b8


	//----- nvinfo : EIATTR_KPARAM_INFO
	.align		4
        /*001c*/ 	.byte	0x04, 0x17
        /*001e*/ 	.short	(.L_561 - .L_560)
.L_560:
        /*0020*/ 	.word	0x00000000
        /*0024*/ 	.short	0x0000
        /*0026*/ 	.short	0x0000
        /*0028*/ 	.byte	0x00, 0xf0, 0xe1, 0x02


	//----- nvinfo : EIATTR_MAXREG_COUNT
	.align		4
.L_561:
        /*002c*/ 	.byte	0x03, 0x1b
        /*002e*/ 	.short	0x0050


	//----- nvinfo : EIATTR_NUM_BARRIERS
	.align		4
        /*0030*/ 	.byte	0x02, 0x4c
        /*0032*/ 	.byte	0x01
	.zero		1


	//----- nvinfo : EIATTR_MERCURY_ISA_VERSION
	.align		4
        /*0034*/ 	.byte	0x03, 0x5f
        /*0036*/ 	.short	0x0000


	//----- nvinfo : EIATTR_INT_WARP_WIDE_INSTR_OFFSETS
	.align		4
        /*0038*/ 	.byte	0x04, 0x31
        /*003a*/ 	.short	(.L_563 - .L_562)


	//   ....[0]....
.L_562:
        /*003c*/ 	.word	0x00002000


	//   ....[1]....
        /*0040*/ 	.word	0x000038c0


	//----- nvinfo : EIATTR_COOP_GROUP_MASK_REGIDS
	.align		4
.L_563:
        /*0044*/ 	.byte	0x04, 0x29
        /*0046*/ 	.short	(.L_565 - .L_564)


	//   ....[0]....
.L_564:
        /*0048*/ 	.word	0xffffffff


	//   ....[1]....
        /*004c*/ 	.word	0xffffffff


	//   ....[2]....
        /*0050*/ 	.word	0xffffffff


	//   ....[3]....
        /*0054*/ 	.word	0xffffffff


	//   ....[4]....
        /*0058*/ 	.word	0xffffffff


	//   ....[5]....
        /*005c*/ 	.word	0xffffffff


	//   ....[6]....
        /*0060*/ 	.word	0xffffffff


	//   ....[7]....
        /*0064*/ 	.word	0xffffffff


	//   ....[8]....
        /*0068*/ 	.word	0xffffffff


	//   ....[9]....
        /*006c*/ 	.word	0xffffffff


	//----- nvinfo : EIATTR_COOP_GROUP_INSTR_OFFSETS
	.align		4
.L_565:
        /*0070*/ 	.byte	0x04, 0x28
        /*0072*/ 	.short	(.L_567 - .L_566)


	//   ....[0]....
.L_566:
        /*0074*/ 	.word	0x00000e20


	//   ....[1]....
        /*0078*/ 	.word	0x00000e50


	//   ....[2]....
        /*007c*/ 	.word	0x00000ee0


	//   ....[3]....
        /*0080*/ 	.word	0x00000ef0


	//   ....[4]....
        /*0084*/ 	.word	0x00000f20


	//   ....[5]....
        /*0088*/ 	.word	0x00000f40


	//   ....[6]....
        /*008c*/ 	.word	0x00000f70


	//   ....[7]....
        /*0090*/ 	.word	0x00000f90


	//   ....[8]....
        /*0094*/ 	.word	0x00000fc0


	//   ....[9]....
        /*0098*/ 	.word	0x00000ff0


	//----- nvinfo : EIATTR_EXIT_INSTR_OFFSETS
	.align		4
.L_567:
        /*009c*/ 	.byte	0x04, 0x1c
        /*009e*/ 	.short	(.L_569 - .L_568)


	//   ....[0]....
.L_568:
        /*00a0*/ 	.word	0x00003990


	//   ....[1]....
        /*00a4*/ 	.word	0x00003ad0


	//   ....[2]....
        /*00a8*/ 	.word	0x00003d50


	//----- nvinfo : EIATTR_MAX_THREADS
	.align		4
.L_569:
        /*00ac*/ 	.byte	0x04, 0x05
        /*00ae*/ 	.short	(.L_571 - .L_570)
.L_570:
        /*00b0*/ 	.word	0x000002a0
        /*00b4*/ 	.word	0x00000001
        /*00b8*/ 	.word	0x00000001


	//----- nvinfo : EIATTR_CRS_STACK_SIZE
	.align		4
.L_571:
        /*00bc*/ 	.byte	0x04, 0x1e
        /*00be*/ 	.short	(.L_573 - .L_572)
.L_572:
        /*00c0*/ 	.word	0x00000000
.L_573:


//--------------------- .nv.info._Z35group_norm_nhwc_bwd_one_pass_kernelI11Bf16IOBf16WLi128ELi42ELi672EEv26Group_norm_nhwc_bwd_params --------------------------
	.section	.nv.info._Z35group_norm_nhwc_bwd_one_pass_kernelI11Bf16IOBf16WLi128ELi42ELi672EEv26Group_norm_nhwc_bwd_params,"",@"SHT_CUDA_INFO"
	.sectionflags	@""
	.align	4


	//----- nvinfo : EIATTR_CUDA_API_VERSION
	.align		4
        /*0000*/ 	.byte	0x04, 0x37
        /*0002*/ 	.short	(.L_575 - .L_574)
.L_574:
        /*0004*/ 	.word	0x00000082


	//----- nvinfo : EIATTR_SW2861232_WAR
	.align		4
.L_575:
        /*0008*/ 	.byte	0x01, 0x35
	.zero		2


	//----- nvinfo : EIATTR_PARAM_CBANK
	.align		4
        /*000c*/ 	.byte	0x04, 0x0a
        /*000e*/ 	.short	(.L_577 - .L_576)
	.align		4
.L_576:
        /*0010*/ 	.word	index@(.nv.constant0._Z35group_norm_nhwc_bwd_one_pass_kernelI11Bf16IOBf16WLi128ELi42ELi672EEv26Group_norm_nhwc_bwd_params)
        /*0014*/ 	.short	0x0160
        /*0016*/ 	.short	0x00b8


	//----- nvinfo : EIATTR_CBANK_PARAM_SIZE
	.align		4
.L_577:
        /*0018*/ 	.byte	0x03, 0x19
        /*001a*/ 	.short	0x00b8


	//----- nvinfo : EIATTR_KPARAM_INFO
	.align		4
        /*001c*/ 	.byte	0x04, 0x17
        /*001e*/ 	.short	(.L_579 - .L_578)
.L_578:
        /*0020*/ 	.word	0x00000000
        /*0024*/ 	.short	0x0000
        /*0026*/ 	.short	0x0000
        /*0028*/ 	.byte	0x00, 0xf0, 0xe1, 0x02


	//----- nvinfo : EIATTR_MAXREG_COUNT
	.align		4
.L_579:
        /*002c*/ 	.byte	0x03, 0x1b
        /*002e*/ 	.short	0x0050


	//----- nvinfo : EIATTR_NUM_BARRIERS
	.align		4
        /*0030*/ 	.byte	0x02, 0x4c
        /*0032*/ 	.byte	0x01
	.zero		1


	//----- nvinfo : EIATTR_MERCURY_ISA_VERSION
	.align		4
        /*0034*/ 	.byte	0x03, 0x5f
        /*0036*/ 	.short	0x0000


	//----- nvinfo : EIATTR_INT_WARP_WIDE_INSTR_OFFSETS
	.align		4
        /*0038*/ 	.byte	0x04, 0x31
        /*003a*/ 	.short	(.L_581 - .L_580)


	//   ....[0]....
.L_580:
        /*003c*/ 	.word	0x00002680


	//   ....[1]....
        /*0040*/ 	.word	0x00004510


	//----- nvinfo : EIATTR_COOP_GROUP_MASK_REGIDS
	.align		4
.L_581:
        /*0044*/ 	.byte	0x04, 0x29
        /*0046*/ 	.short	(.L_583 - .L_582)


	//   ....[0]....
.L_582:
        /*0048*/ 	.word	0xffffffff


	//   ....[1]....
        /*004c*/ 	.word	0xffffffff


	//   ....[2]....
        /*0050*/ 	.word	0xffffffff


	//   ....[3]....
        /*0054*/ 	.word	0xffffffff


	//   ....[4]....
        /*0058*/ 	.word	0xffffffff


	//   ....[5]....
        /*005c*/ 	.word	0xffffffff


	//   ....[6]....
        /*0060*/ 	.word	0xffffffff


	//   ....[7]....
        /*0064*/ 	.word	0xffffffff


	//   ....[8]....
        /*0068*/ 	.word	0xffffffff


	//   ....[9]....
        /*006c*/ 	.word	0xffffffff


	//----- nvinfo : EIATTR_COOP_GROUP_INSTR_OFFSETS
	.align		4
.L_583:
        /*0070*/ 	.byte	0x04, 0x28
        /*0072*/ 	.short	(.L_585 - .L_584)


	//   ....[0]....
.L_584:
        /*0074*/ 	.word	0x00001470


	//   ....[1]....
        /*0078*/ 	.word	0x00001490


	//   ....[2]....
        /*007c*/ 	.word	0x000014e0


	//   ....[3]....
        /*0080*/ 	.word	0x00001500


	//   ....[4]....
        /*0084*/ 	.word	0x00001530


	//   ....[5]....
        /*0088*/ 	.word	0x00001550


	//   ....[6]....
        /*008c*/ 	.word	0x00001580


	//   ....[7]....
        /*0090*/ 	.word	0x000015a0


	//   ....[8]....
        /*0094*/ 	.word	0x000015d0


	//   ....[9]....
        /*0098*/ 	.word	0x00001600


	//----- nvinfo : EIATTR_EXIT_INSTR_OFFSETS
	.align		4
.L_585:
        /*009c*/ 	.byte	0x04, 0x1c
        /*009e*/ 	.short	(.L_587 - .L_586)


	//   ....[0]....
.L_586:
        /*00a0*/ 	.word	0x000045e0


	//   ....[1]....
        /*00a4*/ 	.word	0x00004720


	//   ....[2]....
        /*00a8*/ 	.word	0x000049a0


	//----- nvinfo : EIATTR_MAX_THREADS
	.align		4
.L_587:
        /*00ac*/ 	.byte	0x04, 0x05
        /*00ae*/ 	.short	(.L_589 - .L_588)
.L_588:
        /*00b0*/ 	.word	0x000002a0
        /*00b4*/ 	.word	0x00000001
        /*00b8*/ 	.word	0x00000001


	//----- nvinfo : EIATTR_CRS_STACK_SIZE
	.align		4
.L_589:
        /*00bc*/ 	.byte	0x04, 0x1e
        /*00be*/ 	.short	(.L_591 - .L_590)
.L_590:
        /*00c0*/ 	.word	0x00000000
.L_591:


//--------------------- .nv.info._Z35group_norm_nhwc_bwd_one_pass_kernelI11Bf16IOBf16WLi256ELi42ELi672EEv26Group_norm_nhwc_bwd_params --------------------------
	.section	.nv.info._Z35group_norm_nhwc_bwd_one_pass_kernelI11Bf16IOBf16WLi256ELi42ELi672EEv26Group_norm_nhwc_bwd_params,"",@"SHT_CUDA_INFO"
	.sectionflags	@""
	.align	4


	//----- nvinfo : EIATTR_CUDA_API_VERSION
	.align		4
        /*0000*/ 	.byte	0x04, 0x37
        /*0002*/ 	.short	(.L_593 - .L_592)
.L_592:
        /*0004*/ 	.word	0x00000082


	//----- nvinfo : EIATTR_SW2861232_WAR
	.align		4
.L_593:
        /*0008*/ 	.byte	0x01, 0x35
	.zero		2


	//----- nvinfo : EIATTR_PARAM_CBANK
	.align		4
        /*000c*/ 	.byte	0x04, 0x0a
        /*000e*/ 	.short	(.L_595 - .L_594)
	.align		4
.L_594:
        /*0010*/ 	.word	index@(.nv.constant0._Z35group_norm_nhwc_bwd_one_pass_kernelI11Bf16IOBf16WLi256ELi42ELi672EEv26Group_norm_nhwc_bwd_params)
        /*0014*/ 	.short	0x0160
        /*0016*/ 	.short	0x00b8


	//----- nvinfo : EIATTR_CBANK_PARAM_SIZE
	.align		4
.L_595:
        /*0018*/ 	.byte	0x03, 0x19
        /*001a*/ 	.short	0x00b8


	//----- nvinfo : EIATTR_KPARAM_INFO
	.align		4
        /*001c*/ 	.byte	0x04, 0x17
        /*001e*/ 	.short	(.L_597 - .L_596)
.L_596:
        /*0020*/ 	.word	0x00000000
        /*0024*/ 	.short	0x0000
        /*0026*/ 	.short	0x0000
        /*0028*/ 	.byte	0x00, 0xf0, 0xe1, 0x02


	//----- nvinfo : EIATTR_MAXREG_COUNT
	.align		4
.L_597:
        /*002c*/ 	.byte	0x03, 0x1b
        /*002e*/ 	.short	0x0050


	//----- nvinfo : EIATTR_NUM_BARRIERS
	.align		4
        /*0030*/ 	.byte	0x02, 0x4c
        /*0032*/ 	.byte	0x01
	.zero		1


	//----- nvinfo : EIATTR_MERCURY_ISA_VERSION
	.align		4
        /*0034*/ 	.byte	0x03, 0x5f
        /*0036*/ 	.short	0x0000


	//----- nvinfo : EIATTR_INT_WARP_WIDE_INSTR_OFFSETS
	.align		4
        /*0038*/ 	.byte	0x04, 0x31
        /*003a*/ 	.short	(.L_599 - .L_598)


	//   ....[0]....
.L_598:
        /*003c*/ 	.word	0x00003490


	//   ....[1]....
        /*0040*/ 	.word	0x00005f70


	//----- nvinfo : EIATTR_COOP_GROUP_MASK_REGIDS
	.align		4
.L_599:
        /*0044*/ 	.byte	0x04, 0x29
        /*0046*/ 	.short	(.L_601 - .L_600)


	//   ....[0]....
.L_600:
        /*0048*/ 	.word	0xffffffff


	//   ....[1]....
        /*004c*/ 	.word	0xffffffff


	//   ....[2]....
        /*0050*/ 	.word	0xffffffff


	//   ....[3]....
        /*0054*/ 	.word	0xffffffff


	//   ....[4]....
        /*0058*/ 	.word	0xffffffff


	//   ....[5]....
        /*005c*/ 	.word	0xffffffff


	//   ....[6]....
        /*0060*/ 	.word	0xffffffff


	//   ....[7]....
        /*0064*/ 	.word	0xffffffff


	//   ....[8]....
        /*0068*/ 	.word	0xffffffff


	//   ....[9]....
        /*006c*/ 	.word	0xffffffff


	//----- nvinfo : EIATTR_COOP_GROUP_INSTR_OFFSETS
	.align		4
.L_601:
        /*0070*/ 	.byte	0x04, 0x28
        /*0072*/ 	.short	(.L_603 - .L_602)


	//   ....[0]....
.L_602:
        /*0074*/ 	.word	0x000022c0


	//   ....[1]....
        /*0078*/ 	.word	0x000022f0


	//   ....[2]....
        /*007c*/ 	.word	0x000023b0


	//   ....[3]....
        /*0080*/ 	.word	0x000023d0


	//   ....[4]....
        /*0084*/ 	.word	0x00002400


	//   ....[5]....
        /*0088*/ 	.word	0x00002420


	//   ....[6]....
        /*008c*/ 	.word	0x00002450


	//   ....[7]....
        /*0090*/ 	.word	0x00002470


	//   ....[8]....
        /*0094*/ 	.word	0x000024a0


	//   ....[9]....
        /*0098*/ 	.word	0x000024d0


	//----- nvinfo : EIATTR_EXIT_INSTR_OFFSETS
	.align		4
.L_603:
        /*009c*/ 	.byte	0x04, 0x1c
        /*009e*/ 	.short	(.L_605 - .L_604)


	//   ....[0]....
.L_604:
        /*00a0*/ 	.word	0x00006040


	//   ....[1]....
        /*00a4*/ 	.word	0x00006180


	//   ....[2]....
        /*00a8*/ 	.word	0x00006400


	//----- nvinfo : EIATTR_MAX_THREADS
	.align		4
.L_605:
        /*00ac*/ 	.byte	0x04, 0x05
        /*00ae*/ 	.short	(.L_607 - .L_606)
.L_606:
        /*00b0*/ 	.word	0x000002a0
        /*00b4*/ 	.word	0x00000001
        /*00b8*/ 	.word	0x00000001


	//----- nvinfo : EIATTR_CRS_STACK_SIZE
	.align		4
.L_607:
        /*00bc*/ 	.byte	0x04, 0x1e
        /*00be*/ 	.short	(.L_609 - .L_608)
.L_608:
        /*00c0*/ 	.word	0x00000000
.L_609:


//--------------------- .nv.info._Z35group_norm_nhwc_bwd_one_pass_kernelI11Bf16IOBf16WLi512ELi42ELi672EEv26Group_norm_nhwc_bwd_params --------------------------
	.section	.nv.info._Z35group_norm_nhwc_bwd_one_pass_kernelI11Bf16IOBf16WLi512ELi42ELi672EEv26Group_norm_nhwc_bwd_params,"",@"SHT_CUDA_INFO"
	.sectionflags	@""
	.align	4


	//----- nvinfo : EIATTR_CUDA_API_VERSION
	.align		4
        /*0000*/ 	.byte	0x04, 0x37
        /*0002*/ 	.short	(.L_611 - .L_610)
.L_610:
        /*0004*/ 	.word	0x00000082


	//----- nvinfo : EIATTR_SW2861232_WAR
	.align		4
.L_611:
        /*0008*/ 	.byte	0x01, 0x35
	.zero		2


	//----- nvinfo : EIATTR_PARAM_CBANK
	.align		4
        /*000c*/ 	.byte	0x04, 0x0a
        /*000e*/ 	.short	(.L_613 - .L_612)
	.align		4
.L_612:
        /*0010*/ 	.word	index@(.nv.constant0._Z35group_norm_nhwc_bwd_one_pass_kernelI11Bf16IOBf16WLi512ELi42ELi672EEv26Group_norm_nhwc_bwd_params)
        /*0014*/ 	.short	0x0160
        /*0016*/ 	.short	0x00b8


	//----- nvinfo : EIATTR_CBANK_PARAM_SIZE
	.align		4
.L_613:
        /*0018*/ 	.byte	0x03, 0x19
        /*001a*/ 	.short	0x00b8


	//----- nvinfo : EIATTR_KPARAM_INFO
	.align		4
        /*001c*/ 	.byte	0x04, 0x17
        /*001e*/ 	.short	(.L_615 - .L_614)
.L_614:
        /*0020*/ 	.word	0x00000000
        /*0024*/ 	.short	0x0000
        /*0026*/ 	.short	0x0000
        /*0028*/ 	.byte	0x00, 0xf0, 0xe1, 0x02


	//----- nvinfo : EIATTR_MAXREG_COUNT
	.align		4
.L_615:
        /*002c*/ 	.byte	0x03, 0x1b
        /*002e*/ 	.short	0x0050


	//----- nvinfo : EIATTR_NUM_BARRIERS
	.align		4
        /*0030*/ 	.byte	0x02, 0x4c
        /*0032*/ 	.byte	0x01
	.zero		1


	//----- nvinfo : EIATTR_ANNOTATIONS
	.align		4
        /*0034*/ 	.byte	0x04, 0x55
        /*0036*/ 	.short	(.L_617 - .L_616)


	//   ....[0]....
.L_616:
        /*0038*/ 	.word	0x00000001
        /*003c*/ 	.byte	0xb0, 0x02, 0x00, 0x00, 0x01, 0x00, 0x00, 0x00, 0x00, 0x40, 0x00, 0x00, 0x01, 0x00, 0x00, 0x00
        /*004c*/ 	.byte	0x40, 0x40, 0x00, 0x00, 0x01, 0x00, 0x00, 0x00, 0xc0, 0x41, 0x00, 0x00


	//----- nvinfo : EIATTR_MERCURY_ISA_VERSION
	.align		4
.L_617:
        /*0058*/ 	.byte	0x03, 0x5f
        /*005a*/ 	.short	0x0000


	//----- nvinfo : EIATTR_INT_WARP_WIDE_INSTR_OFFSETS
	.align		4
        /*005c*/ 	.byte	0x04, 0x31
        /*005e*/ 	.short	(.L_619 - .L_618)


	//   ....[0]....
.L_618:
        /*0060*/ 	.word	0x00005370


	//   ....[1]....
        /*0064*/ 	.word	0x00006a30


	//   ....[2]....
        /*0068*/ 	.word	0x0000a000


	//----- nvinfo : EIATTR_COOP_GROUP_MASK_REGIDS
	.align		4
.L_619:
        /*006c*/ 	.byte	0x04, 0x29
        /*006e*/ 	.short	(.L_621 - .L_620)


	//   ....[0]....
.L_620:
        /*0070*/ 	.word	0xffffffff


	//   ....[1]....
        /*0074*/ 	.word	0xffffffff


	//   ....[2]....
        /*0078*/ 	.word	0xffffffff


	//   ....[3]....
        /*007c*/ 	.word	0xffffffff


	//   ....[4]....
        /*0080*/ 	.word	0xffffffff


	//   ....[5]....
        /*0084*/ 	.word	0xffffffff


	//   ....[6]....
        /*0088*/ 	.word	0xffffffff


	//   ....[7]....
        /*008c*/ 	.word	0xffffffff


	//   ....[8]....
        /*0090*/ 	.word	0xffffffff


	//   ....[9]....
        /*0094*/ 	.word	0xffffffff


	//----- nvinfo : EIATTR_COOP_GROUP_INSTR_OFFSETS
	.align		4
.L_621:
        /*0098*/ 	.byte	0x04, 0x28
        /*009a*/ 	.short	(.L_623 - .L_622)


	//   ....[0]....
.L_622:
        /*009c*/ 	.word	0x000040a0


	//   ....[1]....
        /*00a0*/ 	.word	0x000040b0


	//   ....[2]....
        /*00a4*/ 	.word	0x00004100


	//   ....[3]....
        /*00a8*/ 	.word	0x00004110


	//   ....[4]....
        /*00ac*/ 	.word	0x00004140


	//   ....[5]....
        /*00b0*/ 	.word	0x00004160


	//   ....[6]....
        /*00b4*/ 	.word	0x000041b0


	//   ....[7]....
        /*00b8*/ 	.word	0x000041d0


	//   ....[8]....
        /*00bc*/ 	.word	0x00004210


	//   ....[9]....
        /*00c0*/ 	.word	0x00004230


	//----- nvinfo : EIATTR_EXIT_INSTR_OFFSETS
	.align		4
.L_623:
        /*00c4*/ 	.byte	0x04, 0x1c
        /*00c6*/ 	.short	(.L_625 - .L_624)


	//   ....[0]....
.L_624:
        /*00c8*/ 	.word	0x0000a0d0


	//   ....[1]....
        /*00cc*/ 	.word	0x0000a210


	//   ....[2]....
        /*00d0*/ 	.word	0x0000a490


	//----- nvinfo : EIATTR_MAX_THREADS
	.align		4
.L_625:
        /*00d4*/ 	.byte	0x04, 0x05
        /*00d6*/ 	.short	(.L_627 - .L_626)
.L_626:
        /*00d8*/ 	.word	0x000002a0
        /*00dc*/ 	.word	0x00000001
        /*00e0*/ 	.word	0x00000001


	//----- nvinfo : EIATTR_CRS_STACK_SIZE
	.align		4
.L_627:
        /*00e4*/ 	.byte	0x04, 0x1e
        /*00e6*/ 	.short	(.L_629 - .L_628)
.L_628:
        /*00e8*/ 	.word	0x00000000
.L_629:


//--------------------- .nv.info._Z35group_norm_nhwc_bwd_one_pass_kernelI11Bf16IOFp16WLi64ELi42ELi672EEv26Group_norm_nhwc_bwd_params --------------------------
	.section	.nv.info._Z35group_norm_nhwc_bwd_one_pass_kernelI11Bf16IOFp16WLi64ELi42ELi672EEv26Group_norm_nhwc_bwd_params,"",@"SHT_CUDA_INFO"
	.sectionflags	@""
	.align	4


	//----- nvinfo : EIATTR_CUDA_API_VERSION
	.align		4
        /*0000*/ 	.byte	0x04, 0x37
        /*0002*/ 	.short	(.L_631 - .L_630)
.L_630:
        /*0004*/ 	.word	0x00000082


	//----- nvinfo : EIATTR_SW2861232_WAR
	.align		4
.L_631:
        /*0008*/ 	.byte	0x01, 0x35
	.zero		2


	//----- nvinfo : EIATTR_PARAM_CBANK
	.align		4
        /*000c*/ 	.byte	0x04, 0x0a
        /*000e*/ 	.short	(.L_633 - .L_632)
	.align		4
.L_632:
        /*0010*/ 	.word	index@(.nv.constant0._Z35group_norm_nhwc_bwd_one_pass_kernelI11Bf16IOFp16WLi64ELi42ELi672EEv26Group_norm_nhwc_bwd_params)
        /*0014*/ 	.short	0x0160
        /*0016*/ 	.short	0x00b8


	//----- nvinfo : EIATTR_CBANK_PARAM_SIZE
	.align		4
.L_633:
        /*0018*/ 	.byte	0x03, 0x19
        /*001a*/ 	.short	0x00b8


	//----- nvinfo : EIATTR_KPARAM_INFO
	.align		4
        /*001c*/ 	.byte	0x04, 0x17
        /*001e*/ 	.short	(.L_635 - .L_634)
.L_634:
        /*0020*/ 	.word	0x00000000
        /*0024*/ 	.short	0x0000
        /*0026*/ 	.short	0x0000
        /*0028*/ 	.byte	0x00, 0xf0, 0xe1, 0x02


	//----- nvinfo : EIATTR_MAXREG_COUNT
	.align		4
.L_635:
        /*002c*/ 	.byte	0x03, 0x1b
        /*002e*/ 	.short	0x0050


	//----- nvinfo : EIATTR_NUM_BARRIERS
	.align		4
        /*0030*/ 	.byte	0x02, 0x4c
        /*0032*/ 	.byte	0x01
	.zero		1


	//----- nvinfo : EIATTR_MERCURY_ISA_VERSION
	.align		4
        /*0034*/ 	.byte	0x03, 0x5f
        /*0036*/ 	.short	0x0000


	//----- nvinfo : EIATTR_INT_WARP_WIDE_INSTR_OFFSETS
	.align		4
        /*0038*/ 	.byte	0x04, 0x31
        /*003a*/ 	.short	(.L_637 - .L_636)


	//   ....[0]....
.L_636:
        /*003c*/ 	.word	0x00002000


	//   ....[1]....
        /*0040*/ 	.word	0x000038c0


	//----- nvinfo : EIATTR_COOP_GROUP_MASK_REGIDS
	.align		4
.L_637:
        /*0044*/ 	.byte	0x04, 0x29
        /*0046*/ 	.short	(.L_639 - .L_638)


	//   ....[0]....
.L_638:
        /*0048*/ 	.word	0xffffffff


	//   ....[1]....
        /*004c*/ 	.word	0xffffffff


	//   ....[2]....
        /*0050*/ 	.word	0xffffffff


	//   ....[3]....
        /*0054*/ 	.word	0xffffffff


	//   ....[4]....
        /*0058*/ 	.word	0xffffffff


	//   ....[5]....
        /*005c*/ 	.word	0xffffffff


	//   ....[6]....
        /*0060*/ 	.word	0xffffffff


	//   ....[7]....
        /*0064*/ 	.word	0xffffffff


	//   ....[8]....
        /*0068*/ 	.word	0xffffffff


	//   ....[9]....
        /*006c*/ 	.word	0xffffffff


	//----- nvinfo : EIATTR_COOP_GROUP_INSTR_OFFSETS
	.align		4
.L_639:
        /*0070*/ 	.byte	0x04, 0x28
        /*0072*/ 	.short	(.L_641 - .L_640)


	//   ....[0]....
.L_640:
        /*0074*/ 	.word	0x00000e20


	//   ....[1]....
        /*0078*/ 	.word	0x00000e50


	//   ....[2]....
        /*007c*/ 	.word	0x00000ee0


	//   ....[3]....
        /*0080*/ 	.word	0x00000ef0


	//   ....[4]....
        /*0084*/ 	.word	0x00000f20


	//   ....[5]....
        /*0088*/ 	.word	0x00000f40


	//   ....[6]....
        /*008c*/ 	.word	0x00000f70


	//   ....[7]....
        /*0090*/ 	.word	0x00000f90


	//   ....[8]....
        /*0094*/ 	.word	0x00000fc0


	//   ....[9]....
        /*0098*/ 	.word	0x00000ff0


	//----- nvinfo : EIATTR_EXIT_INSTR_OFFSETS
	.align		4
.L_641:
        /*009c*/ 	.byte	0x04, 0x1c
        /*009e*/ 	.short	(.L_643 - .L_642)


	//   ....[0]....
.L_642:
        /*00a0*/ 	.word	0x00003990


	//   ....[1]....
        /*00a4*/ 	.word	0x00003ad0


	//   ....[2]....
        /*00a8*/ 	.word	0x00003d50


	//----- nvinfo : EIATTR_MAX_THREADS
	.align		4
.L_643:
        /*00ac*/ 	.byte	0x04, 0x05
        /*00ae*/ 	.short	(.L_645 - .L_644)
.L_644:
        /*00b0*/ 	.word	0x000002a0
        /*00b4*/ 	.word	0x00000001
        /*00b8*/ 	.word	0x00000001


	//----- nvinfo : EIATTR_CRS_STACK_SIZE
	.align		4
.L_645:
        /*00bc*/ 	.byte	0x04, 0x1e
        /*00be*/ 	.short	(.L_647 - .L_646)
.L_646:
        /*00c0*/ 	.word	0x00000000
.L_647:


//--------------------- .nv.info._Z35group_norm_nhwc_bwd_one_pass_kernelI11Bf16IOFp16WLi128ELi42ELi672EEv26Group_norm_nhwc_bwd_params --------------------------
	.section	.nv.info._Z35group_norm_nhwc_bwd_one_pass_kernelI11Bf16IOFp16WLi128ELi42ELi672EEv26Group_norm_nhwc_bwd_params,"",@"SHT_CUDA_INFO"
	.sectionflags	@""
	.align	4


	//----- nvinfo : EIATTR_CUDA_API_VERSION
	.align		4
        /*0000*/ 	.byte	0x04, 0x37
        /*0002*/ 	.short	(.L_649 - .L_648)
.L_648:
        /*0004*/ 	.word	0x00000082


	//----- nvinfo : EIATTR_SW2861232_WAR
	.align		4
.L_649:
        /*0008*/ 	.byte	0x01, 0x35
	.zero		2


	//----- nvinfo : EIATTR_PARAM_CBANK
	.align		4
        /*000c*/ 	.byte	0x04, 0x0a
        /*000e*/ 	.short	(.L_651 - .L_650)
	.align		4
.L_650:
        /*0010*/ 	.word	index@(.nv.constant0._Z35group_norm_nhwc_bwd_one_pass_kernelI11Bf16IOFp16WLi128ELi42ELi672EEv26Group_norm_nhwc_bwd_params)
        /*0014*/ 	.short	0x0160
        /*0016*/ 	.short	0x00b8


	//----- nvinfo : EIATTR_CBANK_PARAM_SIZE
	.align		4
.L_651:
        /*0018*/ 	.byte	0x03, 0x19
        /*001a*/ 	.short	0x00b8


	//----- nvinfo : EIATTR_KPARAM_INFO
	.align		4
        /*001c*/ 	.byte	0x04, 0x17
        /*001e*/ 	.short	(.L_653 - .L_652)
.L_652:
        /*0020*/ 	.word	0x00000000
        /*0024*/ 	.short	0x0000
        /*0026*/ 	.short	0x0000
        /*0028*/ 	.byte	0x00, 0xf0, 0xe1, 0x02


	//----- nvinfo : EIATTR_MAXREG_COUNT
	.align		4
.L_653:
        /*002c*/ 	.byte	0x03, 0x1b
        /*002e*/ 	.short	0x0050


	//----- nvinfo : EIATTR_NUM_BARRIERS
	.align		4
        /*0030*/ 	.byte	0x02, 0x4c
        /*0032*/ 	.byte	0x01
	.zero		1


	//----- nvinfo : EIATTR_MERCURY_ISA_VERSION
	.align		4
        /*0034*/ 	.byte	0x03, 0x5f
        /*0036*/ 	.short	0x0000


	//----- nvinfo : EIATTR_INT_WARP_WIDE_INSTR_OFFSETS
	.align		4
        /*0038*/ 	.byte	0x04, 0x31
        /*003a*/ 	.short	(.L_655 - .L_654)


	//   ....[0]....
.L_654:
        /*003c*/ 	.word	0x00002680


	//   ....[1]....
        /*0040*/ 	.word	0x00004510


	//----- nvinfo : EIATTR_COOP_GROUP_MASK_REGIDS
	.align		4
.L_655:
        /*0044*/ 	.byte	0x04, 0x29
        /*0046*/ 	.short	(.L_657 - .L_656)


	//   ....[0]....
.L_656:
        /*0048*/ 	.word	0xffffffff


	//   ....[1]....
        /*004c*/ 	.word	0xffffffff


	//   ....[2]....
        /*0050*/ 	.word	0xffffffff


	//   ....[3]....
        /*0054*/ 	.word	0xffffffff


	//   ....[4]....
        /*0058*/ 	.word	0xffffffff


	//   ....[5]....
        /*005c*/ 	.word	0xffffffff


	//   ....[6]....
        /*0060*/ 	.word	0xffffffff


	//   ....[7]....
        /*0064*/ 	.word	0xffffffff


	//   ....[8]....
        /*0068*/ 	.word	0xffffffff


	//   ....[9]....
        /*006c*/ 	.word	0xffffffff


	//----- nvinfo : EIATTR_COOP_GROUP_INSTR_OFFSETS
	.align		4
.L_657:
        /*0070*/ 	.byte	0x04, 0x28
        /*0072*/ 	.short	(.L_659 - .L_658)


	//   ....[0]....
.L_658:
        /*0074*/ 	.word	0x00001470


	//   ....[1]....
        /*0078*/ 	.word	0x00001490


	//   ....[2]....
        /*007c*/ 	.word	0x000014e0


	//   ....[3]....
        /*0080*/ 	.word	0x00001500


	//   ....[4]....
        /*0084*/ 	.word	0x00001530


	//   ....[5]....
        /*0088*/ 	.word	0x00001550


	//   ....[6]....
        /*008c*/ 	.word	0x00001580


	//   ....[7]....
        /*0090*/ 	.word	0x000015a0


	//   ....[8]....
        /*0094*/ 	.word	0x000015d0


	//   ....[9]....
        /*0098*/ 	.word	0x00001600


	//----- nvinfo : EIATTR_EXIT_INSTR_OFFSETS
	.align		4
.L_659:
        /*009c*/ 	.byte	0x04, 0x1c
        /*009e*/ 	.short	(.L_661 - .L_660)


	//   ....[0]....
.L_660:
        /*00a0*/ 	.word	0x000045e0


	//   ....[1]....
        /*00a4*/ 	.word	0x00004720


	//   ....[2]....
        /*00a8*/ 	.word	0x000049a0


	//----- nvinfo : EIATTR_MAX_THREADS
	.align		4
.L_661:
        /*00ac*/ 	.byte	0x04, 0x05
        /*00ae*/ 	.short	(.L_663 - .L_662)
.L_662:
        /*00b0*/ 	.word	0x000002a0
        /*00b4*/ 	.word	0x00000001
        /*00b8*/ 	.word	0x00000001


	//----- nvinfo : EIATTR_CRS_STACK_SIZE
	.align		4
.L_663:
        /*00bc*/ 	.byte	0x04, 0x1e
        /*00be*/ 	.short	(.L_665 - .L_664)
.L_664:
        /*00c0*/ 	.word	0x00000000
.L_665:


//--------------------- .nv.info._Z35group_norm_nhwc_bwd_one_pass_kernelI11Bf16IOFp16WLi256ELi42ELi672EEv26Group_norm_nhwc_bwd_params --------------------------
	.section	.nv.info._Z35group_norm_nhwc_bwd_one_pass_kernelI11Bf16IOFp16WLi256ELi42ELi672EEv26Group_norm_nhwc_bwd_params,"",@"SHT_CUDA_INFO"
	.sectionflags	@""
	.align	4


	//----- nvinfo : EIATTR_CUDA_API_VERSION
	.align		4
        /*0000*/ 	.byte	0x04, 0x37
        /*0002*/ 	.short	(.L_667 - .L_666)
.L_666:
        /*0004*/ 	.word	0x00000082


	//----- nvinfo : EIATTR_SW2861232_WAR
	.align		4
.L_667:
        /*0008*/ 	.byte	0x01, 0x35
	.zero		2


	//----- nvinfo : EIATTR_PARAM_CBANK
	.align		4
        /*000c*/ 	.byte	0x04, 0x0a
        /*000e*/ 	.short	(.L_669 - .L_668)
	.align		4
.L_668:
        /*0010*/ 	.word	index@(.nv.constant0._Z35group_norm_nhwc_bwd_one_pass_kernelI11Bf16IOFp16WLi256ELi42ELi672EEv26Group_norm_nhwc_bwd_params)
        /*0014*/ 	.short	0x0160
        /*0016*/ 	.short	0x00b8


	//----- nvinfo : EIATTR_CBANK_PARAM_SIZE
	.align		4
.L_669:
        /*0018*/ 	.byte	0x03, 0x19
        /*001a*/ 	.short	0x00b8


	//----- nvinfo : EIATTR_KPARAM_INFO
	.align		4
        /*001c*/ 	.byte	0x04, 0x17
        /*001e*/ 	.short	(.L_671 - .L_670)
.L_670:
        /*0020*/ 	.word	0x00000000
        /*0024*/ 	.short	0x0000
        /*0026*/ 	.short	0x0000
        /*0028*/ 	.byte	0x00, 0xf0, 0xe1, 0x02


	//----- nvinfo : EIATTR_MAXREG_COUNT
	.align		4
.L_671:
        /*002c*/ 	.byte	0x03, 0x1b
        /*002e*/ 	.short	0x0050


	//----- nvinfo : EIATTR_NUM_BARRIERS
	.align		4
        /*0030*/ 	.byte	0x02, 0x4c
        /*0032*/ 	.byte	0x01
	.zero		1


	//----- nvinfo : EIATTR_MERCURY_ISA_VERSION
	.align		4
        /*0034*/ 	.byte	0x03, 0x5f
        /*0036*/ 	.short	0x0000


	//----- nvinfo : EIATTR_INT_WARP_WIDE_INSTR_OFFSETS
	.align		4
        /*0038*/ 	.byte	0x04, 0x31
        /*003a*/ 	.short	(.L_673 - .L_672)


	//   ....[0]....
.L_672:
        /*003c*/ 	.word	0x00003490


	//   ....[1]....
        /*0040*/ 	.word	0x00005f70


	//----- nvinfo : EIATTR_COOP_GROUP_MASK_REGIDS
	.align		4
.L_673:
        /*0044*/ 	.byte	0x04, 0x29
        /*0046*/ 	.short	(.L_675 - .L_674)


	//   ....[0]....
.L_674:
        /*0048*/ 	.word	0xffffffff


	//   ....[1]....
        /*004c*/ 	.word	0xffffffff


	//   ....[2]....
        /*0050*/ 	.word	0xffffffff


	//   ....[3]....
        /*0054*/ 	.word	0xffffffff


	//   ....[4]....
        /*0058*/ 	.word	0xffffffff


	//   ....[5]....
        /*005c*/ 	.word	0xffffffff


	//   ....[6]....
        /*0060*/ 	.word	0xffffffff


	//   ....[7]....
        /*0064*/ 	.word	0xffffffff


	//   ....[8]....
        /*0068*/ 	.word	0xffffffff


	//   ....[9]....
        /*006c*/ 	.word	0xffffffff


	//----- nvinfo : EIATTR_COOP_GROUP_INSTR_OFFSETS
	.align		4
.L_675:
        /*0070*/ 	.byte	0x04, 0x28
        /*0072*/ 	.short	(.L_677 - .L_676)


	//   ....[0]....
.L_676:
        /*0074*/ 	.word	0x000022c0


	//   ....[1]....
        /*0078*/ 	.word	0x000022f0


	//   ....[2]....
        /*007c*/ 	.word	0x000023b0


	//   ....[3]....
        /*0080*/ 	.word	0x000023d0


	//   ....[4]....
        /*0084*/ 	.word	0x00002400


	//   ....[5]....
        /*0088*/ 	.word	0x00002420


	//   ....[6]....
        /*008c*/ 	.word	0x00002450


	//   ....[7]....
        /*0090*/ 	.word	0x00002470


	//   ....[8]....
        /*0094*/ 	.word	0x000024a0


	//   ....[9]....
        /*0098*/ 	.word	0x000024d0


	//----- nvinfo : EIATTR_EXIT_INSTR_OFFSETS
	.align		4
.L_677:
        /*009c*/ 	.byte	0x04, 0x1c
        /*009e*/ 	.short	(.L_679 - .L_678)


	//   ....[0]....
.L_678:
        /*00a0*/ 	.word	0x00006040


	//   ....[1]....
        /*00a4*/ 	.word	0x00006180


	//   ....[2]....
        /*00a8*/ 	.word	0x00006400


	//----- nvinfo : EIATTR_MAX_THREADS
	.align		4
.L_679:
        /*00ac*/ 	.byte	0x04, 0x05
        /*00ae*/ 	.short	(.L_681 - .L_680)
.L_680:
        /*00b0*/ 	.word	0x000002a0
        /*00b4*/ 	.word	0x00000001
        /*00b8*/ 	.word	0x00000001


	//----- nvinfo : EIATTR_CRS_STACK_SIZE
	.align		4
.L_681:
        /*00bc*/ 	.byte	0x04, 0x1e
        /*00be*/ 	.short	(.L_683 - .L_682)
.L_682:
        /*00c0*/ 	.word	0x00000000
.L_683:


//--------------------- .nv.info._Z35group_norm_nhwc_bwd_one_pass_kernelI11Bf16IOFp16WLi512ELi42ELi672EEv26Group_norm_nhwc_bwd_params --------------------------
	.section	.nv.info._Z35group_norm_nhwc_bwd_one_pass_kernelI11Bf16IOFp16WLi512ELi42ELi672EEv26Group_norm_nhwc_bwd_params,"",@"SHT_CUDA_INFO"
	.sectionflags	@""
	.align	4


	//----- nvinfo : EIATTR_CUDA_API_VERSION
	.align		4
        /*0000*/ 	.byte	0x04, 0x37
        /*0002*/ 	.short	(.L_685 - .L_684)
.L_684:
        /*0004*/ 	.word	0x00000082


	//----- nvinfo : EIATTR_SW2861232_WAR
	.align		4
.L_685:
        /*0008*/ 	.byte	0x01, 0x35
	.zero		2


	//----- nvinfo : EIATTR_PARAM_CBANK
	.align		4
        /*000c*/ 	.byte	0x04, 0x0a
        /*000e*/ 	.short	(.L_687 - .L_686)
	.align		4
.L_686:
        /*0010*/ 	.word	index@(.nv.constant0._Z35group_norm_nhwc_bwd_one_pass_kernelI11Bf16IOFp16WLi512ELi42ELi672EEv26Group_norm_nhwc_bwd_params)
        /*0014*/ 	.short	0x0160
        /*0016*/ 	.short	0x00b8


	//----- nvinfo : EIATTR_CBANK_PARAM_SIZE
	.align		4
.L_687:
        /*0018*/ 	.byte	0x03, 0x19
        /*001a*/ 	.short	0x00b8


	//----- nvinfo : EIATTR_KPARAM_INFO
	.align		4
        /*001c*/ 	.byte	0x04, 0x17
        /*001e*/ 	.short	(.L_689 - .L_688)
.L_688:
        /*0020*/ 	.word	0x00000000
        /*0024*/ 	.short	0x0000
        /*0026*/ 	.short	0x0000
        /*0028*/ 	.byte	0x00, 0xf0, 0xe1, 0x02


	//----- nvinfo : EIATTR_MAXREG_COUNT
	.align		4
.L_689:
        /*002c*/ 	.byte	0x03, 0x1b
        /*002e*/ 	.short	0x0050


	//----- nvinfo : EIATTR_NUM_BARRIERS
	.align		4
        /*0030*/ 	.byte	0x02, 0x4c
        /*0032*/ 	.byte	0x01
	.zero		1


	//----- nvinfo : EIATTR_ANNOTATIONS
	.align		4
        /*0034*/ 	.byte	0x04, 0x55
        /*0036*/ 	.short	(.L_691 - .L_690)


	//   ....[0]....
.L_690:
        /*0038*/ 	.word	0x00000001
        /*003c*/ 	.byte	0xb0, 0x02, 0x00, 0x00, 0x01, 0x00, 0x00, 0x00, 0x00, 0x40, 0x00, 0x00, 0x01, 0x00, 0x00, 0x00
        /*004c*/ 	.byte	0x40, 0x40, 0x00, 0x00, 0x01, 0x00, 0x00, 0x00, 0xc0, 0x41, 0x00, 0x00


	//----- nvinfo : EIATTR_MERCURY_ISA_VERSION
	.align		4
.L_691:
        /*0058*/ 	.byte	0x03, 0x5f
        /*005a*/ 	.short	0x0000


	//----- nvinfo : EIATTR_INT_WARP_WIDE_INSTR_OFFSETS
	.align		4
        /*005c*/ 	.byte	0x04, 0x31
        /*005e*/ 	.short	(.L_693 - .L_692)


	//   ....[0]....
.L_692:
        /*0060*/ 	.word	0x00005370


	//   ....[1]....
        /*0064*/ 	.word	0x00006a30


	//   ....[2]....
        /*0068*/ 	.word	0x0000a000


	//----- nvinfo : EIATTR_COOP_GROUP_MASK_REGIDS
	.align		4
.L_693:
        /*006c*/ 	.byte	0x04, 0x29
        /*006e*/ 	.short	(.L_695 - .L_694)


	//   ....[0]....
.L_694:
        /*0070*/ 	.word	0xffffffff


	//   ....[1]....
        /*0074*/ 	.word	0xffffffff


	//   ....[2]....
        /*0078*/ 	.word	0xffffffff


	//   ....[3]....
        /*007c*/ 	.word	0xffffffff


	//   ....[4]....
        /*0080*/ 	.word	0xffffffff


	//   ....[5]....
        /*0084*/ 	.word	0xffffffff


	//   ....[6]....
        /*0088*/ 	.word	0xffffffff


	//   ....[7]....
        /*008c*/ 	.word	0xffffffff


	//   ....[8]....
        /*0090*/ 	.word	0xffffffff


	//   ....[9]....
        /*0094*/ 	.word	0xffffffff


	//----- nvinfo : EIATTR_COOP_GROUP_INSTR_OFFSETS
	.align		4
.L_695:
        /*0098*/ 	.byte	0x04, 0x28
        /*009a*/ 	.short	(.L_697 - .L_696)


	//   ....[0]....
.L_696:
        /*009c*/ 	.word	0x000040a0


	//   ....[1]....
        /*00a0*/ 	.word	0x000040b0


	//   ....[2]....
        /*00a4*/ 	.word	0x00004100


	//   ....[3]....
        /*00a8*/ 	.word	0x00004110


	//   ....[4]....
        /*00ac*/ 	.word	0x00004140


	//   ....[5]....
        /*00b0*/ 	.word	0x00004160


	//   ....[6]....
        /*00b4*/ 	.word	0x000041b0


	//   ....[7]....
        /*00b8*/ 	.word	0x000041d0


	//   ....[8]....
        /*00bc*/ 	.word	0x00004210


	//   ....[9]....
        /*00c0*/ 	.word	0x00004230


	//----- nvinfo : EIATTR_EXIT_INSTR_OFFSETS
	.align		4
.L_697:
        /*00c4*/ 	.byte	0x04, 0x1c
        /*00c6*/ 	.short	(.L_699 - .L_698)


	//   ....[0]....
.L_698:
        /*00c8*/ 	.word	0x0000a0d0


	//   ....[1]....
        /*00cc*/ 	.word	0x0000a210


	//   ....[2]....
        /*00d0*/ 	.word	0x0000a490


	//----- nvinfo : EIATTR_MAX_THREADS
	.align		4
.L_699:
        /*00d4*/ 	.byte	0x04, 0x05
        /*00d6*/ 	.short	(.L_701 - .L_700)
.L_700:
        /*00d8*/ 	.word	0x000002a0
        /*00dc*/ 	.word	0x00000001
        /*00e0*/ 	.word	0x00000001


	//----- nvinfo : EIATTR_CRS_STACK_SIZE
	.align		4
.L_701:
        /*00e4*/ 	.byte	0x04, 0x1e
        /*00e6*/ 	.short	(.L_703 - .L_702)
.L_702:
        /*00e8*/ 	.word	0x00000000
.L_703:


//--------------------- .nv.info._Z35group_norm_nhwc_bwd_one_pass_kernelI11Fp16IOFp32WLi64ELi42ELi672EEv26Group_norm_nhwc_bwd_params --------------------------
	.section	.nv.info._Z35group_norm_nhwc_bwd_one_pass_kernelI11Fp16IOFp32WLi64ELi42ELi672EEv26Group_norm_nhwc_bwd_params,"",@"SHT_CUDA_INFO"
	.sectionflags	@""
	.align	4


	//----- nvinfo : EIATTR_CUDA_API_VERSION
	.align		4
        /*0000*/ 	.byte	0x04, 0x37
        /*0002*/ 	.short	(.L_705 - .L_704)
.L_704:
        /*0004*/ 	.word	0x00000082


	//----- nvinfo : EIATTR_SW2861232_WAR
	.align		4
.L_705:
        /*0008*/ 	.byte	0x01, 0x35
	.zero		2


	//----- nvinfo : EIATTR_PARAM_CBANK
	.align		4
        /*000c*/ 	.byte	0x04, 0x0a
        /*000e*/ 	.short	(.L_707 - .L_706)
	.align		4
.L_706:
        /*0010*/ 	.word	index@(.nv.constant0._Z35group_norm_nhwc_bwd_one_pass_kernelI11Fp16IOFp32WLi64ELi42ELi672EEv26Group_norm_nhwc_bwd_params)
        /*0014*/ 	.short	0x0160
        /*0016*/ 	.short	0x00b8


	//----- nvinfo : EIATTR_CBANK_PARAM_SIZE
	.align		4
.L_707:
        /*0018*/ 	.byte	0x03, 0x19
        /*001a*/ 	.short	0x00b8


	//----- nvinfo : EIATTR_KPARAM_INFO
	.align		4
        /*001c*/ 	.byte	0x04, 0x17
        /*001e*/ 	.short	(.L_709 - .L_708)
.L_708:
        /*0020*/ 	.word	0x00000000
        /*0024*/ 	.short	0x0000
        /*0026*/ 	.short	0x0000
        /*0028*/ 	.byte	0x00, 0xf0, 0xe1, 0x02


	//----- nvinfo : EIATTR_MAXREG_COUNT
	.align		4
.L_709:
        /*002c*/ 	.byte	0x03, 0x1b
        /*002e*/ 	.short	0x0050


	//----- nvinfo : EIATTR_NUM_BARRIERS
	.align		4
        /*0030*/ 	.byte	0x02, 0x4c
        /*0032*/ 	.byte	0x01
	.zero		1


	//----- nvinfo : EIATTR_MERCURY_ISA_VERSION
	.align		4
        /*0034*/ 	.byte	0x03, 0x5f
        /*0036*/ 	.short	0x0000


	//----- nvinfo : EIATTR_INT_WARP_WIDE_INSTR_OFFSETS
	.align		4
        /*0038*/ 	.byte	0x04, 0x31
        /*003a*/ 	.short	(.L_711 - .L_710)


	//   ....[0]....
.L_710:
        /*003c*/ 	.word	0x00001fb0


	//   ....[1]....
        /*0040*/ 	.word	0x00003870


	//----- nvinfo : EIATTR_COOP_GROUP_MASK_REGIDS
	.align		4
.L_711:
        /*0044*/ 	.byte	0x04, 0x29
        /*0046*/ 	.short	(.L_713 - .L_712)


	//   ....[0]....
.L_712:
        /*0048*/ 	.word	0xffffffff


	//   ....[1]....
        /*004c*/ 	.word	0xffffffff


	//   ....[2]....
        /*0050*/ 	.word	0xffffffff


	//   ....[3]....
        /*0054*/ 	.word	0xffffffff


	//   ....[4]....
        /*0058*/ 	.word	0xffffffff


	//   ....[5]....
        /*005c*/ 	.word	0xffffffff


	//   ....[6]....
        /*0060*/ 	.word	0xffffffff


	//   ....[7]....
        /*0064*/ 	.word	0xffffffff


	//   ....[8]....
        /*0068*/ 	.word	0xffffffff


	//   ....[9]....
        /*006c*/ 	.word	0xffffffff


	//----- nvinfo : EIATTR_COOP_GROUP_INSTR_OFFSETS
	.align		4
.L_713:
        /*0070*/ 	.byte	0x04, 0x28
        /*0072*/ 	.short	(.L_715 - .L_714)


	//   ....[0]....
.L_714:
        /*0074*/ 	.word	0x00000db0


	//   ....[1]....
        /*0078*/ 	.word	0x00000dc0


	//   ....[2]....
        /*007c*/ 	.word	0x00000e10


	//   ....[3]....
        /*0080*/ 	.word	0x00000e30


	//   ....[4]....
        /*0084*/ 	.word	0x00000e60


	//   ....[5]....
        /*0088*/ 	.word	0x00000e80


	//   ....[6]....
        /*008c*/ 	.word	0x00000eb0


	//   ....[7]....
        /*0090*/ 	.word	0x00000ed0


	//   ....[8]....
        /*0094*/ 	.word	0x00000f00


	//   ....[9]....
        /*0098*/ 	.word	0x00000f30


	//----- nvinfo : EIATTR_EXIT_INSTR_OFFSETS
	.align		4
.L_715:
        /*009c*/ 	.byte	0x04, 0x1c
        /*009e*/ 	.short	(.L_717 - .L_716)


	//   ....[0]....
.L_716:
        /*00a0*/ 	.word	0x00003940


	//   ....[1]....
        /*00a4*/ 	.word	0x00003a80


	//   ....[2]....
        /*00a8*/ 	.word	0x00003cd0


	//----- nvinfo : EIATTR_MAX_THREADS
	.align		4
.L_717:
        /*00ac*/ 	.byte	0x04, 0x05
        /*00ae*/ 	.short	(.L_719 - .L_718)
.L_718:
        /*00b0*/ 	.word	0x000002a0
        /*00b4*/ 	.word	0x00000001
        /*00b8*/ 	.word	0x00000001


	//----- nvinfo : EIATTR_CRS_STACK_SIZE
	.align		4
.L_719:
        /*00bc*/ 	.byte	0x04, 0x1e
        /*00be*/ 	.short	(.L_721 - .L_720)
.L_720:
        /*00c0*/ 	.word	0x00000000
.L_721:


//--------------------- .nv.info._Z35group_norm_nhwc_bwd_one_pass_kernelI11Fp16IOFp32WLi128ELi42ELi672EEv26Group_norm_nhwc_bwd_params --------------------------
	.section	.nv.info._Z35group_norm_nhwc_bwd_one_pass_kernelI11Fp16IOFp32WLi128ELi42ELi672EEv26Group_norm_nhwc_bwd_params,"",@"SHT_CUDA_INFO"
	.sectionflags	@""
	.align	4


	//----- nvinfo : EIATTR_CUDA_API_VERSION
	.align		4
        /*0000*/ 	.byte	0x04, 0x37
        /*0002*/ 	.short	(.L_723 - .L_722)
.L_722:
        /*0004*/ 	.word	0x00000082


	//----- nvinfo : EIATTR_SW2861232_WAR
	.align		4
.L_723:
        /*0008*/ 	.byte	0x01, 0x35
	.zero		2


	//----- nvinfo : EIATTR_PARAM_CBANK
	.align		4
        /*000c*/ 	.byte	0x04, 0x0a
        /*000e*/ 	.short	(.L_725 - .L_724)
	.align		4
.L_724:
        /*0010*/ 	.word	index@(.nv.constant0._Z35group_norm_nhwc_bwd_one_pass_kernelI11Fp16IOFp32WLi128ELi42ELi672EEv26Group_norm_nhwc_bwd_params)
        /*0014*/ 	.short	0x0160
        /*0016*/ 	.short	0x00b8


	//----- nvinfo : EIATTR_CBANK_PARAM_SIZE
	.align		4
.L_725:
        /*0018*/ 	.byte	0x03, 0x19
        /*001a*/ 	.short	0x00b8


	//----- nvinfo : EIATTR_KPARAM_INFO
	.align		4
        /*001c*/ 	.byte	0x04, 0x17
        /*001e*/ 	.short	(.L_727 - .L_726)
.L_726:
        /*0020*/ 	.word	0x00000000
        /*0024*/ 	.short	0x0000
        /*0026*/ 	.short	0x0000
        /*0028*/ 	.byte	0x00, 0xf0, 0xe1, 0x02


	//----- nvinfo : EIATTR_MAXREG_COUNT
	.align		4
.L_727:
        /*002c*/ 	.byte	0x03, 0x1b
        /*002e*/ 	.short	0x0050


	//----- nvinfo : EIATTR_NUM_BARRIERS
	.align		4
        /*0030*/ 	.byte	0x02, 0x4c
        /*0032*/ 	.byte	0x01
	.zero		1


	//----- nvinfo : EIATTR_MERCURY_ISA_VERSION
	.align		4
        /*0034*/ 	.byte	0x03, 0x5f
        /*0036*/ 	.short	0x0000


	//----- nvinfo : EIATTR_INT_WARP_WIDE_INSTR_OFFSETS
	.align		4
        /*0038*/ 	.byte	0x04, 0x31
        /*003a*/ 	.short	(.L_729 - .L_728)


	//   ....[0]....
.L_728:
        /*003c*/ 	.word	0x00002620


	//   ....[1]....
        /*0040*/ 	.word	0x00004480


	//----- nvinfo : EIATTR_COOP_GROUP_MASK_REGIDS
	.align		4
.L_729:
        /*0044*/ 	.byte	0x04, 0x29
        /*0046*/ 	.short	(.L_731 - .L_730)


	//   ....[0]....
.L_730:
        /*0048*/ 	.word	0xffffffff


	//   ....[1]....
        /*004c*/ 	.word	0xffffffff


	//   ....[2]....
        /*0050*/ 	.word	0xffffffff


	//   ....[3]....
        /*0054*/ 	.word	0xffffffff


	//   ....[4]....
        /*0058*/ 	.word	0xffffffff


	//   ....[5]....
        /*005c*/ 	.word	0xffffffff


	//   ....[6]....
        /*0060*/ 	.word	0xffffffff


	//   ....[7]....
        /*0064*/ 	.word	0xffffffff


	//   ....[8]....
        /*0068*/ 	.word	0xffffffff


	//   ....[9]....
        /*006c*/ 	.word	0xffffffff


	//----- nvinfo : EIATTR_COOP_GROUP_INSTR_OFFSETS
	.align		4
.L_731:
        /*0070*/ 	.byte	0x04, 0x28
        /*0072*/ 	.short	(.L_733 - .L_732)


	//   ....[0]....
.L_732:
        /*0074*/ 	.word	0x000013e0


	//   ....[1]....
        /*0078*/ 	.word	0x00001410


	//   ....[2]....
        /*007c*/ 	.word	0x00001480


	//   ....[3]....
        /*0080*/ 	.word	0x000014a0


	//   ....[4]....
        /*0084*/ 	.word	0x000014d0


	//   ....[5]....
        /*0088*/ 	.word	0x000014f0


	//   ....[6]....
        /*008c*/ 	.word	0x00001520


	//   ....[7]....
        /*0090*/ 	.word	0x00001540


	//   ....[8]....
        /*0094*/ 	.word	0x00001580


	//   ....[9]....
        /*0098*/ 	.word	0x000015b0


	//----- nvinfo : EIATTR_EXIT_INSTR_OFFSETS
	.align		4
.L_733:
        /*009c*/ 	.byte	0x04, 0x1c
        /*009e*/ 	.short	(.L_735 - .L_734)


	//   ....[0]....
.L_734:
        /*00a0*/ 	.word	0x00004550


	//   ....[1]....
        /*00a4*/ 	.word	0x00004690


	//   ....[2]....
        /*00a8*/ 	.word	0x000048e0


	//----- nvinfo : EIATTR_MAX_THREADS
	.align		4
.L_735:
        /*00ac*/ 	.byte	0x04, 0x05
        /*00ae*/ 	.short	(.L_737 - .L_736)
.L_736:
        /*00b0*/ 	.word	0x000002a0
        /*00b4*/ 	.word	0x00000001
        /*00b8*/ 	.word	0x00000001


	//----- nvinfo : EIATTR_CRS_STACK_SIZE
	.align		4
.L_737:
        /*00bc*/ 	.byte	0x04, 0x1e
        /*00be*/ 	.short	(.L_739 - .L_738)
.L_738:
        /*00c0*/ 	.word	0x00000000
.L_739:


//--------------------- .nv.info._Z35group_norm_nhwc_bwd_one_pass_kernelI11Fp16IOFp32WLi256ELi42ELi672EEv26Group_norm_nhwc_bwd_params --------------------------
	.section	.nv.info._Z35group_norm_nhwc_bwd_one_pass_kernelI11Fp16IOFp32WLi256ELi42ELi672EEv26Group_norm_nhwc_bwd_params,"",@"SHT_CUDA_INFO"
	.sectionflags	@""
	.align	4


	//----- nvinfo : EIATTR_CUDA_API_VERSION
	.align		4
        /*0000*/ 	.byte	0x04, 0x37
        /*0002*/ 	.short	(.L_741 - .L_740)
.L_740:
        /*0004*/ 	.word	0x00000082


	//----- nvinfo : EIATTR_SW2861232_WAR
	.align		4
.L_741:
        /*0008*/ 	.byte	0x01, 0x35
	.zero		2


	//----- nvinfo : EIATTR_PARAM_CBANK
	.align		4
        /*000c*/ 	.byte	0x04, 0x0a
        /*000e*/ 	.short	(.L_743 - .L_742)
	.align		4
.L_742:
        /*0010*/ 	.word	index@(.nv.constant0._Z35group_norm_nhwc_bwd_one_pass_kernelI11Fp16IOFp32WLi256ELi42ELi672EEv26Group_norm_nhwc_bwd_params)
        /*0014*/ 	.short	0x0160
        /*0016*/ 	.short	0x00b8


	//----- nvinfo : EIATTR_CBANK_PARAM_SIZE
	.align		4
.L_743:
        /*0018*/ 	.byte	0x03, 0x19
        /*001a*/ 	.short	0x00b8


	//----- nvinfo : EIATTR_KPARAM_INFO
	.align		4
        /*001c*/ 	.byte	0x04, 0x17
        /*001e*/ 	.short	(.L_745 - .L_744)
.L_744:
        /*0020*/ 	.word	0x00000000
        /*0024*/ 	.short	0x0000
        /*0026*/ 	.short	0x0000
        /*0028*/ 	.byte	0x00, 0xf0, 0xe1, 0x02


	//----- nvinfo : EIATTR_MAXREG_COUNT
	.align		4
.L_745:
        /*002c*/ 	.byte	0x03, 0x1b
        /*002e*/ 	.short	0x0050


	//----- nvinfo : EIATTR_NUM_BARRIERS
	.align		4
        /*0030*/ 	.byte	0x02, 0x4c
        /*0032*/ 	.byte	0x01
	.zero		1


	//----- nvinfo : EIATTR_MERCURY_ISA_VERSION
	.align		4
        /*0034*/ 	.byte	0x03, 0x5f
        /*0036*/ 	.short	0x0000


	//----- nvinfo : EIATTR_INT_WARP_WIDE_INSTR_OFFSETS
	.align		4
        /*0038*/ 	.byte	0x04, 0x31
        /*003a*/ 	.short	(.L_747 - .L_746)


	//   ....[0]....
.L_746:
        /*003c*/ 	.word	0x00003440


	//   ....[1]....
        /*0040*/ 	.word	0x00005ef0


	//----- nvinfo : EIATTR_COOP_GROUP_MASK_REGIDS
	.align		4
.L_747:
        /*0044*/ 	.byte	0x04, 0x29
        /*0046*/ 	.short	(.L_749 - .L_748)


	//   ....[0]....
.L_748:
        /*0048*/ 	.word	0xffffffff


	//   ....[1]....
        /*004c*/ 	.word	0xffffffff


	//   ....[2]....
        /*0050*/ 	.word	0xffffffff


	//   ....[3]....
        /*0054*/ 	.word	0xffffffff


	//   ....[4]....
        /*0058*/ 	.word	0xffffffff


	//   ....[5]....
        /*005c*/ 	.word	0xffffffff


	//   ....[6]....
        /*0060*/ 	.word	0xffffffff


	//   ....[7]....
        /*0064*/ 	.word	0xffffffff


	//   ....[8]....
        /*0068*/ 	.word	0xffffffff


	//   ....[9]....
        /*006c*/ 	.word	0xffffffff


	//----- nvinfo : EIATTR_COOP_GROUP_INSTR_OFFSETS
	.align		4
.L_749:
        /*0070*/ 	.byte	0x04, 0x28
        /*0072*/ 	.short	(.L_751 - .L_750)


	//   ....[0]....
.L_750:
        /*0074*/ 	.word	0x00002270


	//   ....[1]....
        /*0078*/ 	.word	0x000022a0


	//   ....[2]....
        /*007c*/ 	.word	0x00002350


	//   ....[3]....
        /*0080*/ 	.word	0x00002370


	//   ....[4]....
        /*0084*/ 	.word	0x000023a0


	//   ....[5]....
        /*0088*/ 	.word	0x000023c0


	//   ....[6]....
        /*008c*/ 	.word	0x000023f0


	//   ....[7]....
        /*0090*/ 	.word	0x00002410


	//   ....[8]....
        /*0094*/ 	.word	0x00002440


	//   ....[9]....
        /*0098*/ 	.word	0x00002460


	//----- nvinfo : EIATTR_EXIT_INSTR_OFFSETS
	.align		4
.L_751:
        /*009c*/ 	.byte	0x04, 0x1c
        /*009e*/ 	.short	(.L_753 - .L_752)


	//   ....[0]....
.L_752:
        /*00a0*/ 	.word	0x00005fc0


	//   ....[1]....
        /*00a4*/ 	.word	0x00006100


	//   ....[2]....
        /*00a8*/ 	.word	0x00006350


	//----- nvinfo : EIATTR_MAX_THREADS
	.align		4
.L_753:
        /*00ac*/ 	.byte	0x04, 0x05
        /*00ae*/ 	.short	(.L_755 - .L_754)
.L_754:
        /*00b0*/ 	.word	0x000002a0
        /*00b4*/ 	.word	0x00000001
        /*00b8*/ 	.word	0x00000001


	//----- nvinfo : EIATTR_CRS_STACK_SIZE
	.align		4
.L_755:
        /*00bc*/ 	.byte	0x04, 0x1e
        /*00be*/ 	.short	(.L_757 - .L_756)
.L_756:
        /*00c0*/ 	.word	0x00000000
.L_757:


//--------------------- .nv.info._Z35group_norm_nhwc_bwd_one_pass_kernelI11Fp16IOFp32WLi512ELi42ELi672EEv26Group_norm_nhwc_bwd_params --------------------------
	.section	.nv.info._Z35group_norm_nhwc_bwd_one_pass_kernelI11Fp16IOFp32WLi512ELi42ELi672EEv26Group_norm_nhwc_bwd_params,"",@"SHT_CUDA_INFO"
	.sectionflags	@""
	.align	4


	//----- nvinfo : EIATTR_CUDA_API_VERSION
	.align		4
        /*0000*/ 	.byte	0x04, 0x37
        /*0002*/ 	.short	(.L_759 - .L_758)
.L_758:
        /*0004*/ 	.word	0x00000082


	//----- nvinfo : EIATTR_SW2861232_WAR
	.align		4
.L_759:
        /*0008*/ 	.byte	0x01, 0x35
	.zero		2


	//----- nvinfo : EIATTR_PARAM_CBANK
	.align		4
        /*000c*/ 	.byte	0x04, 0x0a
        /*000e*/ 	.short	(.L_761 - .L_760)
	.align		4
.L_760:
        /*0010*/ 	.word	index@(.nv.constant0._Z35group_norm_nhwc_bwd_one_pass_kernelI11Fp16IOFp32WLi512ELi42ELi672EEv26Group_norm_nhwc_bwd_params)
        /*0014*/ 	.short	0x0160
        /*0016*/ 	.short	0x00b8


	//----- nvinfo : EIATTR_CBANK_PARAM_SIZE
	.align		4
.L_761:
        /*0018*/ 	.byte	0x03, 0x19
        /*001a*/ 	.short	0x00b8


	//----- nvinfo : EIATTR_KPARAM_INFO
	.align		4
        /*001c*/ 	.byte	0x04, 0x17
        /*001e*/ 	.short	(.L_763 - .L_762)
.L_762:
        /*0020*/ 	.word	0x00000000
        /*0024*/ 	.short	0x0000
        /*0026*/ 	.short	0x0000
        /*0028*/ 	.byte	0x00, 0xf0, 0xe1, 0x02


	//----- nvinfo : EIATTR_MAXREG_COUNT
	.align		4
.L_763:
        /*002c*/ 	.byte	0x03, 0x1b
        /*002e*/ 	.short	0x0050


	//----- nvinfo : EIATTR_NUM_BARRIERS
	.align		4
        /*0030*/ 	.byte	0x02, 0x4c
        /*0032*/ 	.byte	0x01
	.zero		1


	//----- nvinfo : EIATTR_ANNOTATIONS
	.align		4
        /*0034*/ 	.byte	0x04, 0x55
        /*0036*/ 	.short	(.L_765 - .L_764)


	//   ....[0]....
.L_764:
        /*0038*/ 	.word	0x00000001
        /*003c*/ 	.byte	0xb0, 0x02, 0x00, 0x00, 0x01, 0x00, 0x00, 0x00, 0xa0, 0x3f, 0x00, 0x00, 0x01, 0x00, 0x00, 0x00
        /*004c*/ 	.byte	0x90, 0x41, 0x00, 0x00, 0x01, 0x00, 0x00, 0x00, 0xa0, 0x41, 0x00, 0x00


	//----- nvinfo : EIATTR_MERCURY_ISA_VERSION
	.align		4
.L_765:
        /*0058*/ 	.byte	0x03, 0x5f
        /*005a*/ 	.short	0x0000


	//----- nvinfo : EIATTR_INT_WARP_WIDE_INSTR_OFFSETS
	.align		4
        /*005c*/ 	.byte	0x04, 0x31
        /*005e*/ 	.short	(.L_767 - .L_766)


	//   ....[0]....
.L_766:
        /*0060*/ 	.word	0x00005320


	//   ....[1]....
        /*0064*/ 	.word	0x000069e0


	//   ....[2]....
        /*0068*/ 	.word	0x00009fb0


	//----- nvinfo : EIATTR_COOP_GROUP_MASK_REGIDS
	.align		4
.L_767:
        /*006c*/ 	.byte	0x04, 0x29
        /*006e*/ 	.short	(.L_769 - .L_768)


	//   ....[0]....
.L_768:
        /*0070*/ 	.word	0xffffffff


	//   ....[1]....
        /*0074*/ 	.word	0xffffffff


	//   ....[2]....
        /*0078*/ 	.word	0xffffffff


	//   ....[3]....
        /*007c*/ 	.word	0xffffffff


	//   ....[4]....
        /*0080*/ 	.word	0xffffffff


	//   ....[5]....
        /*0084*/ 	.word	0xffffffff


	//   ....[6]....
        /*0088*/ 	.word	0xffffffff


	//   ....[7]....
        /*008c*/ 	.word	0xffffffff


	//   ....[8]....
        /*0090*/ 	.word	0xffffffff


	//   ....[9]....
        /*0094*/ 	.word	0xffffffff


	//----- nvinfo : EIATTR_COOP_GROUP_INSTR_OFFSETS
	.align		4
.L_769:
        /*0098*/ 	.byte	0x04, 0x28
        /*009a*/ 	.short	(.L_771 - .L_770)


	//   ....[0]....
.L_770:
        /*009c*/ 	.word	0x00004020


	//   ....[1]....
        /*00a0*/ 	.word	0x00004030


	//   ....[2]....
        /*00a4*/ 	.word	0x00004080


	//   ....[3]....
        /*00a8*/ 	.word	0x00004090


	//   ....[4]....
        /*00ac*/ 	.word	0x000040c0


	//   ....[5]....
        /*00b0*/ 	.word	0x000040e0


	//   ....[6]....
        /*00b4*/ 	.word	0x00004110


	//   ....[7]....
        /*00b8*/ 	.word	0x00004130


	//   ....[8]....
        /*00bc*/ 	.word	0x00004180


	//   ....[9]....
        /*00c0*/ 	.word	0x000041c0


	//----- nvinfo : EIATTR_EXIT_INSTR_OFFSETS
	.align		4
.L_771:
        /*00c4*/ 	.byte	0x04, 0x1c
        /*00c6*/ 	.short	(.L_773 - .L_772)


	//   ....[0]....
.L_772:
        /*00c8*/ 	.word	0x0000a080


	//   ....[1]....
        /*00cc*/ 	.word	0x0000a1c0


	//   ....[2]....
        /*00d0*/ 	.word	0x0000a410


	//----- nvinfo : EIATTR_MAX_THREADS
	.align		4
.L_773:
        /*00d4*/ 	.byte	0x04, 0x05
        /*00d6*/ 	.short	(.L_775 - .L_774)
.L_774:
        /*00d8*/ 	.word	0x000002a0
        /*00dc*/ 	.word	0x00000001
        /*00e0*/ 	.word	0x00000001


	//----- nvinfo : EIATTR_CRS_STACK_SIZE
	.align		4
.L_775:
        /*00e4*/ 	.byte	0x04, 0x1e
        /*00e6*/ 	.short	(.L_777 - .L_776)
.L_776:
        /*00e8*/ 	.word	0x00000000
.L_777:


//--------------------- .nv.info._Z35group_norm_nhwc_bwd_one_pass_kernelI11Fp16IOBf16WLi64ELi42ELi672EEv26Group_norm_nhwc_bwd_params --------------------------
	.section	.nv.info._Z35group_norm_nhwc_bwd_one_pass_kernelI11Fp16IOBf16WLi64ELi42ELi672EEv26Group_norm_nhwc_bwd_params,"",@"SHT_CUDA_INFO"
	.sectionflags	@""
	.align	4


	//----- nvinfo : EIATTR_CUDA_API_VERSION
	.align		4
        /*0000*/ 	.byte	0x04, 0x37
        /*0002*/ 	.short	(.L_779 - .L_778)
.L_778:
        /*0004*/ 	.word	0x00000082


	//----- nvinfo : EIATTR_SW2861232_WAR
	.align		4
.L_779:
        /*0008*/ 	.byte	0x01, 0x35
	.zero		2


	//----- nvinfo : EIATTR_PARAM_CBANK
	.align		4
        /*000c*/ 	.byte	0x04, 0x0a
        /*000e*/ 	.short	(.L_781 - .L_780)
	.align		4
.L_780:
        /*0010*/ 	.word	index@(.nv.constant0._Z35group_norm_nhwc_bwd_one_pass_kernelI11Fp16IOBf16WLi64ELi42ELi672EEv26Group_norm_nhwc_bwd_params)
        /*0014*/ 	.short	0x0160
        /*0016*/ 	.short	0x00b8


	//----- nvinfo : EIATTR_CBANK_PARAM_SIZE
	.align		4
.L_781:
        /*0018*/ 	.byte	0x03, 0x19
        /*001a*/ 	.short	0x00b8


	//----- nvinfo : EIATTR_KPARAM_INFO
	.align		4
        /*001c*/ 	.byte	0x04, 0x17
        /*001e*/ 	.short	(.L_783 - .L_782)
.L_782:
        /*0020*/ 	.word	0x00000000
        /*0024*/ 	.short	0x0000
        /*0026*/ 	.short	0x0000
        /*0028*/ 	.byte	0x00, 0xf0, 0xe1, 0x02


	//----- nvinfo : EIATTR_MAXREG_COUNT
	.align		4
.L_783:
        /*002c*/ 	.byte	0x03, 0x1b
        /*002e*/ 	.short	0x0050


	//----- nvinfo : EIATTR_NUM_BARRIERS
	.align		4
        /*0030*/ 	.byte	0x02, 0x4c
        /*0032*/ 	.byte	0x01
	.zero		1


	//----- nvinfo : EIATTR_MERCURY_ISA_VERSION
	.align		4
        /*0034*/ 	.byte	0x03, 0x5f
        /*0036*/ 	.short	0x0000


	//----- nvinfo : EIATTR_INT_WARP_WIDE_INSTR_OFFSETS
	.align		4
        /*0038*/ 	.byte	0x04, 0x31
        /*003a*/ 	.short	(.L_785 - .L_784)


	//   ....[0]....
.L_784:
        /*003c*/ 	.word	0x00002000


	//   ....[1]....
        /*0040*/ 	.word	0x000038c0


	//----- nvinfo : EIATTR_COOP_GROUP_MASK_REGIDS
	.align		4
.L_785:
        /*0044*/ 	.byte	0x04, 0x29
        /*0046*/ 	.short	(.L_787 - .L_786)


	//   ....[0]....
.L_786:
        /*0048*/ 	.word	0xffffffff


	//   ....[1]....
        /*004c*/ 	.word	0xffffffff


	//   ....[2]....
        /*0050*/ 	.word	0xffffffff


	//   ....[3]....
        /*0054*/ 	.word	0xffffffff


	//   ....[4]....
        /*0058*/ 	.word	0xffffffff


	//   ....[5]....
        /*005c*/ 	.word	0xffffffff


	//   ....[6]....
        /*0060*/ 	.word	0xffffffff


	//   ....[7]....
        /*0064*/ 	.word	0xffffffff


	//   ....[8]....
        /*0068*/ 	.word	0xffffffff


	//   ....[9]....
        /*006c*/ 	.word	0xffffffff


	//----- nvinfo : EIATTR_COOP_GROUP_INSTR_OFFSETS
	.align		4
.L_787:
        /*0070*/ 	.byte	0x04, 0x28
        /*0072*/ 	.short	(.L_789 - .L_788)


	//   ....[0]....
.L_788:
        /*0074*/ 	.word	0x00000e20


	//   ....[1]....
        /*0078*/ 	.word	0x00000e50


	//   ....[2]....
        /*007c*/ 	.word	0x00000ee0


	//   ....[3]....
        /*0080*/ 	.word	0x00000ef0


	//   ....[4]....
        /*0084*/ 	.word	0x00000f20


	//   ....[5]....
        /*0088*/ 	.word	0x00000f40


	//   ....[6]....
        /*008c*/ 	.word	0x00000f70


	//   ....[7]....
        /*0090*/ 	.word	0x00000f90


	//   ....[8]....
        /*0094*/ 	.word	0x00000fc0


	//   ....[9]....
        /*0098*/ 	.word	0x00000ff0


	//----- nvinfo : EIATTR_EXIT_INSTR_OFFSETS
	.align		4
.L_789:
        /*009c*/ 	.byte	0x04, 0x1c
        /*009e*/ 	.short	(.L_791 - .L_790)


	//   ....[0]....
.L_790:
        /*00a0*/ 	.word	0x00003990


	//   ....[1]....
        /*00a4*/ 	.word	0x00003ad0


	//   ....[2]....
        /*00a8*/ 	.word	0x00003d50


	//----- nvinfo : EIATTR_MAX_THREADS
	.align		4
.L_791:
        /*00ac*/ 	.byte	0x04, 0x05
        /*00ae*/ 	.short	(.L_793 - .L_792)
.L_792:
        /*00b0*/ 	.word	0x000002a0
        /*00b4*/ 	.word	0x00000001
        /*00b8*/ 	.word	0x00000001


	//----- nvinfo : EIATTR_CRS_STACK_SIZE
	.align		4
.L_793:
        /*00bc*/ 	.byte	0x04, 0x1e
        /*00be*/ 	.short	(.L_795 - .L_794)
.L_794:
        /*00c0*/ 	.word	0x00000000
.L_795:


//--------------------- .nv.info._Z35group_norm_nhwc_bwd_one_pass_kernelI11Fp16IOBf16WLi128ELi42ELi672EEv26Group_norm_nhwc_bwd_params --------------------------
	.section	.nv.info._Z35group_norm_nhwc_bwd_one_pass_kernelI11Fp16IOBf16WLi128ELi42ELi672EEv26Group_norm_nhwc_bwd_params,"",@"SHT_CUDA_INFO"
	.sectionflags	@""
	.align	4


	//----- nvinfo : EIATTR_CUDA_API_VERSION
	.align		4
        /*0000*/ 	.byte	0x04, 0x37
        /*0002*/ 	.short	(.L_797 - .L_796)
.L_796:
        /*0004*/ 	.word	0x00000082


	//----- nvinfo : EIATTR_SW2861232_WAR
	.align		4
.L_797:
        /*0008*/ 	.byte	0x01, 0x35
	.zero		2


	//----- nvinfo : EIATTR_PARAM_CBANK
	.align		4
        /*000c*/ 	.byte	0x04, 0x0a
        /*000e*/ 	.short	(.L_799 - .L_798)
	.align		4
.L_798:
        /*0010*/ 	.word	index@(.nv.constant0._Z35group_norm_nhwc_bwd_one_pass_kernelI11Fp16IOBf16WLi128ELi42ELi672EEv26Group_norm_nhwc_bwd_params)
        /*0014*/ 	.short	0x0160
        /*0016*/ 	.short	0x00b8


	//----- nvinfo : EIATTR_CBANK_PARAM_SIZE
	.align		4
.L_799:
        /*0018*/ 	.byte	0x03, 0x19
        /*001a*/ 	.short	0x00b8


	//----- nvinfo : EIATTR_KPARAM_INFO
	.align		4
        /*001c*/ 	.byte	0x04, 0x17
        /*001e*/ 	.short	(.L_801 - .L_800)
.L_800:
        /*0020*/ 	.word	0x00000000
        /*0024*/ 	.short	0x0000
        /*0026*/ 	.short	0x0000
        /*0028*/ 	.byte	0x00, 0xf0, 0xe1, 0x02


	//----- nvinfo : EIATTR_MAXREG_COUNT
	.align		4
.L_801:
        /*002c*/ 	.byte	0x03, 0x1b
        /*002e*/ 	.short	0x0050


	//----- nvinfo : EIATTR_NUM_BARRIERS
	.align		4
        /*0030*/ 	.byte	0x02, 0x4c
        /*0032*/ 	.byte	0x01
	.zero		1


	//----- nvinfo : EIATTR_MERCURY_ISA_VERSION
	.align		4
        /*0034*/ 	.byte	0x03, 0x5f
        /*0036*/ 	.short	0x0000


	//----- nvinfo : EIATTR_INT_WARP_WIDE_INSTR_OFFSETS
	.align		4
        /*0038*/ 	.byte	0x04, 0x31
        /*003a*/ 	.short	(.L_803 - .L_802)


	//   ....[0]....
.L_802:
        /*003c*/ 	.word	0x00002680


	//   ....[1]....
        /*0040*/ 	.word	0x00004510


	//----- nvinfo : EIATTR_COOP_GROUP_MASK_REGIDS
	.align		4
.L_803:
        /*0044*/ 	.byte	0x04, 0x29
        /*0046*/ 	.short	(.L_805 - .L_804)


	//   ....[0]....
.L_804:
        /*0048*/ 	.word	0xffffffff


	//   ....[1]....
        /*004c*/ 	.word	0xffffffff


	//   ....[2]....
        /*0050*/ 	.word	0xffffffff


	//   ....[3]....
        /*0054*/ 	.word	0xffffffff


	//   ....[4]....
        /*0058*/ 	.word	0xffffffff


	//   ....[5]....
        /*005c*/ 	.word	0xffffffff


	//   ....[6]....
        /*0060*/ 	.word	0xffffffff


	//   ....[7]....
        /*0064*/ 	.word	0xffffffff


	//   ....[8]....
        /*0068*/ 	.word	0xffffffff


	//   ....[9]....
        /*006c*/ 	.word	0xffffffff


	//----- nvinfo : EIATTR_COOP_GROUP_INSTR_OFFSETS
	.align		4
.L_805:
        /*0070*/ 	.byte	0x04, 0x28
        /*0072*/ 	.short	(.L_807 - .L_806)


	//   ....[0]....
.L_806:
        /*0074*/ 	.word	0x00001470


	//   ....[1]....
        /*0078*/ 	.word	0x00001490


	//   ....[2]....
        /*007c*/ 	.word	0x000014e0


	//   ....[3]....
        /*0080*/ 	.word	0x00001500


	//   ....[4]....
        /*0084*/ 	.word	0x00001530


	//   ....[5]....
        /*0088*/ 	.word	0x00001550


	//   ....[6]....
        /*008c*/ 	.word	0x00001580


	//   ....[7]....
        /*0090*/ 	.word	0x000015a0


	//   ....[8]....
        /*0094*/ 	.word	0x000015d0


	//   ....[9]....
        /*0098*/ 	.word	0x00001600


	//----- nvinfo : EIATTR_EXIT_INSTR_OFFSETS
	.align		4
.L_807:
        /*009c*/ 	.byte	0x04, 0x1c
        /*009e*/ 	.short	(.L_809 - .L_808)


	//   ....[0]....
.L_808:
        /*00a0*/ 	.word	0x000045e0


	//   ....[1]....
        /*00a4*/ 	.word	0x00004720


	//   ....[2]....
        /*00a8*/ 	.word	0x000049a0


	//----- nvinfo : EIATTR_MAX_THREADS
	.align		4
.L_809:
        /*00ac*/ 	.byte	0x04, 0x05
        /*00ae*/ 	.short	(.L_811 - .L_810)
.L_810:
        /*00b0*/ 	.word	0x000002a0
        /*00b4*/ 	.word	0x00000001
        /*00b8*/ 	.word	0x00000001


	//----- nvinfo : EIATTR_CRS_STACK_SIZE
	.align		4
.L_811:
        /*00bc*/ 	.byte	0x04, 0x1e
        /*00be*/ 	.short	(.L_813 - .L_812)
.L_812:
        /*00c0*/ 	.word	0x00000000
.L_813:


//--------------------- .nv.info._Z35group_norm_nhwc_bwd_one_pass_kernelI11Fp16IOBf16WLi256ELi42ELi672EEv26Group_norm_nhwc_bwd_params --------------------------
	.section	.nv.info._Z35group_norm_nhwc_bwd_one_pass_kernelI11Fp16IOBf16WLi256ELi42ELi672EEv26Group_norm_nhwc_bwd_params,"",@"SHT_CUDA_INFO"
	.sectionflags	@""
	.align	4


	//----- nvinfo : EIATTR_CUDA_API_VERSION
	.align		4
        /*0000*/ 	.byte	0x04, 0x37
        /*0002*/ 	.short	(.L_815 - .L_814)
.L_814:
        /*0004*/ 	.word	0x00000082


	//----- nvinfo : EIATTR_SW2861232_WAR
	.align		4
.L_815:
        /*0008*/ 	.byte	0x01, 0x35
	.zero		2


	//----- nvinfo : EIATTR_PARAM_CBANK
	.align		4
        /*000c*/ 	.byte	0x04, 0x0a
        /*000e*/ 	.short	(.L_817 - .L_816)
	.align		4
.L_816:
        /*0010*/ 	.word	index@(.nv.constant0._Z35group_norm_nhwc_bwd_one_pass_kernelI11Fp16IOBf16WLi256ELi42ELi672EEv26Group_norm_nhwc_bwd_params)
        /*0014*/ 	.short	0x0160
        /*0016*/ 	.short	0x00b8


	//----- nvinfo : EIATTR_CBANK_PARAM_SIZE
	.align		4
.L_817:
        /*0018*/ 	.byte	0x03, 0x19
        /*001a*/ 	.short	0x00b8


	//----- nvinfo : EIATTR_KPARAM_INFO
	.align		4
        /*001c*/ 	.byte	0x04, 0x17
        /*001e*/ 	.short	(.L_819 - .L_818)
.L_818:
        /*0020*/ 	.word	0x00000000
        /*0024*/ 	.short	0x0000
        /*0026*/ 	.short	0x0000
        /*0028*/ 	.byte	0x00, 0xf0, 0xe1, 0x02


	//----- nvinfo : EIATTR_MAXREG_COUNT
	.align		4
.L_819:
        /*002c*/ 	.byte	0x03, 0x1b
        /*002e*/ 	.short	0x0050


	//----- nvinfo : EIATTR_NUM_BARRIERS
	.align		4
        /*0030*/ 	.byte	0x02, 0x4c
        /*0032*/ 	.byte	0x01
	.zero		1


	//----- nvinfo : EIATTR_MERCURY_ISA_VERSION
	.align		4
        /*0034*/ 	.byte	0x03, 0x5f
        /*0036*/ 	.short	0x0000


	//----- nvinfo : EIATTR_INT_WARP_WIDE_INSTR_OFFSETS
	.align		4
        /*0038*/ 	.byte	0x04, 0x31
        /*003a*/ 	.short	(.L_821 - .L_820)


	//   ....[0]....
.L_820:
        /*003c*/ 	.word	0x00003490


	//   ....[1]....
        /*0040*/ 	.word	0x00005f70


	//----- nvinfo : EIATTR_COOP_GROUP_MASK_REGIDS
	.align		4
.L_821:
        /*0044*/ 	.byte	0x04, 0x29
        /*0046*/ 	.short	(.L_823 - .L_822)


	//   ....[0]....
.L_822:
        /*0048*/ 	.word	0xffffffff


	//   ....[1]....
        /*004c*/ 	.word	0xffffffff


	//   ....[2]....
        /*0050*/ 	.word	0xffffffff


	//   ....[3]....
        /*0054*/ 	.word	0xffffffff


	//   ....[4]....
        /*0058*/ 	.word	0xffffffff


	//   ....[5]....
        /*005c*/ 	.word	0xffffffff


	//   ....[6]....
        /*0060*/ 	.word	0xffffffff


	//   ....[7]....
        /*0064*/ 	.word	0xffffffff


	//   ....[8]....
        /*0068*/ 	.word	0xffffffff


	//   ....[9]....
        /*006c*/ 	.word	0xffffffff


	//----- nvinfo : EIATTR_COOP_GROUP_INSTR_OFFSETS
	.align		4
.L_823:
        /*0070*/ 	.byte	0x04, 0x28
        /*0072*/ 	.short	(.L_825 - .L_824)


	//   ....[0]....
.L_824:
        /*0074*/ 	.word	0x000022c0


	//   ....[1]....
        /*0078*/ 	.word	0x000022f0


	//   ....[2]....
        /*007c*/ 	.word	0x000023b0


	//   ....[3]....
        /*0080*/ 	.word	0x000023d0


	//   ....[4]....
        /*0084*/ 	.word	0x00002400


	//   ....[5]....
        /*0088*/ 	.word	0x00002420


	//   ....[6]....
        /*008c*/ 	.word	0x00002450


	//   ....[7]....
        /*0090*/ 	.word	0x00002470


	//   ....[8]....
        /*0094*/ 	.word	0x000024a0


	//   ....[9]....
        /*0098*/ 	.word	0x000024d0


	//----- nvinfo : EIATTR_EXIT_INSTR_OFFSETS
	.align		4
.L_825:
        /*009c*/ 	.byte	0x04, 0x1c
        /*009e*/ 	.short	(.L_827 - .L_826)


	//   ....[0]....
.L_826:
        /*00a0*/ 	.word	0x00006040


	//   ....[1]....
        /*00a4*/ 	.word	0x00006180


	//   ....[2]....
        /*00a8*/ 	.word	0x00006400


	//----- nvinfo : EIATTR_MAX_THREADS
	.align		4
.L_827:
        /*00ac*/ 	.byte	0x04, 0x05
        /*00ae*/ 	.short	(.L_829 - .L_828)
.L_828:
        /*00b0*/ 	.word	0x000002a0
        /*00b4*/ 	.word	0x00000001
        /*00b8*/ 	.word	0x00000001


	//----- nvinfo : EIATTR_CRS_STACK_SIZE
	.align		4
.L_829:
        /*00bc*/ 	.byte	0x04, 0x1e
        /*00be*/ 	.short	(.L_831 - .L_830)
.L_830:
        /*00c0*/ 	.word	0x00000000
.L_831:


//--------------------- .nv.info._Z35group_norm_nhwc_bwd_one_pass_kernelI11Fp16IOBf16WLi512ELi42ELi672EEv26Group_norm_nhwc_bwd_params --------------------------
	.section	.nv.info._Z35group_norm_nhwc_bwd_one_pass_kernelI11Fp16IOBf16WLi512ELi42ELi672EEv26Group_norm_nhwc_bwd_params,"",@"SHT_CUDA_INFO"
	.sectionflags	@""
	.align	4


	//----- nvinfo : EIATTR_CUDA_API_VERSION
	.align		4
        /*0000*/ 	.byte	0x04, 0x37
        /*0002*/ 	.short	(.L_833 - .L_832)
.L_832:
        /*0004*/ 	.word	0x00000082


	//----- nvinfo : EIATTR_SW2861232_WAR
	.align		4
.L_833:
        /*0008*/ 	.byte	0x01, 0x35
	.zero		2


	//----- nvinfo : EIATTR_PARAM_CBANK
	.align		4
        /*000c*/ 	.byte	0x04, 0x0a
        /*000e*/ 	.short	(.L_835 - .L_834)
	.align		4
.L_834:
        /*0010*/ 	.word	index@(.nv.constant0._Z35group_norm_nhwc_bwd_one_pass_kernelI11Fp16IOBf16WLi512ELi42ELi672EEv26Group_norm_nhwc_bwd_params)
        /*0014*/ 	.short	0x0160
        /*0016*/ 	.short	0x00b8


	//----- nvinfo : EIATTR_CBANK_PARAM_SIZE
	.align		4
.L_835:
        /*0018*/ 	.byte	0x03, 0x19
        /*001a*/ 	.short	0x00b8


	//----- nvinfo : EIATTR_KPARAM_INFO
	.align		4
        /*001c*/ 	.byte	0x04, 0x17
        /*001e*/ 	.short	(.L_837 - .L_836)
.L_836:
        /*0020*/ 	.word	0x00000000
        /*0024*/ 	.short	0x0000
        /*0026*/ 	.short	0x0000
        /*0028*/ 	.byte	0x00, 0xf0, 0xe1, 0x02


	//----- nvinfo : EIATTR_MAXREG_COUNT
	.align		4
.L_837:
        /*002c*/ 	.byte	0x03, 0x1b
        /*002e*/ 	.short	0x0050


	//----- nvinfo : EIATTR_NUM_BARRIERS
	.align		4
        /*0030*/ 	.byte	0x02, 0x4c
        /*0032*/ 	.byte	0x01
	.zero		1


	//----- nvinfo : EIATTR_ANNOTATIONS
	.align		4
        /*0034*/ 	.byte	0x04, 0x55
        /*0036*/ 	.short	(.L_839 - .L_838)


	//   ....[0]....
.L_838:
        /*0038*/ 	.word	0x00000001
        /*003c*/ 	.byte	0xb0, 0x02, 0x00, 0x00, 0x01, 0x00, 0x00, 0x00, 0x00, 0x40, 0x00, 0x00, 0x01, 0x00, 0x00, 0x00
        /*004c*/ 	.byte	0x40, 0x40, 0x00, 0x00, 0x01, 0x00, 0x00, 0x00, 0xc0, 0x41, 0x00, 0x00


	//----- nvinfo : EIATTR_MERCURY_ISA_VERSION
	.align		4
.L_839:
        /*0058*/ 	.byte	0x03, 0x5f
        /*005a*/ 	.short	0x0000


	//----- nvinfo : EIATTR_INT_WARP_WIDE_INSTR_OFFSETS
	.align		4
        /*005c*/ 	.byte	0x04, 0x31
        /*005e*/ 	.short	(.L_841 - .L_840)


	//   ....[0]....
.L_840:
        /*0060*/ 	.word	0x00005370


	//   ....[1]....
        /*0064*/ 	.word	0x00006a30


	//   ....[2]....
        /*0068*/ 	.word	0x0000a000


	//----- nvinfo : EIATTR_COOP_GROUP_MASK_REGIDS
	.align		4
.L_841:
        /*006c*/ 	.byte	0x04, 0x29
        /*006e*/ 	.short	(.L_843 - .L_842)


	//   ....[0]....
.L_842:
        /*0070*/ 	.word	0xffffffff


	//   ....[1]....
        /*0074*/ 	.word	0xffffffff


	//   ....[2]....
        /*0078*/ 	.word	0xffffffff


	//   ....[3]....
        /*007c*/ 	.word	0xffffffff


	//   ....[4]....
        /*0080*/ 	.word	0xffffffff


	//   ....[5]....
        /*0084*/ 	.word	0xffffffff


	//   ....[6]....
        /*0088*/ 	.word	0xffffffff


	//   ....[7]....
        /*008c*/ 	.word	0xffffffff


	//   ....[8]....
        /*0090*/ 	.word	0xffffffff


	//   ....[9]....
        /*0094*/ 	.word	0xffffffff


	//----- nvinfo : EIATTR_COOP_GROUP_INSTR_OFFSETS
	.align		4
.L_843:
        /*0098*/ 	.byte	0x04, 0x28
        /*009a*/ 	.short	(.L_845 - .L_844)


	//   ....[0]....
.L_844:
        /*009c*/ 	.word	0x000040a0


	//   ....[1]....
        /*00a0*/ 	.word	0x000040b0


	//   ....[2]....
        /*00a4*/ 	.word	0x00004100


	//   ....[3]....
        /*00a8*/ 	.word	0x00004110


	//   ....[4]....
        /*00ac*/ 	.word	0x00004140


	//   ....[5]....
        /*00b0*/ 	.word	0x00004160


	//   ....[6]....
        /*00b4*/ 	.word	0x000041b0


	//   ....[7]....
        /*00b8*/ 	.word	0x000041d0


	//   ....[8]....
        /*00bc*/ 	.word	0x00004210


	//   ....[9]....
        /*00c0*/ 	.word	0x00004230


	//----- nvinfo : EIATTR_EXIT_INSTR_OFFSETS
	.align		4
.L_845:
        /*00c4*/ 	.byte	0x04, 0x1c
        /*00c6*/ 	.short	(.L_847 - .L_846)


	//   ....[0]....
.L_846:
        /*00c8*/ 	.word	0x0000a0d0


	//   ....[1]....
        /*00cc*/ 	.word	0x0000a210


	//   ....[2]....
        /*00d0*/ 	.word	0x0000a490


	//----- nvinfo : EIATTR_MAX_THREADS
	.align		4
.L_847:
        /*00d4*/ 	.byte	0x04, 0x05
        /*00d6*/ 	.short	(.L_849 - .L_848)
.L_848:
        /*00d8*/ 	.word	0x000002a0
        /*00dc*/ 	.word	0x00000001
        /*00e0*/ 	.word	0x00000001


	//----- nvinfo : EIATTR_CRS_STACK_SIZE
	.align		4
.L_849:
        /*00e4*/ 	.byte	0x04, 0x1e
        /*00e6*/ 	.short	(.L_851 - .L_850)
.L_850:
        /*00e8*/ 	.word	0x00000000
.L_851:


//--------------------- .nv.info._Z35group_norm_nhwc_bwd_one_pass_kernelI11Fp16IOFp16WLi64ELi42ELi672EEv26Group_norm_nhwc_bwd_params --------------------------
	.section	.nv.info._Z35group_norm_nhwc_bwd_one_pass_kernelI11Fp16IOFp16WLi64ELi42ELi672EEv26Group_norm_nhwc_bwd_params,"",@"SHT_CUDA_INFO"
	.sectionflags	@""
	.align	4


	//----- nvinfo : EIATTR_CUDA_API_VERSION
	.align		4
        /*0000*/ 	.byte	0x04, 0x37
        /*0002*/ 	.short	(.L_853 - .L_852)
.L_852:
        /*0004*/ 	.word	0x00000082


	//----- nvinfo : EIATTR_SW2861232_WAR
	.align		4
.L_853:
        /*0008*/ 	.byte	0x01, 0x35
	.zero		2


	//----- nvinfo : EIATTR_PARAM_CBANK
	.align		4
        /*000c*/ 	.byte	0x04, 0x0a
        /*000e*/ 	.short	(.L_855 - .L_854)
	.align		4
.L_854:
        /*0010*/ 	.word	index@(.nv.constant0._Z35group_norm_nhwc_bwd_one_pass_kernelI11Fp16IOFp16WLi64ELi42ELi672EEv26Group_norm_nhwc_bwd_params)
        /*0014*/ 	.short	0x0160
        /*0016*/ 	.short	0x00b8


	//----- nvinfo : EIATTR_CBANK_PARAM_SIZE
	.align		4
.L_855:
        /*0018*/ 	.byte	0x03, 0x19
        /*001a*/ 	.short	0x00b8


	//----- nvinfo : EIATTR_KPARAM_INFO
	.align		4
        /*001c*/ 	.byte	0x04, 0x17
        /*001e*/ 	.short	(.L_857 - .L_856)
.L_856:
        /*0020*/ 	.word	0x00000000
        /*0024*/ 	.short	0x0000
        /*0026*/ 	.short	0x0000
        /*0028*/ 	.byte	0x00, 0xf0, 0xe1, 0x02


	//----- nvinfo : EIATTR_MAXREG_COUNT
	.align		4
.L_857:
        /*002c*/ 	.byte	0x03, 0x1b
        /*002e*/ 	.short	0x0050


	//----- nvinfo : EIATTR_NUM_BARRIERS
	.align		4
        /*0030*/ 	.byte	0x02, 0x4c
        /*0032*/ 	.byte	0x01
	.zero		1


	//----- nvinfo : EIATTR_MERCURY_ISA_VERSION
	.align		4
        /*0034*/ 	.byte	0x03, 0x5f
        /*0036*/ 	.short	0x0000


	//----- nvinfo : EIATTR_INT_WARP_WIDE_INSTR_OFFSETS
	.align		4
        /*0038*/ 	.byte	0x04, 0x31
        /*003a*/ 	.short	(.L_859 - .L_858)


	//   ....[0]....
.L_858:
        /*003c*/ 	.word	0x00002000


	//   ....[1]....
        /*0040*/ 	.word	0x000038c0


	//----- nvinfo : EIATTR_COOP_GROUP_MASK_REGIDS
	.align		4
.L_859:
        /*0044*/ 	.byte	0x04, 0x29
        /*0046*/ 	.short	(.L_861 - .L_860)


	//   ....[0]....
.L_860:
        /*0048*/ 	.word	0xffffffff


	//   ....[1]....
        /*004c*/ 	.word	0xffffffff


	//   ....[2]....
        /*0050*/ 	.word	0xffffffff


	//   ....[3]....
        /*0054*/ 	.word	0xffffffff


	//   ....[4]....
        /*0058*/ 	.word	0xffffffff


	//   ....[5]....
        /*005c*/ 	.word	0xffffffff


	//   ....[6]....
        /*0060*/ 	.word	0xffffffff


	//   ....[7]....
        /*0064*/ 	.word	0xffffffff


	//   ....[8]....
        /*0068*/ 	.word	0xffffffff


	//   ....[9]....
        /*006c*/ 	.word	0xffffffff


	//----- nvinfo : EIATTR_COOP_GROUP_INSTR_OFFSETS
	.align		4
.L_861:
        /*0070*/ 	.byte	0x04, 0x28
        /*0072*/ 	.short	(.L_863 - .L_862)


	//   ....[0]....
.L_862:
        /*0074*/ 	.word	0x00000e20


	//   ....[1]....
        /*0078*/ 	.word	0x00000e50


	//   ....[2]....
        /*007c*/ 	.word	0x00000ee0


	//   ....[3]....
        /*0080*/ 	.word	0x00000ef0


	//   ....[4]....
        /*0084*/ 	.word	0x00000f20


	//   ....[5]....
        /*0088*/ 	.word	0x00000f40


	//   ....[6]....
        /*008c*/ 	.word	0x00000f70


	//   ....[7]....
        /*0090*/ 	.word	0x00000f90


	//   ....[8]....
        /*0094*/ 	.word	0x00000fc0


	//   ....[9]....
        /*0098*/ 	.word	0x00000ff0


	//----- nvinfo : EIATTR_EXIT_INSTR_OFFSETS
	.align		4
.L_863:
        /*009c*/ 	.byte	0x04, 0x1c
        /*009e*/ 	.short	(.L_865 - .L_864)


	//   ....[0]....
.L_864:
        /*00a0*/ 	.word	0x00003990


	//   ....[1]....
        /*00a4*/ 	.word	0x00003ad0


	//   ....[2]....
        /*00a8*/ 	.word	0x00003d50


	//----- nvinfo : EIATTR_MAX_THREADS
	.align		4
.L_865:
        /*00ac*/ 	.byte	0x04, 0x05
        /*00ae*/ 	.short	(.L_867 - .L_866)
.L_866:
        /*00b0*/ 	.word	0x000002a0
        /*00b4*/ 	.word	0x00000001
        /*00b8*/ 	.word	0x00000001


	//----- nvinfo : EIATTR_CRS_STACK_SIZE
	.align		4
.L_867:
        /*00bc*/ 	.byte	0x04, 0x1e
        /*00be*/ 	.short	(.L_869 - .L_868)
.L_868:
        /*00c0*/ 	.word	0x00000000
.L_869:


//--------------------- .nv.info._Z35group_norm_nhwc_bwd_one_pass_kernelI11Fp16IOFp16WLi128ELi42ELi672EEv26Group_norm_nhwc_bwd_params --------------------------
	.section	.nv.info._Z35group_norm_nhwc_bwd_one_pass_kernelI11Fp16IOFp16WLi128ELi42ELi672EEv26Group_norm_nhwc_bwd_params,"",@"SHT_CUDA_INFO"
	.sectionflags	@""
	.align	4


	//----- nvinfo : EIATTR_CUDA_API_VERSION
	.align		4
        /*0000*/ 	.byte	0x04, 0x37
        /*0002*/ 	.short	(.L_871 - .L_870)
.L_870:
        /*0004*/ 	.word	0x00000082


	//----- nvinfo : EIATTR_SW2861232_WAR
	.align		4
.L_871:
        /*0008*/ 	.byte	0x01, 0x35
	.zero		2


	//----- nvinfo : EIATTR_PARAM_CBANK
	.align		4
        /*000c*/ 	.byte	0x04, 0x0a
        /*000e*/ 	.short	(.L_873 - .L_872)
	.align		4
.L_872:
        /*0010*/ 	.word	index@(.nv.constant0._Z35group_norm_nhwc_bwd_one_pass_kernelI11Fp16IOFp16WLi128ELi42ELi672EEv26Group_norm_nhwc_bwd_params)
        /*0014*/ 	.short	0x0160
        /*0016*/ 	.short	0x00b8


	//----- nvinfo : EIATTR_CBANK_PARAM_SIZE
	.align		4
.L_873:
        /*0018*/ 	.byte	0x03, 0x19
        /*001a*/ 	.short	0x00b8


	//----- nvinfo : EIATTR_KPARAM_INFO
	.align		4
        /*001c*/ 	.byte	0x04, 0x17
        /*001e*/ 	.short	(.L_875 - .L_874)
.L_874:
        /*0020*/ 	.word	0x00000000
        /*0024*/ 	.short	0x0000
        /*0026*/ 	.short	0x0000
        /*0028*/ 	.byte	0x00, 0xf0, 0xe1, 0x02


	//----- nvinfo : EIATTR_MAXREG_COUNT
	.align		4
.L_875:
        /*002c*/ 	.byte	0x03, 0x1b
        /*002e*/ 	.short	0x0050


	//----- nvinfo : EIATTR_NUM_BARRIERS
	.align		4
        /*0030*/ 	.byte	0x02, 0x4c
        /*0032*/ 	.byte	0x01
	.zero		1


	//----- nvinfo : EIATTR_MERCURY_ISA_VERSION
	.align		4
        /*0034*/ 	.byte	0x03, 0x5f
        /*0036*/ 	.short	0x0000


	//----- nvinfo : EIATTR_INT_WARP_WIDE_INSTR_OFFSETS
	.align		4
        /*0038*/ 	.byte	0x04, 0x31
        /*003a*/ 	.short	(.L_877 - .L_876)


	//   ....[0]....
.L_876:
        /*003c*/ 	.word	0x00002680


	//   ....[1]....
        /*0040*/ 	.word	0x00004510


	//----- nvinfo : EIATTR_COOP_GROUP_MASK_REGIDS
	.align		4
.L_877:
        /*0044*/ 	.byte	0x04, 0x29
        /*0046*/ 	.short	(.L_879 - .L_878)


	//   ....[0]....
.L_878:
        /*0048*/ 	.word	0xffffffff


	//   ....[1]....
        /*004c*/ 	.word	0xffffffff


	//   ....[2]....
        /*0050*/ 	.word	0xffffffff


	//   ....[3]....
        /*0054*/ 	.word	0xffffffff


	//   ....[4]....
        /*0058*/ 	.word	0xffffffff


	//   ....[5]....
        /*005c*/ 	.word	0xffffffff


	//   ....[6]....
        /*0060*/ 	.word	0xffffffff


	//   ....[7]....
        /*0064*/ 	.word	0xffffffff


	//   ....[8]....
        /*0068*/ 	.word	0xffffffff


	//   ....[9]....
        /*006c*/ 	.word	0xffffffff


	//----- nvinfo : EIATTR_COOP_GROUP_INSTR_OFFSETS
	.align		4
.L_879:
        /*0070*/ 	.byte	0x04, 0x28
        /*0072*/ 	.short	(.L_881 - .L_880)


	//   ....[0]....
.L_880:
        /*0074*/ 	.word	0x00001470


	//   ....[1]....
        /*0078*/ 	.word	0x00001490


	//   ....[2]....
        /*007c*/ 	.word	0x000014e0


	//   ....[3]....
        /*0080*/ 	.word	0x00001500


	//   ....[4]....
        /*0084*/ 	.word	0x00001530


	//   ....[5]....
        /*0088*/ 	.word	0x00001550


	//   ....[6]....
        /*008c*/ 	.word	0x00001580


	//   ....[7]....
        /*0090*/ 	.word	0x000015a0


	//   ....[8]....
        /*0094*/ 	.word	0x000015d0


	//   ....[9]....
        /*0098*/ 	.word	0x00001600


	//----- nvinfo : EIATTR_EXIT_INSTR_OFFSETS
	.align		4
.L_881:
        /*009c*/ 	.byte	0x04, 0x1c
        /*009e*/ 	.short	(.L_883 - .L_882)


	//   ....[0]....
.L_882:
        /*00a0*/ 	.word	0x000045e0


	//   ....[1]....
        /*00a4*/ 	.word	0x00004720


	//   ....[2]....
        /*00a8*/ 	.word	0x000049a0


	//----- nvinfo : EIATTR_MAX_THREADS
	.align		4
.L_883:
        /*00ac*/ 	.byte	0x04, 0x05
        /*00ae*/ 	.short	(.L_885 - .L_884)
.L_884:
        /*00b0*/ 	.word	0x000002a0
        /*00b4*/ 	.word	0x00000001
        /*00b8*/ 	.word	0x00000001


	//----- nvinfo : EIATTR_CRS_STACK_SIZE
	.align		4
.L_885:
        /*00bc*/ 	.byte	0x04, 0x1e
        /*00be*/ 	.short	(.L_887 - .L_886)
.L_886:
        /*00c0*/ 	.word	0x00000000
.L_887:


//--------------------- .nv.info._Z35group_norm_nhwc_bwd_one_pass_kernelI11Fp16IOFp16WLi256ELi42ELi672EEv26Group_norm_nhwc_bwd_params --------------------------
	.section	.nv.info._Z35group_norm_nhwc_bwd_one_pass_kernelI11Fp16IOFp16WLi256ELi42ELi672EEv26Group_norm_nhwc_bwd_params,"",@"SHT_CUDA_INFO"
	.sectionflags	@""
	.align	4


	//----- nvinfo : EIATTR_CUDA_API_VERSION
	.align		4
        /*0000*/ 	.byte	0x04, 0x37
        /*0002*/ 	.short	(.L_889 - .L_888)
.L_888:
        /*0004*/ 	.word	0x00000082


	//----- nvinfo : EIATTR_SW2861232_WAR
	.align		4
.L_889:
        /*0008*/ 	.byte	0x01, 0x35
	.zero		2


	//----- nvinfo : EIATTR_PARAM_CBANK
	.align		4
        /*000c*/ 	.byte	0x04, 0x0a
        /*000e*/ 	.short	(.L_891 - .L_890)
	.align		4
.L_890:
        /*0010*/ 	.word	index@(.nv.constant0._Z35group_norm_nhwc_bwd_one_pass_kernelI11Fp16IOFp16WLi256ELi42ELi672EEv26Group_norm_nhwc_bwd_params)
        /*0014*/ 	.short	0x0160
        /*0016*/ 	.short	0x00b8


	//----- nvinfo : EIATTR_CBANK_PARAM_SIZE
	.align		4
.L_891:
        /*0018*/ 	.byte	0x03, 0x19
        /*001a*/ 	.short	0x00b8


	//----- nvinfo : EIATTR_KPARAM_INFO
	.align		4
        /*001c*/ 	.byte	0x04, 0x17
        /*001e*/ 	.short	(.L_893 - .L_892)
.L_892:
        /*0020*/ 	.word	0x00000000
        /*0024*/ 	.short	0x0000
        /*0026*/ 	.short	0x0000
        /*0028*/ 	.byte	0x00, 0xf0, 0xe1, 0x02


	//----- nvinfo : EIATTR_MAXREG_COUNT
	.align		4
.L_893:
        /*002c*/ 	.byte	0x03, 0x1b
        /*002e*/ 	.short	0x0050


	//----- nvinfo : EIATTR_NUM_BARRIERS
	.align		4
        /*0030*/ 	.byte	0x02, 0x4c
        /*0032*/ 	.byte	0x01
	.zero		1


	//----- nvinfo : EIATTR_MERCURY_ISA_VERSION
	.align		4
        /*0034*/ 	.byte	0x03, 0x5f
        /*0036*/ 	.short	0x0000


	//----- nvinfo : EIATTR_INT_WARP_WIDE_INSTR_OFFSETS
	.align		4
        /*0038*/ 	.byte	0x04, 0x31
        /*003a*/ 	.short	(.L_895 - .L_894)


	//   ....[0]....
.L_894:
        /*003c*/ 	.word	0x00003490


	//   ....[1]....
        /*0040*/ 	.word	0x00005f70


	//----- nvinfo : EIATTR_COOP_GROUP_MASK_REGIDS
	.align		4
.L_895:
        /*0044*/ 	.byte	0x04, 0x29
        /*0046*/ 	.short	(.L_897 - .L_896)


	//   ....[0]....
.L_896:
        /*0048*/ 	.word	0xffffffff


	//   ....[1]....
        /*004c*/ 	.word	0xffffffff


	//   ....[2]....
        /*0050*/ 	.word	0xffffffff


	//   ....[3]....
        /*0054*/ 	.word	0xffffffff


	//   ....[4]....
        /*0058*/ 	.word	0xffffffff


	//   ....[5]....
        /*005c*/ 	.word	0xffffffff


	//   ....[6]....
        /*0060*/ 	.word	0xffffffff


	//   ....[7]....
        /*0064*/ 	.word	0xffffffff


	//   ....[8]....
        /*0068*/ 	.word	0xffffffff


	//   ....[9]....
        /*006c*/ 	.word	0xffffffff


	//----- nvinfo : EIATTR_COOP_GROUP_INSTR_OFFSETS
	.align		4
.L_897:
        /*0070*/ 	.byte	0x04, 0x28
        /*0072*/ 	.short	(.L_899 - .L_898)


	//   ....[0]....
.L_898:
        /*0074*/ 	.word	0x000022c0


	//   ....[1]....
        /*0078*/ 	.word	0x000022f0


	//   ....[2]....
        /*007c*/ 	.word	0x000023b0


	//   ....[3]....
        /*0080*/ 	.word	0x000023d0


	//   ....[4]....
        /*0084*/ 	.word	0x00002400


	//   ....[5]....
        /*0088*/ 	.word	0x00002420


	//   ....[6]....
        /*008c*/ 	.word	0x00002450


	//   ....[7]....
        /*0090*/ 	.word	0x00002470


	//   ....[8]....
        /*0094*/ 	.word	0x000024a0


	//   ....[9]....
        /*0098*/ 	.word	0x000024d0


	//----- nvinfo : EIATTR_EXIT_INSTR_OFFSETS
	.align		4
.L_899:
        /*009c*/ 	.byte	0x04, 0x1c
        /*009e*/ 	.short	(.L_901 - .L_900)


	//   ....[0]....
.L_900:
        /*00a0*/ 	.word	0x00006040


	//   ....[1]....
        /*00a4*/ 	.word	0x00006180


	//   ....[2]....
        /*00a8*/ 	.word	0x00006400


	//----- nvinfo : EIATTR_MAX_THREADS
	.align		4
.L_901:
        /*00ac*/ 	.byte	0x04, 0x05
        /*00ae*/ 	.short	(.L_903 - .L_902)
.L_902:
        /*00b0*/ 	.word	0x000002a0
        /*00b4*/ 	.word	0x00000001
        /*00b8*/ 	.word	0x00000001


	//----- nvinfo : EIATTR_CRS_STACK_SIZE
	.align		4
.L_903:
        /*00bc*/ 	.byte	0x04, 0x1e
        /*00be*/ 	.short	(.L_905 - .L_904)
.L_904:
        /*00c0*/ 	.word	0x00000000
.L_905:


//--------------------- .nv.info._Z35group_norm_nhwc_bwd_one_pass_kernelI11Fp16IOFp16WLi512ELi42ELi672EEv26Group_norm_nhwc_bwd_params --------------------------
	.section	.nv.info._Z35group_norm_nhwc_bwd_one_pass_kernelI11Fp16IOFp16WLi512ELi42ELi672EEv26Group_norm_nhwc_bwd_params,"",@"SHT_CUDA_INFO"
	.sectionflags	@""
	.align	4


	//----- nvinfo : EIATTR_CUDA_API_VERSION
	.align		4
        /*0000*/ 	.byte	0x04, 0x37
        /*0002*/ 	.short	(.L_907 - .L_906)
.L_906:
        /*0004*/ 	.word	0x00000082


	//----- nvinfo : EIATTR_SW2861232_WAR
	.align		4
.L_907:
        /*0008*/ 	.byte	0x01, 0x35
	.zero		2


	//----- nvinfo : EIATTR_PARAM_CBANK
	.align		4
        /*000c*/ 	.byte	0x04, 0x0a
        /*000e*/ 	.short	(.L_909 - .L_908)
	.align		4
.L_908:
        /*0010*/ 	.word	index@(.nv.constant0._Z35group_norm_nhwc_bwd_one_pass_kernelI11Fp16IOFp16WLi512ELi42ELi672EEv26Group_norm_nhwc_bwd_params)
        /*0014*/ 	.short	0x0160
        /*0016*/ 	.short	0x00b8


	//----- nvinfo : EIATTR_CBANK_PARAM_SIZE
	.align		4
.L_909:
        /*0018*/ 	.byte	0x03, 0x19
        /*001a*/ 	.short	0x00b8


	//----- nvinfo : EIATTR_KPARAM_INFO
	.align		4
        /*001c*/ 	.byte	0x04, 0x17
        /*001e*/ 	.short	(.L_911 - .L_910)
.L_910:
        /*0020*/ 	.word	0x00000000
        /*0024*/ 	.short	0x0000
        /*0026*/ 	.short	0x0000
        /*0028*/ 	.byte	0x00, 0xf0, 0xe1, 0x02


	//----- nvinfo : EIATTR_MAXREG_COUNT
	.align		4
.L_911:
        /*002c*/ 	.byte	0x03, 0x1b
        /*002e*/ 	.short	0x0050


	//----- nvinfo : EIATTR_NUM_BARRIERS
	.align		4
        /*0030*/ 	.byte	0x02, 0x4c
        /*0032*/ 	.byte	0x01
	.zero		1


	//----- nvinfo : EIATTR_ANNOTATIONS
	.align		4
        /*0034*/ 	.byte	0x04, 0x55
        /*0036*/ 	.short	(.L_913 - .L_912)


	//   ....[0]....
.L_912:
        /*0038*/ 	.word	0x00000001
        /*003c*/ 	.byte	0xb0, 0x02, 0x00, 0x00, 0x01, 0x00, 0x00, 0x00, 0x00, 0x40, 0x00, 0x00, 0x01, 0x00, 0x00, 0x00
        /*004c*/ 	.byte	0x40, 0x40, 0x00, 0x00, 0x01, 0x00, 0x00, 0x00, 0xc0, 0x41, 0x00, 0x00


	//----- nvinfo : EIATTR_MERCURY_ISA_VERSION
	.align		4
.L_913:
        /*0058*/ 	.byte	0x03, 0x5f
        /*005a*/ 	.short	0x0000


	//----- nvinfo : EIATTR_INT_WARP_WIDE_INSTR_OFFSETS
	.align		4
        /*005c*/ 	.byte	0x04, 0x31
        /*005e*/ 	.short	(.L_915 - .L_914)


	//   ....[0]....
.L_914:
        /*0060*/ 	.word	0x00005370


	//   ....[1]....
        /*0064*/ 	.word	0x00006a30


	//   ....[2]....
        /*0068*/ 	.word	0x0000a000


	//----- nvinfo : EIATTR_COOP_GROUP_MASK_REGIDS
	.align		4
.L_915:
        /*006c*/ 	.byte	0x04, 0x29
        /*006e*/ 	.short	(.L_917 - .L_916)


	//   ....[0]....
.L_916:
        /*0070*/ 	.word	0xffffffff


	//   ....[1]....
        /*0074*/ 	.word	0xffffffff


	//   ....[2]....
        /*0078*/ 	.word	0xffffffff


	//   ....[3]....
        /*007c*/ 	.word	0xffffffff


	//   ....[4]....
        /*0080*/ 	.word	0xffffffff


	//   ....[5]....
        /*0084*/ 	.word	0xffffffff


	//   ....[6]....
        /*0088*/ 	.word	0xffffffff


	//   ....[7]....
        /*008c*/ 	.word	0xffffffff


	//   ....[8]....
        /*0090*/ 	.word	0xffffffff


	//   ....[9]....
        /*0094*/ 	.word	0xffffffff


	//----- nvinfo : EIATTR_COOP_GROUP_INSTR_OFFSETS
	.align		4
.L_917:
        /*0098*/ 	.byte	0x04, 0x28
        /*009a*/ 	.short	(.L_919 - .L_918)


	//   ....[0]....
.L_918:
        /*009c*/ 	.word	0x000040a0


	//   ....[1]....
        /*00a0*/ 	.word	0x000040b0


	//   ....[2]....
        /*00a4*/ 	.word	0x00004100


	//   ....[3]....
        /*00a8*/ 	.word	0x00004110


	//   ....[4]....
        /*00ac*/ 	.word	0x00004140


	//   ....[5]....
        /*00b0*/ 	.word	0x00004160


	//   ....[6]....
        /*00b4*/ 	.word	0x000041b0


	//   ....[7]....
        /*00b8*/ 	.word	0x000041d0


	//   ....[8]....
        /*00bc*/ 	.word	0x00004210


	//   ....[9]....
        /*00c0*/ 	.word	0x00004230


	//----- nvinfo : EIATTR_EXIT_INSTR_OFFSETS
	.align		4
.L_919:
        /*00c4*/ 	.byte	0x04, 0x1c
        /*00c6*/ 	.short	(.L_921 - .L_920)


	//   ....[0]....
.L_920:
        /*00c8*/ 	.word	0x0000a0d0


	//   ....[1]....
        /*00cc*/ 	.word	0x0000a210


	//   ....[2]....
        /*00d0*/ 	.word	0x0000a490


	//----- nvinfo : EIATTR_MAX_THREADS
	.align		4
.L_921:
        /*00d4*/ 	.byte	0x04, 0x05
        /*00d6*/ 	.short	(.L_923 - .L_922)
.L_922:
        /*00d8*/ 	.word	0x000002a0
        /*00dc*/ 	.word	0x00000001
        /*00e0*/ 	.word	0x00000001


	//----- nvinfo : EIATTR_CRS_STACK_SIZE
	.align		4
.L_923:
        /*00e4*/ 	.byte	0x04, 0x1e
        /*00e6*/ 	.short	(.L_925 - .L_924)
.L_924:
        /*00e8*/ 	.word	0x00000000
.L_925:


//--------------------- .nv.info._Z35group_norm_nhwc_bwd_one_pass_kernelI11Fp32IOFp32WLi64ELi42ELi672EEv26Group_norm_nhwc_bwd_params --------------------------
	.section	.nv.info._Z35group_norm_nhwc_bwd_one_pass_kernelI11Fp32IOFp32WLi64ELi42ELi672EEv26Group_norm_nhwc_bwd_params,"",@"SHT_CUDA_INFO"
	.sectionflags	@""
	.align	4


	//----- nvinfo : EIATTR_CUDA_API_VERSION
	.align		4
        /*0000*/ 	.byte	0x04, 0x37
        /*0002*/ 	.short	(.L_927 - .L_926)
.L_926:
        /*0004*/ 	.word	0x00000082


	//----- nvinfo : EIATTR_SW2861232_WAR
	.align		4
.L_927:
        /*0008*/ 	.byte	0x01, 0x35
	.zero		2


	//----- nvinfo : EIATTR_PARAM_CBANK
	.align		4
        /*000c*/ 	.byte	0x04, 0x0a
        /*000e*/ 	.short	(.L_929 - .L_928)
	.align		4
.L_928:
        /*0010*/ 	.word	index@(.nv.constant0._Z35group_norm_nhwc_bwd_one_pass_kernelI11Fp32IOFp32WLi64ELi42ELi672EEv26Group_norm_nhwc_bwd_params)
        /*0014*/ 	.short	0x0160
        /*0016*/ 	.short	0x00b8


	//----- nvinfo : EIATTR_CBANK_PARAM_SIZE
	.align		4
.L_929:
        /*0018*/ 	.byte	0x03, 0x19
        /*001a*/ 	.short	0x00b8


	//----- nvinfo : EIATTR_KPARAM_INFO
	.align		4
        /*001c*/ 	.byte	0x04, 0x17
        /*001e*/ 	.short	(.L_931 - .L_930)
.L_930:
        /*0020*/ 	.word	0x00000000
        /*0024*/ 	.short	0x0000
        /*0026*/ 	.short	0x0000
        /*0028*/ 	.byte	0x00, 0xf0, 0xe1, 0x02


	//----- nvinfo : EIATTR_MAXREG_COUNT
	.align		4
.L_931:
        /*002c*/ 	.byte	0x03, 0x1b
        /*002e*/ 	.short	0x0050


	//----- nvinfo : EIATTR_NUM_BARRIERS
	.align		4
        /*0030*/ 	.byte	0x02, 0x4c
        /*0032*/ 	.byte	0x01
	.zero		1


	//----- nvinfo : EIATTR_MERCURY_ISA_VERSION
	.align		4
        /*0034*/ 	.byte	0x03, 0x5f
        /*0036*/ 	.short	0x0000


	//----- nvinfo : EIATTR_INT_WARP_WIDE_INSTR_OFFSETS
	.align		4
        /*0038*/ 	.byte	0x04, 0x31
        /*003a*/ 	.short	(.L_933 - .L_932)


	//   ....[0]....
.L_932:
        /*003c*/ 	.word	0x00001f60


	//   ....[1]....
        /*0040*/ 	.word	0x00003700


	//----- nvinfo : EIATTR_COOP_GROUP_MASK_REGIDS
	.align		4
.L_933:
        /*0044*/ 	.byte	0x04, 0x29
        /*0046*/ 	.short	(.L_935 - .L_934)


	//   ....[0]....
.L_934:
        /*0048*/ 	.word	0xffffffff


	//   ....[1]....
        /*004c*/ 	.word	0xffffffff


	//   ....[2]....
        /*0050*/ 	.word	0xffffffff


	//   ....[3]....
        /*0054*/ 	.word	0xffffffff


	//   ....[4]....
        /*0058*/ 	.word	0xffffffff


	//   ....[5]....
        /*005c*/ 	.word	0xffffffff


	//   ....[6]....
        /*0060*/ 	.word	0xffffffff


	//   ....[7]....
        /*0064*/ 	.word	0xffffffff


	//   ....[8]....
        /*0068*/ 	.word	0xffffffff


	//   ....[9]....
        /*006c*/ 	.word	0xffffffff


	//----- nvinfo : EIATTR_COOP_GROUP_INSTR_OFFSETS
	.align		4
.L_935:
        /*0070*/ 	.byte	0x04, 0x28
        /*0072*/ 	.short	(.L_937 - .L_936)


	//   ....[0]....
.L_936:
        /*0074*/ 	.word	0x00000d90


	//   ....[1]....
        /*0078*/ 	.word	0x00000db0


	//   ....[2]....
        /*007c*/ 	.word	0x00000e20


	//   ....[3]....
        /*0080*/ 	.word	0x00000e40


	//   ....[4]....
        /*0084*/ 	.word	0x00000e70


	//   ....[5]....
        /*0088*/ 	.word	0x00000e90


	//   ....[6]....
        /*008c*/ 	.word	0x00000ec0


	//   ....[7]....
        /*0090*/ 	.word	0x00000ee0


	//   ....[8]....
        /*0094*/ 	.word	0x00000f10


	//   ....[9]....
        /*0098*/ 	.word	0x00000f30


	//----- nvinfo : EIATTR_EXIT_INSTR_OFFSETS
	.align		4
.L_937:
        /*009c*/ 	.byte	0x04, 0x1c
        /*009e*/ 	.short	(.L_939 - .L_938)


	//   ....[0]....
.L_938:
        /*00a0*/ 	.word	0x000037d0


	//   ....[1]....
        /*00a4*/ 	.word	0x00003910


	//   ....[2]....
        /*00a8*/ 	.word	0x00003b60


	//----- nvinfo : EIATTR_MAX_THREADS
	.align		4
.L_939:
        /*00ac*/ 	.byte	0x04, 0x05
        /*00ae*/ 	.short	(.L_941 - .L_940)
.L_940:
        /*00b0*/ 	.word	0x000002a0
        /*00b4*/ 	.word	0x00000001
        /*00b8*/ 	.word	0x00000001


	//----- nvinfo : EIATTR_CRS_STACK_SIZE
	.align		4
.L_941:
        /*00bc*/ 	.byte	0x04, 0x1e
        /*00be*/ 	.short	(.L_943 - .L_942)
.L_942:
        /*00c0*/ 	.word	0x00000000
.L_943:


//--------------------- .nv.info._Z35group_norm_nhwc_bwd_one_pass_kernelI11Fp32IOFp32WLi128ELi42ELi672EEv26Group_norm_nhwc_bwd_params --------------------------
	.section	.nv.info._Z35group_norm_nhwc_bwd_one_pass_kernelI11Fp32IOFp32WLi128ELi42ELi672EEv26Group_norm_nhwc_bwd_params,"",@"SHT_CUDA_INFO"
	.sectionflags	@""
	.align	4


	//----- nvinfo : EIATTR_CUDA_API_VERSION
	.align		4
        /*0000*/ 	.byte	0x04, 0x37
        /*0002*/ 	.short	(.L_945 - .L_944)
.L_944:
        /*0004*/ 	.word	0x00000082


	//----- nvinfo : EIATTR_SW2861232_WAR
	.align		4
.L_945:
        /*0008*/ 	.byte	0x01, 0x35
	.zero		2


	//----- nvinfo : EIATTR_PARAM_CBANK
	.align		4
        /*000c*/ 	.byte	0x04, 0x0a
        /*000e*/ 	.short	(.L_947 - .L_946)
	.align		4
.L_946:
        /*0010*/ 	.word	index@(.nv.constant0._Z35group_norm_nhwc_bwd_one_pass_kernelI11Fp32IOFp32WLi128ELi42ELi672EEv26Group_norm_nhwc_bwd_params)
        /*0014*/ 	.short	0x0160
        /*0016*/ 	.short	0x00b8


	//----- nvinfo : EIATTR_CBANK_PARAM_SIZE
	.align		4
.L_947:
        /*0018*/ 	.byte	0x03, 0x19
        /*001a*/ 	.short	0x00b8


	//----- nvinfo : EIATTR_KPARAM_INFO
	.align		4
        /*001c*/ 	.byte	0x04, 0x17
        /*001e*/ 	.short	(.L_949 - .L_948)
.L_948:
        /*0020*/ 	.word	0x00000000
        /*0024*/ 	.short	0x0000
        /*0026*/ 	.short	0x0000
        /*0028*/ 	.byte	0x00, 0xf0, 0xe1, 0x02


	//----- nvinfo : EIATTR_MAXREG_COUNT
	.align		4
.L_949:
        /*002c*/ 	.byte	0x03, 0x1b
        /*002e*/ 	.short	0x0050


	//----- nvinfo : EIATTR_NUM_BARRIERS
	.align		4
        /*0030*/ 	.byte	0x02, 0x4c
        /*0032*/ 	.byte	0x01
	.zero		1


	//----- nvinfo : EIATTR_MERCURY_ISA_VERSION
	.align		4
        /*0034*/ 	.byte	0x03, 0x5f
        /*0036*/ 	.short	0x0000


	//----- nvinfo : EIATTR_INT_WARP_WIDE_INSTR_OFFSETS
	.align		4
        /*0038*/ 	.byte	0x04, 0x31
        /*003a*/ 	.short	(.L_951 - .L_950)


	//   ....[0]....
.L_950:
        /*003c*/ 	.word	0x000025e0


	//   ....[1]....
        /*0040*/ 	.word	0x00004210


	//----- nvinfo : EIATTR_COOP_GROUP_MASK_REGIDS
	.align		4
.L_951:
        /*0044*/ 	.byte	0x04, 0x29
        /*0046*/ 	.short	(.L_953 - .L_952)


	//   ....[0]....
.L_952:
        /*0048*/ 	.word	0xffffffff


	//   ....[1]....
        /*004c*/ 	.word	0xffffffff


	//   ....[2]....
        /*0050*/ 	.word	0xffffffff


	//   ....[3]....
        /*0054*/ 	.word	0xffffffff


	//   ....[4]....
        /*0058*/ 	.word	0xffffffff


	//   ....[5]....
        /*005c*/ 	.word	0xffffffff


	//   ....[6]....
        /*0060*/ 	.word	0xffffffff


	//   ....[7]....
        /*0064*/ 	.word	0xffffffff


	//   ....[8]....
        /*0068*/ 	.word	0xffffffff


	//   ....[9]....
        /*006c*/ 	.word	0xffffffff


	//----- nvinfo : EIATTR_COOP_GROUP_INSTR_OFFSETS
	.align		4
.L_953:
        /*0070*/ 	.byte	0x04, 0x28
        /*0072*/ 	.short	(.L_955 - .L_954)


	//   ....[0]....
.L_954:
        /*0074*/ 	.word	0x000013d0


	//   ....[1]....
        /*0078*/ 	.word	0x000013e0


	//   ....[2]....
        /*007c*/ 	.word	0x00001410


	//   ....[3]....
        /*0080*/ 	.word	0x00001430


	//   ....[4]....
        /*0084*/ 	.word	0x00001460


	//   ....[5]....
        /*0088*/ 	.word	0x00001480


	//   ....[6]....
        /*008c*/ 	.word	0x000014b0


	//   ....[7]....
        /*0090*/ 	.word	0x000014d0


	//   ....[8]....
        /*0094*/ 	.word	0x00001500


	//   ....[9]....
        /*0098*/ 	.word	0x00001530


	//----- nvinfo : EIATTR_EXIT_INSTR_OFFSETS
	.align		4
.L_955:
        /*009c*/ 	.byte	0x04, 0x1c
        /*009e*/ 	.short	(.L_957 - .L_956)


	//   ....[0]....
.L_956:
        /*00a0*/ 	.word	0x000042e0


	//   ....[1]....
        /*00a4*/ 	.word	0x00004420


	//   ....[2]....
        /*00a8*/ 	.word	0x00004670


	//----- nvinfo : EIATTR_MAX_THREADS
	.align		4
.L_957:
        /*00ac*/ 	.byte	0x04, 0x05
        /*00ae*/ 	.short	(.L_959 - .L_958)
.L_958:
        /*00b0*/ 	.word	0x000002a0
        /*00b4*/ 	.word	0x00000001
        /*00b8*/ 	.word	0x00000001


	//----- nvinfo : EIATTR_CRS_STACK_SIZE
	.align		4
.L_959:
        /*00bc*/ 	.byte	0x04, 0x1e
        /*00be*/ 	.short	(.L_961 - .L_960)
.L_960:
        /*00c0*/ 	.word	0x00000000
.L_961:


//--------------------- .nv.info._Z35group_norm_nhwc_bwd_one_pass_kernelI11Fp32IOFp32WLi256ELi42ELi672EEv26Group_norm_nhwc_bwd_params --------------------------
	.section	.nv.info._Z35group_norm_nhwc_bwd_one_pass_kernelI11Fp32IOFp32WLi256ELi42ELi672EEv26Group_norm_nhwc_bwd_params,"",@"SHT_CUDA_INFO"
	.sectionflags	@""
	.align	4


	//----- nvinfo : EIATTR_CUDA_API_VERSION
	.align		4
        /*0000*/ 	.byte	0x04, 0x37
        /*0002*/ 	.short	(.L_963 - .L_962)
.L_962:
        /*0004*/ 	.word	0x00000082


	//----- nvinfo : EIATTR_SW2861232_WAR
	.align		4
.L_963:
        /*0008*/ 	.byte	0x01, 0x35
	.zero		2


	//----- nvinfo : EIATTR_PARAM_CBANK
	.align		4
        /*000c*/ 	.byte	0x04, 0x0a
        /*000e*/ 	.short	(.L_965 - .L_964)
	.align		4
.L_964:
        /*0010*/ 	.word	index@(.nv.constant0._Z35group_norm_nhwc_bwd_one_pass_kernelI11Fp32IOFp32WLi256ELi42ELi672EEv26Group_norm_nhwc_bwd_params)
        /*0014*/ 	.short	0x0160
        /*0016*/ 	.short	0x00b8


	//----- nvinfo : EIATTR_CBANK_PARAM_SIZE
	.align		4
.L_965:
        /*0018*/ 	.byte	0x03, 0x19
        /*001a*/ 	.short	0x00b8


	//----- nvinfo : EIATTR_KPARAM_INFO
	.align		4
        /*001c*/ 	.byte	0x04, 0x17
        /*001e*/ 	.short	(.L_967 - .L_966)
.L_966:
        /*0020*/ 	.word	0x00000000
        /*0024*/ 	.short	0x0000
        /*0026*/ 	.short	0x0000
        /*0028*/ 	.byte	0x00, 0xf0, 0xe1, 0x02


	//----- nvinfo : EIATTR_MAXREG_COUNT
	.align		4
.L_967:
        /*002c*/ 	.byte	0x03, 0x1b
        /*002e*/ 	.short	0x0050


	//----- nvinfo : EIATTR_NUM_BARRIERS
	.align		4
        /*0030*/ 	.byte	0x02, 0x4c
        /*0032*/ 	.byte	0x01
	.zero		1


	//----- nvinfo : EIATTR_MERCURY_ISA_VERSION
	.align		4
        /*0034*/ 	.byte	0x03, 0x5f
        /*0036*/ 	.short	0x0000


	//----- nvinfo : EIATTR_INT_WARP_WIDE_INSTR_OFFSETS
	.align		4
        /*0038*/ 	.byte	0x04, 0x31
        /*003a*/ 	.short	(.L_969 - .L_968)


	//   ....[0]....
.L_968:
        /*003c*/ 	.word	0x00003470


	//   ....[1]....
        /*0040*/ 	.word	0x00005b10


	//----- nvinfo : EIATTR_COOP_GROUP_MASK_REGIDS
	.align		4
.L_969:
        /*0044*/ 	.byte	0x04, 0x29
        /*0046*/ 	.short	(.L_971 - .L_970)


	//   ....[0]....
.L_970:
        /*0048*/ 	.word	0xffffffff


	//   ....[1]....
        /*004c*/ 	.word	0xffffffff


	//   ....[2]....
        /*0050*/ 	.word	0xffffffff


	//   ....[3]....
        /*0054*/ 	.word	0xffffffff


	//   ....[4]....
        /*0058*/ 	.word	0xffffffff


	//   ....[5]....
        /*005c*/ 	.word	0xffffffff


	//   ....[6]....
        /*0060*/ 	.word	0xffffffff


	//   ....[7]....
        /*0064*/ 	.word	0xffffffff


	//   ....[8]....
        /*0068*/ 	.word	0xffffffff


	//   ....[9]....
        /*006c*/ 	.word	0xffffffff


	//----- nvinfo : EIATTR_COOP_GROUP_INSTR_OFFSETS
	.align		4
.L_971:
        /*0070*/ 	.byte	0x04, 0x28
        /*0072*/ 	.short	(.L_973 - .L_972)


	//   ....[0]....
.L_972:
        /*0074*/ 	.word	0x00002290


	//   ....[1]....
        /*0078*/ 	.word	0x000022c0


	//   ....[2]....
        /*007c*/ 	.word	0x00002390


	//   ....[3]....
        /*0080*/ 	.word	0x000023a0


	//   ....[4]....
        /*0084*/ 	.word	0x000023d0


	//   ....[5]....
        /*0088*/ 	.word	0x000023f0


	//   ....[6]....
        /*008c*/ 	.word	0x00002420


	//   ....[7]....
        /*0090*/ 	.word	0x00002440


	//   ....[8]....
        /*0094*/ 	.word	0x00002470


	//   ....[9]....
        /*0098*/ 	.word	0x00002490


	//----- nvinfo : EIATTR_EXIT_INSTR_OFFSETS
	.align		4
.L_973:
        /*009c*/ 	.byte	0x04, 0x1c
        /*009e*/ 	.short	(.L_975 - .L_974)


	//   ....[0]....
.L_974:
        /*00a0*/ 	.word	0x00005be0


	//   ....[1]....
        /*00a4*/ 	.word	0x00005d20


	//   ....[2]....
        /*00a8*/ 	.word	0x00005f70


	//----- nvinfo : EIATTR_MAX_THREADS
	.align		4
.L_975:
        /*00ac*/ 	.byte	0x04, 0x05
        /*00ae*/ 	.short	(.L_977 - .L_976)
.L_976:
        /*00b0*/ 	.word	0x000002a0
        /*00b4*/ 	.word	0x00000001
        /*00b8*/ 	.word	0x00000001


	//----- nvinfo : EIATTR_CRS_STACK_SIZE
	.align		4
.L_977:
        /*00bc*/ 	.byte	0x04, 0x1e
        /*00be*/ 	.short	(.L_979 - .L_978)
.L_978:
        /*00c0*/ 	.word	0x00000000
.L_979:


//--------------------- .nv.info._Z35group_norm_nhwc_bwd_one_pass_kernelI11Fp32IOFp32WLi512ELi42ELi672EEv26Group_norm_nhwc_bwd_params --------------------------
	.section	.nv.info._Z35group_norm_nhwc_bwd_one_pass_kernelI11Fp32IOFp32WLi512ELi42ELi672EEv26Group_norm_nhwc_bwd_params,"",@"SHT_CUDA_INFO"
	.sectionflags	@""
	.align	4


	//----- nvinfo : EIATTR_CUDA_API_VERSION
	.align		4
        /*0000*/ 	.byte	0x04, 0x37
        /*0002*/ 	.short	(.L_981 - .L_980)
.L_980:
        /*0004*/ 	.word	0x00000082


	//----- nvinfo : EIATTR_SW2861232_WAR
	.align		4
.L_981:
        /*0008*/ 	.byte	0x01, 0x35
	.zero		2


	//----- nvinfo : EIATTR_PARAM_CBANK
	.align		4
        /*000c*/ 	.byte	0x04, 0x0a
        /*000e*/ 	.short	(.L_983 - .L_982)
	.align		4
.L_982:
        /*0010*/ 	.word	index@(.nv.constant0._Z35group_norm_nhwc_bwd_one_pass_kernelI11Fp32IOFp32WLi512ELi42ELi672EEv26Group_norm_nhwc_bwd_params)
        /*0014*/ 	.short	0x0160
        /*0016*/ 	.short	0x00b8


	//----- nvinfo : EIATTR_CBANK_PARAM_SIZE
	.align		4
.L_983:
        /*0018*/ 	.byte	0x03, 0x19
        /*001a*/ 	.short	0x00b8


	//----- nvinfo : EIATTR_KPARAM_INFO
	.align		4
        /*001c*/ 	.byte	0x04, 0x17
        /*001e*/ 	.short	(.L_985 - .L_984)
.L_984:
        /*0020*/ 	.word	0x00000000
        /*0024*/ 	.short	0x0000
        /*0026*/ 	.short	0x0000
        /*0028*/ 	.byte	0x00, 0xf0, 0xe1, 0x02


	//----- nvinfo : EIATTR_MAXREG_COUNT
	.align		4
.L_985:
        /*002c*/ 	.byte	0x03, 0x1b
        /*002e*/ 	.short	0x0050


	//----- nvinfo : EIATTR_NUM_BARRIERS
	.align		4
        /*0030*/ 	.byte	0x02, 0x4c
        /*0032*/ 	.byte	0x01
	.zero		1


	//----- nvinfo : EIATTR_ANNOTATIONS
	.align		4
        /*0034*/ 	.byte	0x04, 0x55
        /*0036*/ 	.short	(.L_987 - .L_986)


	//   ....[0]....
.L_986:
        /*0038*/ 	.word	0x00000001
        /*003c*/ 	.byte	0x90, 0x01, 0x00, 0x00, 0x01, 0x00, 0x00, 0x00, 0xc0, 0x02, 0x00, 0x00, 0x01, 0x00, 0x00, 0x00
        /* <DEDUP_REMOVED lines=32> */
        /*024c*/ 	.byte	0xb0, 0x81, 0x00, 0x00


	//----- nvinfo : EIATTR_MERCURY_ISA_VERSION
	.align		4
.L_987:
        /*0250*/ 	.byte	0x03, 0x5f
        /*0252*/ 	.short	0x0000


	//----- nvinfo : EIATTR_INT_WARP_WIDE_INSTR_OFFSETS
	.align		4
        /*0254*/ 	.byte	0x04, 0x31
        /*0256*/ 	.short	(.L_989 - .L_988)


	//   ....[0]....
.L_988:
        /*0258*/ 	.word	0x00005600


	//   ....[1]....
        /*025c*/ 	.word	0x00006cd0


	//   ....[2]....
        /*0260*/ 	.word	0x00009cb0


	//----- nvinfo : EIATTR_COOP_GROUP_MASK_REGIDS
	.align		4
.L_989:
        /*0264*/ 	.byte	0x04, 0x29
        /*0266*/ 	.short	(.L_991 - .L_990)


	//   ....[0]....
.L_990:
        /*0268*/ 	.word	0xffffffff


	//   ....[1]....
        /*026c*/ 	.word	0xffffffff


	//   ....[2]....
        /*0270*/ 	.word	0xffffffff


	//   ....[3]....
        /*0274*/ 	.word	0xffffffff


	//   ....[4]....
        /*0278*/ 	.word	0xffffffff


	//   ....[5]....
        /*027c*/ 	.word	0xffffffff


	//   ....[6]....
        /*0280*/ 	.word	0xffffffff


	//   ....[7]....
        /*0284*/ 	.word	0xffffffff


	//   ....[8]....
        /*0288*/ 	.word	0xffffffff


	//   ....[9]....
        /*028c*/ 	.word	0xffffffff


	//----- nvinfo : EIATTR_COOP_GROUP_INSTR_OFFSETS
	.align		4
.L_991:
        /*0290*/ 	.byte	0x04, 0x28
        /*0292*/ 	.short	(.L_993 - .L_992)


	//   ....[0]....
.L_992:
        /*0294*/ 	.word	0x000042b0


	//   ....[1]....
        /*0298*/ 	.word	0x000042d0


	//   ....[2]....
        /*029c*/ 	.word	0x00004330


	//   ....[3]....
        /*02a0*/ 	.word	0x00004340


	//   ....[4]....
        /*02a4*/ 	.word	0x00004370


	//   ....[5]....
        /*02a8*/ 	.word	0x00004390


	//   ....[6]....
        /*02ac*/ 	.word	0x000043c0


	//   ....[7]....
        /*02b0*/ 	.word	0x000043e0


	//   ....[8]....
        /*02b4*/ 	.word	0x00004420


	//   ....[9]....
        /*02b8*/ 	.word	0x00004460


	//----- nvinfo : EIATTR_EXIT_INSTR_OFFSETS
	.align		4
.L_993:
        /*02bc*/ 	.byte	0x04, 0x1c
        /*02be*/ 	.short	(.L_995 - .L_994)


	//   ....[0]....
.L_994:
        /*02c0*/ 	.word	0x00009d80


	//   ....[1]....
        /*02c4*/ 	.word	0x00009ec0


	//   ....[2]....
        /*02c8*/ 	.word	0x0000a110


	//----- nvinfo : EIATTR_MAX_THREADS
	.align		4
.L_995:
        /*02cc*/ 	.byte	0x04, 0x05
        /*02ce*/ 	.short	(.L_997 - .L_996)
.L_996:
        /*02d0*/ 	.word	0x000002a0
        /*02d4*/ 	.word	0x00000001
        /*02d8*/ 	.word	0x00000001


	//----- nvinfo : EIATTR_CRS_STACK_SIZE
	.align		4
.L_997:
        /*02dc*/ 	.byte	0x04, 0x1e
        /*02de*/ 	.short	(.L_999 - .L_998)
.L_998:
        /*02e0*/ 	.word	0x00000000
.L_999:


//--------------------- .nv.info._Z35group_norm_nhwc_bwd_one_pass_kernelI11Fp32IOBf16WLi64ELi42ELi672EEv26Group_norm_nhwc_bwd_params --------------------------
	.section	.nv.info._Z35group_norm_nhwc_bwd_one_pass_kernelI11Fp32IOBf16WLi64ELi42ELi672EEv26Group_norm_nhwc_bwd_params,"",@"SHT_CUDA_INFO"
	.sectionflags	@""
	.align	4


	//----- nvinfo : EIATTR_CUDA_API_VERSION
	.align		4
        /*0000*/ 	.byte	0x04, 0x37
        /*0002*/ 	.short	(.L_1001 - .L_1000)
.L_1000:
        /*0004*/ 	.word	0x00000082


	//----- nvinfo : EIATTR_SW2861232_WAR
	.align		4
.L_1001:
        /*0008*/ 	.byte	0x01, 0x35
	.zero		2


	//----- nvinfo : EIATTR_PARAM_CBANK
	.align		4
        /*000c*/ 	.byte	0x04, 0x0a
        /*000e*/ 	.short	(.L_1003 - .L_1002)
	.align		4
.L_1002:
        /*0010*/ 	.word	index@(.nv.constant0._Z35group_norm_nhwc_bwd_one_pass_kernelI11Fp32IOBf16WLi64ELi42ELi672EEv26Group_norm_nhwc_bwd_params)
        /*0014*/ 	.short	0x0160
        /*0016*/ 	.short	0x00b8


	//----- nvinfo : EIATTR_CBANK_PARAM_SIZE
	.align		4
.L_1003:
        /*0018*/ 	.byte	0x03, 0x19
        /*001a*/ 	.short	0x00b8


	//----- nvinfo : EIATTR_KPARAM_INFO
	.align		4
        /*001c*/ 	.byte	0x04, 0x17
        /*001e*/ 	.short	(.L_1005 - .L_1004)
.L_1004:
        /*0020*/ 	.word	0x00000000
        /*0024*/ 	.short	0x0000
        /*0026*/ 	.short	0x0000
        /*0028*/ 	.byte	0x00, 0xf0, 0xe1, 0x02


	//----- nvinfo : EIATTR_MAXREG_COUNT
	.align		4
.L_1005:
        /*002c*/ 	.byte	0x03, 0x1b
        /*002e*/ 	.short	0x0050


	//----- nvinfo : EIATTR_NUM_BARRIERS
	.align		4
        /*0030*/ 	.byte	0x02, 0x4c
        /*0032*/ 	.byte	0x01
	.zero		1


	//----- nvinfo : EIATTR_MERCURY_ISA_VERSION
	.align		4
        /*0034*/ 	.byte	0x03, 0x5f
        /*0036*/ 	.short	0x0000


	//----- nvinfo : EIATTR_INT_WARP_WIDE_INSTR_OFFSETS
	.align		4
        /*0038*/ 	.byte	0x04, 0x31
        /*003a*/ 	.short	(.L_1007 - .L_1006)


	//   ....[0]....
.L_1006:
        /*003c*/ 	.word	0x00001fe0


	//   ....[1]....
        /*0040*/ 	.word	0x00003780


	//----- nvinfo : EIATTR_COOP_GROUP_MASK_REGIDS
	.align		4
.L_1007:
        /*0044*/ 	.byte	0x04, 0x29
        /*0046*/ 	.short	(.L_1009 - .L_1008)


	//   ....[0]....
.L_1008:
        /*0048*/ 	.word	0xffffffff


	//   ....[1]....
        /*004c*/ 	.word	0xffffffff


	//   ....[2]....
        /*0050*/ 	.word	0xffffffff


	//   ....[3]....
        /*0054*/ 	.word	0xffffffff


	//   ....[4]....
        /*0058*/ 	.word	0xffffffff


	//   ....[5]....
        /*005c*/ 	.word	0xffffffff


	//   ....[6]....
        /*0060*/ 	.word	0xffffffff


	//   ....[7]....
        /*0064*/ 	.word	0xffffffff


	//   ....[8]....
        /*0068*/ 	.word	0xffffffff


	//   ....[9]....
        /*006c*/ 	.word	0xffffffff


	//----- nvinfo : EIATTR_COOP_GROUP_INSTR_OFFSETS
	.align		4
.L_1009:
        /*0070*/ 	.byte	0x04, 0x28
        /*0072*/ 	.short	(.L_1011 - .L_1010)


	//   ....[0]....
.L_1010:
        /*0074*/ 	.word	0x00000e20


	//   ....[1]....
        /*0078*/ 	.word	0x00000e30


	//   ....[2]....
        /*007c*/ 	.word	0x00000e90


	//   ....[3]....
        /*0080*/ 	.word	0x00000ea0


	//   ....[4]....
        /*0084*/ 	.word	0x00000ed0


	//   ....[5]....
        /*0088*/ 	.word	0x00000ef0


	//   ....[6]....
        /*008c*/ 	.word	0x00000f30


	//   ....[7]....
        /*0090*/ 	.word	0x00000f70


	//   ....[8]....
        /*0094*/ 	.word	0x00000fd0


	//   ....[9]....
        /*0098*/ 	.word	0x00000ff0


	//----- nvinfo : EIATTR_EXIT_INSTR_OFFSETS
	.align		4
.L_1011:
        /*009c*/ 	.byte	0x04, 0x1c
        /*009e*/ 	.short	(.L_1013 - .L_1012)


	//   ....[0]....
.L_1012:
        /*00a0*/ 	.word	0x00003850


	//   ....[1]....
        /*00a4*/ 	.word	0x00003990


	//   ....[2]....
        /*00a8*/ 	.word	0x00003c10


	//----- nvinfo : EIATTR_MAX_THREADS
	.align		4
.L_1013:
        /*00ac*/ 	.byte	0x04, 0x05
        /*00ae*/ 	.short	(.L_1015 - .L_1014)
.L_1014:
        /*00b0*/ 	.word	0x000002a0
        /*00b4*/ 	.word	0x00000001
        /*00b8*/ 	.word	0x00000001


	//----- nvinfo : EIATTR_CRS_STACK_SIZE
	.align		4
.L_1015:
        /*00bc*/ 	.byte	0x04, 0x1e
        /*00be*/ 	.short	(.L_1017 - .L_1016)
.L_1016:
        /*00c0*/ 	.word	0x00000000
.L_1017:


//--------------------- .nv.info._Z35group_norm_nhwc_bwd_one_pass_kernelI11Fp32IOBf16WLi128ELi42ELi672EEv26Group_norm_nhwc_bwd_params --------------------------
	.section	.nv.info._Z35group_norm_nhwc_bwd_one_pass_kernelI11Fp32IOBf16WLi128ELi42ELi672EEv26Group_norm_nhwc_bwd_params,"",@"SHT_CUDA_INFO"
	.sectionflags	@""
	.align	4


	//----- nvinfo : EIATTR_CUDA_API_VERSION
	.align		4
        /*0000*/ 	.byte	0x04, 0x37
        /*0002*/ 	.short	(.L_1019 - .L_1018)
.L_1018:
        /*0004*/ 	.word	0x00000082


	//----- nvinfo : EIATTR_SW2861232_WAR
	.align		4
.L_1019:
        /*0008*/ 	.byte	0x01, 0x35
	.zero		2


	//----- nvinfo : EIATTR_PARAM_CBANK
	.align		4
        /*000c*/ 	.byte	0x04, 0x0a
        /*000e*/ 	.short	(.L_1021 - .L_1020)
	.align		4
.L_1020:
        /*0010*/ 	.word	index@(.nv.constant0._Z35group_norm_nhwc_bwd_one_pass_kernelI11Fp32IOBf16WLi128ELi42ELi672EEv26Group_norm_nhwc_bwd_params)
        /*0014*/ 	.short	0x0160
        /*0016*/ 	.short	0x00b8


	//----- nvinfo : EIATTR_CBANK_PARAM_SIZE
	.align		4
.L_1021:
        /*0018*/ 	.byte	0x03, 0x19
        /*001a*/ 	.short	0x00b8


	//----- nvinfo : EIATTR_KPARAM_INFO
	.align		4
        /*001c*/ 	.byte	0x04, 0x17
        /*001e*/ 	.short	(.L_1023 - .L_1022)
.L_1022:
        /*0020*/ 	.word	0x00000000
        /*0024*/ 	.short	0x0000
        /*0026*/ 	.short	0x0000
        /*0028*/ 	.byte	0x00, 0xf0, 0xe1, 0x02


	//----- nvinfo : EIATTR_MAXREG_COUNT
	.align		4
.L_1023:
        /*002c*/ 	.byte	0x03, 0x1b
        /*002e*/ 	.short	0x0050


	//----- nvinfo : EIATTR_NUM_BARRIERS
	.align		4
        /*0030*/ 	.byte	0x02, 0x4c
        /*0032*/ 	.byte	0x01
	.zero		1


	//----- nvinfo : EIATTR_MERCURY_ISA_VERSION
	.align		4
        /*0034*/ 	.byte	0x03, 0x5f
        /*0036*/ 	.short	0x0000


	//----- nvinfo : EIATTR_INT_WARP_WIDE_INSTR_OFFSETS
	.align		4
        /*0038*/ 	.byte	0x04, 0x31
        /*003a*/ 	.short	(.L_1025 - .L_1024)


	//   ....[0]....
.L_1024:
        /*003c*/ 	.word	0x00002640


	//   ....[1]....
        /*0040*/ 	.word	0x00004290


	//----- nvinfo : EIATTR_COOP_GROUP_MASK_REGIDS
	.align		4
.L_1025:
        /*0044*/ 	.byte	0x04, 0x29
        /*0046*/ 	.short	(.L_1027 - .L_1026)


	//   ....[0]....
.L_1026:
        /*0048*/ 	.word	0xffffffff


	//   ....[1]....
        /*004c*/ 	.word	0xffffffff


	//   ....[2]....
        /*0050*/ 	.word	0xffffffff


	//   ....[3]....
        /*0054*/ 	.word	0xffffffff


	//   ....[4]....
        /*0058*/ 	.word	0xffffffff


	//   ....[5]....
        /*005c*/ 	.word	0xffffffff


	//   ....[6]....
        /*0060*/ 	.word	0xffffffff


	//   ....[7]....
        /*0064*/ 	.word	0xffffffff


	//   ....[8]....
        /*0068*/ 	.word	0xffffffff


	//   ....[9]....
        /*006c*/ 	.word	0xffffffff


	//----- nvinfo : EIATTR_COOP_GROUP_INSTR_OFFSETS
	.align		4
.L_1027:
        /*0070*/ 	.byte	0x04, 0x28
        /*0072*/ 	.short	(.L_1029 - .L_1028)


	//   ....[0]....
.L_1028:
        /*0074*/ 	.word	0x00001420


	//   ....[1]....
        /*0078*/ 	.word	0x00001440


	//   ....[2]....
        /*007c*/ 	.word	0x00001480


	//   ....[3]....
        /*0080*/ 	.word	0x000014a0


	//   ....[4]....
        /*0084*/ 	.word	0x000014d0


	//   ....[5]....
        /*0088*/ 	.word	0x000014f0


	//   ....[6]....
        /*008c*/ 	.word	0x00001520


	//   ....[7]....
        /*0090*/ 	.word	0x00001540


	//   ....[8]....
        /*0094*/ 	.word	0x00001570


	//   ....[9]....
        /*0098*/ 	.word	0x00001590


	//----- nvinfo : EIATTR_EXIT_INSTR_OFFSETS
	.align		4
.L_1029:
        /*009c*/ 	.byte	0x04, 0x1c
        /*009e*/ 	.short	(.L_1031 - .L_1030)


	//   ....[0]....
.L_1030:
        /*00a0*/ 	.word	0x00004360


	//   ....[1]....
        /*00a4*/ 	.word	0x000044a0


	//   ....[2]....
        /*00a8*/ 	.word	0x00004720


	//----- nvinfo : EIATTR_MAX_THREADS
	.align		4
.L_1031:
        /*00ac*/ 	.byte	0x04, 0x05
        /*00ae*/ 	.short	(.L_1033 - .L_1032)
.L_1032:
        /*00b0*/ 	.word	0x000002a0
        /*00b4*/ 	.word	0x00000001
        /*00b8*/ 	.word	0x00000001


	//----- nvinfo : EIATTR_CRS_STACK_SIZE
	.align		4
.L_1033:
        /*00bc*/ 	.byte	0x04, 0x1e
        /*00be*/ 	.short	(.L_1035 - .L_1034)
.L_1034:
        /*00c0*/ 	.word	0x00000000
.L_1035:


//--------------------- .nv.info._Z35group_norm_nhwc_bwd_one_pass_kernelI11Fp32IOBf16WLi256ELi42ELi672EEv26Group_norm_nhwc_bwd_params --------------------------
	.section	.nv.info._Z35group_norm_nhwc_bwd_one_pass_kernelI11Fp32IOBf16WLi256ELi42ELi672EEv26Group_norm_nhwc_bwd_params,"",@"SHT_CUDA_INFO"
	.sectionflags	@""
	.align	4


	//----- nvinfo : EIATTR_CUDA_API_VERSION
	.align		4
        /*0000*/ 	.byte	0x04, 0x37
        /*0002*/ 	.short	(.L_1037 - .L_1036)
.L_1036:
        /*0004*/ 	.word	0x00000082


	//----- nvinfo : EIATTR_SW2861232_WAR
	.align		4
.L_1037:
        /*0008*/ 	.byte	0x01, 0x35
	.zero		2


	//----- nvinfo : EIATTR_PARAM_CBANK
	.align		4
        /*000c*/ 	.byte	0x04, 0x0a
        /*000e*/ 	.short	(.L_1039 - .L_1038)
	.align		4
.L_1038:
        /*0010*/ 	.word	index@(.nv.constant0._Z35group_norm_nhwc_bwd_one_pass_kernelI11Fp32IOBf16WLi256ELi42ELi672EEv26Group_norm_nhwc_bwd_params)
        /*0014*/ 	.short	0x0160
        /*0016*/ 	.short	0x00b8


	//----- nvinfo : EIATTR_CBANK_PARAM_SIZE
	.align		4
.L_1039:
        /*0018*/ 	.byte	0x03, 0x19
        /*001a*/ 	.short	0x00b8


	//----- nvinfo : EIATTR_KPARAM_INFO
	.align		4
        /*001c*/ 	.byte	0x04, 0x17
        /*001e*/ 	.short	(.L_1041 - .L_1040)
.L_1040:
        /*0020*/ 	.word	0x00000000
        /*0024*/ 	.short	0x0000
        /*0026*/ 	.short	0x0000
        /*0028*/ 	.byte	0x00, 0xf0, 0xe1, 0x02


	//----- nvinfo : EIATTR_MAXREG_COUNT
	.align		4
.L_1041:
        /*002c*/ 	.byte	0x03, 0x1b
        /*002e*/ 	.short	0x0050


	//----- nvinfo : EIATTR_NUM_BARRIERS
	.align		4
        /*0030*/ 	.byte	0x02, 0x4c
        /*0032*/ 	.byte	0x01
	.zero		1


	//----- nvinfo : EIATTR_MERCURY_ISA_VERSION
	.align		4
        /*0034*/ 	.byte	0x03, 0x5f
        /*0036*/ 	.short	0x0000


	//----- nvinfo : EIATTR_INT_WARP_WIDE_INSTR_OFFSETS
	.align		4
        /*0038*/ 	.byte	0x04, 0x31
        /*003a*/ 	.short	(.L_1043 - .L_1042)


	//   ....[0]....
.L_1042:
        /*003c*/ 	.word	0x000034e0


	//   ....[1]....
        /*0040*/ 	.word	0x00005b80


	//----- nvinfo : EIATTR_COOP_GROUP_MASK_REGIDS
	.align		4
.L_1043:
        /*0044*/ 	.byte	0x04, 0x29
        /*0046*/ 	.short	(.L_1045 - .L_1044)


	//   ....[0]....
.L_1044:
        /*0048*/ 	.word	0xffffffff


	//   ....[1]....
        /*004c*/ 	.word	0xffffffff


	//   ....[2]....
        /*0050*/ 	.word	0xffffffff


	//   ....[3]....
        /*0054*/ 	.word	0xffffffff


	//   ....[4]....
        /*0058*/ 	.word	0xffffffff


	//   ....[5]....
        /*005c*/ 	.word	0xffffffff


	//   ....[6]....
        /*0060*/ 	.word	0xffffffff


	//   ....[7]....
        /*0064*/ 	.word	0xffffffff


	//   ....[8]....
        /*0068*/ 	.word	0xffffffff


	//   ....[9]....
        /*006c*/ 	.word	0xffffffff


	//----- nvinfo : EIATTR_COOP_GROUP_INSTR_OFFSETS
	.align		4
.L_1045:
        /*0070*/ 	.byte	0x04, 0x28
        /*0072*/ 	.short	(.L_1047 - .L_1046)


	//   ....[0]....
.L_1046:
        /*0074*/ 	.word	0x00002300


	//   ....[1]....
        /*0078*/ 	.word	0x00002310


	//   ....[2]....
        /*007c*/ 	.word	0x00002370


	//   ....[3]....
        /*0080*/ 	.word	0x00002390


	//   ....[4]....
        /*0084*/ 	.word	0x000023c0


	//   ....[5]....
        /*0088*/ 	.word	0x000023e0


	//   ....[6]....
        /*008c*/ 	.word	0x00002410


	//   ....[7]....
        /*0090*/ 	.word	0x00002430


	//   ....[8]....
        /*0094*/ 	.word	0x00002470


	//   ....[9]....
        /*0098*/ 	.word	0x000024a0


	//----- nvinfo : EIATTR_EXIT_INSTR_OFFSETS
	.align		4
.L_1047:
        /*009c*/ 	.byte	0x04, 0x1c
        /*009e*/ 	.short	(.L_1049 - .L_1048)


	//   ....[0]....
.L_1048:
        /*00a0*/ 	.word	0x00005c50


	//   ....[1]....
        /*00a4*/ 	.word	0x00005d90


	//   ....[2]....
        /*00a8*/ 	.word	0x00006010


	//----- nvinfo : EIATTR_MAX_THREADS
	.align		4
.L_1049:
        /*00ac*/ 	.byte	0x04, 0x05
        /*00ae*/ 	.short	(.L_1051 - .L_1050)
.L_1050:
        /*00b0*/ 	.word	0x000002a0
        /*00b4*/ 	.word	0x00000001
        /*00b8*/ 	.word	0x00000001


	//----- nvinfo : EIATTR_CRS_STACK_SIZE
	.align		4
.L_1051:
        /*00bc*/ 	.byte	0x04, 0x1e
        /*00be*/ 	.short	(.L_1053 - .L_1052)
.L_1052:
        /*00c0*/ 	.word	0x00000000
.L_1053:


//--------------------- .nv.info._Z35group_norm_nhwc_bwd_one_pass_kernelI11Fp32IOBf16WLi512ELi42ELi672EEv26Group_norm_nhwc_bwd_params --------------------------
	.section	.nv.info._Z35group_norm_nhwc_bwd_one_pass_kernelI11Fp32IOBf16WLi512ELi42ELi672EEv26Group_norm_nhwc_bwd_params,"",@"SHT_CUDA_INFO"
	.sectionflags	@""
	.align	4


	//----- nvinfo : EIATTR_CUDA_API_VERSION
	.align		4
        /*0000*/ 	.byte	0x04, 0x37
        /*0002*/ 	.short	(.L_1055 - .L_1054)
.L_1054:
        /*0004*/ 	.word	0x00000082


	//----- nvinfo : EIATTR_SW2861232_WAR
	.align		4
.L_1055:
        /*0008*/ 	.byte	0x01, 0x35
	.zero		2


	//----- nvinfo : EIATTR_PARAM_CBANK
	.align		4
        /*000c*/ 	.byte	0x04, 0x0a
        /*000e*/ 	.short	(.L_1057 - .L_1056)
	.align		4
.L_1056:
        /*0010*/ 	.word	index@(.nv.constant0._Z35group_norm_nhwc_bwd_one_pass_kernelI11Fp32IOBf16WLi512ELi42ELi672EEv26Group_norm_nhwc_bwd_params)
        /*0014*/ 	.short	0x0160
        /*0016*/ 	.short	0x00b8


	//----- nvinfo : EIATTR_CBANK_PARAM_SIZE
	.align		4
.L_1057:
        /*0018*/ 	.byte	0x03, 0x19
        /*001a*/ 	.short	0x00b8


	//----- nvinfo : EIATTR_KPARAM_INFO
	.align		4
        /*001c*/ 	.byte	0x04, 0x17
        /*001e*/ 	.short	(.L_1059 - .L_1058)
.L_1058:
        /*0020*/ 	.word	0x00000000
        /*0024*/ 	.short	0x0000
        /*0026*/ 	.short	0x0000
        /*0028*/ 	.byte	0x00, 0xf0, 0xe1, 0x02


	//----- nvinfo : EIATTR_MAXREG_COUNT
	.align		4
.L_1059:
        /*002c*/ 	.byte	0x03, 0x1b
        /*002e*/ 	.short	0x0050


	//----- nvinfo : EIATTR_NUM_BARRIERS
	.align		4
        /*0030*/ 	.byte	0x02, 0x4c
        /*0032*/ 	.byte	0x01
	.zero		1


	//----- nvinfo : EIATTR_ANNOTATIONS
	.align		4
        /*0034*/ 	.byte	0x04, 0x55
        /*0036*/ 	.short	(.L_1061 - .L_1060)


	//   ....[0]....
.L_1060:
        /* <DEDUP_REMOVED lines=39> */
        /*029c*/ 	.byte	0x10, 0x86, 0x00, 0x00, 0x01, 0x00, 0x00, 0x00, 0x20, 0x86, 0x00, 0x00


	//----- nvinfo : EIATTR_MERCURY_ISA_VERSION
	.align		4
.L_1061:
        /*02a8*/ 	.byte	0x03, 0x5f
        /*02aa*/ 	.short	0x0000


	//----- nvinfo : EIATTR_INT_WARP_WIDE_INSTR_OFFSETS
	.align		4
        /*02ac*/ 	.byte	0x04, 0x31
        /*02ae*/ 	.short	(.L_1063 - .L_1062)


	//   ....[0]....
.L_1062:
        /*02b0*/ 	.word	0x00005660


	//   ....[1]....
        /*02b4*/ 	.word	0x00006d30


	//   ....[2]....
        /*02b8*/ 	.word	0x00009d90


	//----- nvinfo : EIATTR_COOP_GROUP_MASK_REGIDS
	.align		4
.L_1063:
        /*02bc*/ 	.byte	0x04, 0x29
        /*02be*/ 	.short	(.L_1065 - .L_1064)


	//   ....[0]....
.L_1064:
        /*02c0*/ 	.word	0xffffffff


	//   ....[1]....
        /*02c4*/ 	.word	0xffffffff


	//   ....[2]....
        /*02c8*/ 	.word	0xffffffff


	//   ....[3]....
        /*02cc*/ 	.word	0xffffffff


	//   ....[4]....
        /*02d0*/ 	.word	0xffffffff


	//   ....[5]....
        /*02d4*/ 	.word	0xffffffff


	//   ....[6]....
        /*02d8*/ 	.word	0xffffffff


	//   ....[7]....
        /*02dc*/ 	.word	0xffffffff


	//   ....[8]....
        /*02e0*/ 	.word	0xffffffff


	//   ....[9]....
        /*02e4*/ 	.word	0xffffffff


	//----- nvinfo : EIATTR_COOP_GROUP_INSTR_OFFSETS
	.align		4
.L_1065:
        /*02e8*/ 	.byte	0x04, 0x28
        /*02ea*/ 	.short	(.L_1067 - .L_1066)


	//   ....[0]....
.L_1066:
        /*02ec*/ 	.word	0x00004390


	//   ....[1]....
        /*02f0*/ 	.word	0x000043c0


	//   ....[2]....
        /*02f4*/ 	.word	0x000044c0


	//   ....[3]....
        /*02f8*/ 	.word	0x000044e0


	//   ....[4]....
        /*02fc*/ 	.word	0x00004510


	//   ....[5]....
        /*0300*/ 	.word	0x00004530


	//   ....[6]....
        /*0304*/ 	.word	0x00004560


	//   ....[7]....
        /*0308*/ 	.word	0x00004580


	//   ....[8]....
        /*030c*/ 	.word	0x000045b0


	//   ....[9]....
        /*0310*/ 	.word	0x000045e0


	//----- nvinfo : EIATTR_EXIT_INSTR_OFFSETS
	.align		4
.L_1067:
        /*0314*/ 	.byte	0x04, 0x1c
        /*0316*/ 	.short	(.L_1069 - .L_1068)


	//   ....[0]....
.L_1068:
        /*0318*/ 	.word	0x00009e60


	//   ....[1]....
        /*031c*/ 	.word	0x00009fa0


	//   ....[2]....
        /*0320*/ 	.word	0x0000a220


	//----- nvinfo : EIATTR_MAX_THREADS
	.align		4
.L_1069:
        /*0324*/ 	.byte	0x04, 0x05
        /*0326*/ 	.short	(.L_1071 - .L_1070)
.L_1070:
        /*0328*/ 	.word	0x000002a0
        /*032c*/ 	.word	0x00000001
        /*0330*/ 	.word	0x00000001


	//----- nvinfo : EIATTR_CRS_STACK_SIZE
	.align		4
.L_1071:
        /*0334*/ 	.byte	0x04, 0x1e
        /*0336*/ 	.short	(.L_1073 - .L_1072)
.L_1072:
        /*0338*/ 	.word	0x00000000
.L_1073:


//--------------------- .nv.info._Z35group_norm_nhwc_bwd_one_pass_kernelI11Fp32IOFp16WLi64ELi42ELi672EEv26Group_norm_nhwc_bwd_params --------------------------
	.section	.nv.info._Z35group_norm_nhwc_bwd_one_pass_kernelI11Fp32IOFp16WLi64ELi42ELi672EEv26Group_norm_nhwc_bwd_params,"",@"SHT_CUDA_INFO"
	.sectionflags	@""
	.align	4


	//----- nvinfo : EIATTR_CUDA_API_VERSION
	.align		4
        /*0000*/ 	.byte	0x04, 0x37
        /*0002*/ 	.short	(.L_1075 - .L_1074)
.L_1074:
        /*0004*/ 	.word	0x00000082


	//----- nvinfo : EIATTR_SW2861232_WAR
	.align		4
.L_1075:
        /*0008*/ 	.byte	0x01, 0x35
	.zero		2


	//----- nvinfo : EIATTR_PARAM_CBANK
	.align		4
        /*000c*/ 	.byte	0x04, 0x0a
        /*000e*/ 	.short	(.L_1077 - .L_1076)
	.align		4
.L_1076:
        /*0010*/ 	.word	index@(.nv.constant0._Z35group_norm_nhwc_bwd_one_pass_kernelI11Fp32IOFp16WLi64ELi42ELi672EEv26Group_norm_nhwc_bwd_params)
        /*0014*/ 	.short	0x0160
        /*0016*/ 	.short	0x00b8


	//----- nvinfo : EIATTR_CBANK_PARAM_SIZE
	.align		4
.L_1077:
        /*0018*/ 	.byte	0x03, 0x19
        /*001a*/ 	.short	0x00b8


	//----- nvinfo : EIATTR_KPARAM_INFO
	.align		4
        /*001c*/ 	.byte	0x04, 0x17
        /*001e*/ 	.short	(.L_1079 - .L_1078)
.L_1078:
        /*0020*/ 	.word	0x00000000
        /*0024*/ 	.short	0x0000
        /*0026*/ 	.short	0x0000
        /*0028*/ 	.byte	0x00, 0xf0, 0xe1, 0x02


	//----- nvinfo : EIATTR_MAXREG_COUNT
	.align		4
.L_1079:
        /*002c*/ 	.byte	0x03, 0x1b
        /*002e*/ 	.short	0x0050


	//----- nvinfo : EIATTR_NUM_BARRIERS
	.align		4
        /*0030*/ 	.byte	0x02, 0x4c
        /*0032*/ 	.byte	0x01
	.zero		1


	//----- nvinfo : EIATTR_MERCURY_ISA_VERSION
	.align		4
        /*0034*/ 	.byte	0x03, 0x5f
        /*0036*/ 	.short	0x0000


	//----- nvinfo : EIATTR_INT_WARP_WIDE_INSTR_OFFSETS
	.align		4
        /*0038*/ 	.byte	0x04, 0x31
        /*003a*/ 	.short	(.L_1081 - .L_1080)


	//   ....[0]....
.L_1080:
        /*003c*/ 	.word	0x00001fe0


	//   ....[1]....
        /*0040*/ 	.word	0x00003780


	//----- nvinfo : EIATTR_COOP_GROUP_MASK_REGIDS
	.align		4
.L_1081:
        /*0044*/ 	.byte	0x04, 0x29
        /*0046*/ 	.short	(.L_1083 - .L_1082)


	//   ....[0]....
.L_1082:
        /*0048*/ 	.word	0xffffffff


	//   ....[1]....
        /*004c*/ 	.word	0xffffffff


	//   ....[2]....
        /*0050*/ 	.word	0xffffffff


	//   ....[3]....
        /*0054*/ 	.word	0xffffffff


	//   ....[4]....
        /*0058*/ 	.word	0xffffffff


	//   ....[5]....
        /*005c*/ 	.word	0xffffffff


	//   ....[6]....
        /*0060*/ 	.word	0xffffffff


	//   ....[7]....
        /*0064*/ 	.word	0xffffffff


	//   ....[8]....
        /*0068*/ 	.word	0xffffffff


	//   ....[9]....
        /*006c*/ 	.word	0xffffffff


	//----- nvinfo : EIATTR_COOP_GROUP_INSTR_OFFSETS
	.align		4
.L_1083:
        /*0070*/ 	.byte	0x04, 0x28
        /*0072*/ 	.short	(.L_1085 - .L_1084)


	//   ....[0]....
.L_1084:
        /*0074*/ 	.word	0x00000e20


	//   ....[1]....
        /*0078*/ 	.word	0x00000e30


	//   ....[2]....
        /*007c*/ 	.word	0x00000e90


	//   ....[3]....
        /*0080*/ 	.word	0x00000ea0


	//   ....[4]....
        /*0084*/ 	.word	0x00000ed0


	//   ....[5]....
        /*0088*/ 	.word	0x00000ef0


	//   ....[6]....
        /*008c*/ 	.word	0x00000f30


	//   ....[7]....
        /*0090*/ 	.word	0x00000f70


	//   ....[8]....
        /*0094*/ 	.word	0x00000fd0


	//   ....[9]....
        /*0098*/ 	.word	0x00000ff0


	//----- nvinfo : EIATTR_EXIT_INSTR_OFFSETS
	.align		4
.L_1085:
        /*009c*/ 	.byte	0x04, 0x1c
        /*009e*/ 	.short	(.L_1087 - .L_1086)


	//   ....[0]....
.L_1086:
        /*00a0*/ 	.word	0x00003850


	//   ....[1]....
        /*00a4*/ 	.word	0x00003990


	//   ....[2]....
        /*00a8*/ 	.word	0x00003c10


	//----- nvinfo : EIATTR_MAX_THREADS
	.align		4
.L_1087:
        /*00ac*/ 	.byte	0x04, 0x05
        /*00ae*/ 	.short	(.L_1089 - .L_1088)
.L_1088:
        /*00b0*/ 	.word	0x000002a0
        /*00b4*/ 	.word	0x00000001
        /*00b8*/ 	.word	0x00000001


	//----- nvinfo : EIATTR_CRS_STACK_SIZE
	.align		4
.L_1089:
        /*00bc*/ 	.byte	0x04, 0x1e
        /*00be*/ 	.short	(.L_1091 - .L_1090)
.L_1090:
        /*00c0*/ 	.word	0x00000000
.L_1091:


//--------------------- .nv.info._Z35group_norm_nhwc_bwd_one_pass_kernelI11Fp32IOFp16WLi128ELi42ELi672EEv26Group_norm_nhwc_bwd_params --------------------------
	.section	.nv.info._Z35group_norm_nhwc_bwd_one_pass_kernelI11Fp32IOFp16WLi128ELi42ELi672EEv26Group_norm_nhwc_bwd_params,"",@"SHT_CUDA_INFO"
	.sectionflags	@""
	.align	4


	//----- nvinfo : EIATTR_CUDA_API_VERSION
	.align		4
        /*0000*/ 	.byte	0x04, 0x37
        /*0002*/ 	.short	(.L_1093 - .L_1092)
.L_1092:
        /*0004*/ 	.word	0x00000082


	//----- nvinfo : EIATTR_SW2861232_WAR
	.align		4
.L_1093:
        /*0008*/ 	.byte	0x01, 0x35
	.zero		2


	//----- nvinfo : EIATTR_PARAM_CBANK
	.align		4
        /*000c*/ 	.byte	0x04, 0x0a
        /*000e*/ 	.short	(.L_1095 - .L_1094)
	.align		4
.L_1094:
        /*0010*/ 	.word	index@(.nv.constant0._Z35group_norm_nhwc_bwd_one_pass_kernelI11Fp32IOFp16WLi128ELi42ELi672EEv26Group_norm_nhwc_bwd_params)
        /*0014*/ 	.short	0x0160
        /*0016*/ 	.short	0x00b8


	//----- nvinfo : EIATTR_CBANK_PARAM_SIZE
	.align		4
.L_1095:
        /*0018*/ 	.byte	0x03, 0x19
        /*001a*/ 	.short	0x00b8


	//----- nvinfo : EIATTR_KPARAM_INFO
	.align		4
        /*001c*/ 	.byte	0x04, 0x17
        /*001e*/ 	.short	(.L_1097 - .L_1096)
.L_1096:
        /*0020*/ 	.word	0x00000000
        /*0024*/ 	.short	0x0000
        /*0026*/ 	.short	0x0000
        /*0028*/ 	.byte	0x00, 0xf0, 0xe1, 0x02


	//----- nvinfo : EIATTR_MAXREG_COUNT
	.align		4
.L_1097:
        /*002c*/ 	.byte	0x03, 0x1b
        /*002e*/ 	.short	0x0050


	//----- nvinfo : EIATTR_NUM_BARRIERS
	.align		4
        /*0030*/ 	.byte	0x02, 0x4c
        /*0032*/ 	.byte	0x01
	.zero		1


	//----- nvinfo : EIATTR_MERCURY_ISA_VERSION
	.align		4
        /*0034*/ 	.byte	0x03, 0x5f
        /*0036*/ 	.short	0x0000


	//----- nvinfo : EIATTR_INT_WARP_WIDE_INSTR_OFFSETS
	.align		4
        /*0038*/ 	.byte	0x04, 0x31
        /*003a*/ 	.short	(.L_1099 - .L_1098)


	//   ....[0]....
.L_1098:
        /*003c*/ 	.word	0x00002640


	//   ....[1]....
        /*0040*/ 	.word	0x00004290


	//----- nvinfo : EIATTR_COOP_GROUP_MASK_REGIDS
	.align		4
.L_1099:
        /*0044*/ 	.byte	0x04, 0x29
        /*0046*/ 	.short	(.L_1101 - .L_1100)


	//   ....[0]....
.L_1100:
        /*0048*/ 	.word	0xffffffff


	//   ....[1]....
        /*004c*/ 	.word	0xffffffff


	//   ....[2]....
        /*0050*/ 	.word	0xffffffff


	//   ....[3]....
        /*0054*/ 	.word	0xffffffff


	//   ....[4]....
        /*0058*/ 	.word	0xffffffff


	//   ....[5]....
        /*005c*/ 	.word	0xffffffff


	//   ....[6]....
        /*0060*/ 	.word	0xffffffff


	//   ....[7]....
        /*0064*/ 	.word	0xffffffff


	//   ....[8]....
        /*0068*/ 	.word	0xffffffff


	//   ....[9]....
        /*006c*/ 	.word	0xffffffff


	//----- nvinfo : EIATTR_COOP_GROUP_INSTR_OFFSETS
	.align		4
.L_1101:
        /*0070*/ 	.byte	0x04, 0x28
        /*0072*/ 	.short	(.L_1103 - .L_1102)


	//   ....[0]....
.L_1102:
        /*0074*/ 	.word	0x00001420


	//   ....[1]....
        /*0078*/ 	.word	0x00001440


	//   ....[2]....
        /*007c*/ 	.word	0x00001480


	//   ....[3]....
        /*0080*/ 	.word	0x000014a0


	//   ....[4]....
        /*0084*/ 	.word	0x000014d0


	//   ....[5]....
        /*0088*/ 	.word	0x000014f0


	//   ....[6]....
        /*008c*/ 	.word	0x00001520


	//   ....[7]....
        /*0090*/ 	.word	0x00001540


	//   ....[8]....
        /*0094*/ 	.word	0x00001570


	//   ....[9]....
        /*0098*/ 	.word	0x00001590


	//----- nvinfo : EIATTR_EXIT_INSTR_OFFSETS
	.align		4
.L_1103:
        /*009c*/ 	.byte	0x04, 0x1c
        /*009e*/ 	.short	(.L_1105 - .L_1104)


	//   ....[0]....
.L_1104:
        /*00a0*/ 	.word	0x00004360


	//   ....[1]....
        /*00a4*/ 	.word	0x000044a0


	//   ....[2]....
        /*00a8*/ 	.word	0x00004720


	//----- nvinfo : EIATTR_MAX_THREADS
	.align		4
.L_1105:
        /*00ac*/ 	.byte	0x04, 0x05
        /*00ae*/ 	.short	(.L_1107 - .L_1106)
.L_1106:
        /*00b0*/ 	.word	0x000002a0
        /*00b4*/ 	.word	0x00000001
        /*00b8*/ 	.word	0x00000001


	//----- nvinfo : EIATTR_CRS_STACK_SIZE
	.align		4
.L_1107:
        /*00bc*/ 	.byte	0x04, 0x1e
        /*00be*/ 	.short	(.L_1109 - .L_1108)
.L_1108:
        /*00c0*/ 	.word	0x00000000
.L_1109:


//--------------------- .nv.info._Z35group_norm_nhwc_bwd_one_pass_kernelI11Fp32IOFp16WLi256ELi42ELi672EEv26Group_norm_nhwc_bwd_params --------------------------
	.section	.nv.info._Z35group_norm_nhwc_bwd_one_pass_kernelI11Fp32IOFp16WLi256ELi42ELi672EEv26Group_norm_nhwc_bwd_params,"",@"SHT_CUDA_INFO"
	.sectionflags	@""
	.align	4


	//----- nvinfo : EIATTR_CUDA_API_VERSION
	.align		4
        /*0000*/ 	.byte	0x04, 0x37
        /*0002*/ 	.short	(.L_1111 - .L_1110)
.L_1110:
        /*0004*/ 	.word	0x00000082


	//----- nvinfo : EIATTR_SW2861232_WAR
	.align		4
.L_1111:
        /*0008*/ 	.byte	0x01, 0x35
	.zero		2


	//----- nvinfo : EIATTR_PARAM_CBANK
	.align		4
        /*000c*/ 	.byte	0x04, 0x0a
        /*000e*/ 	.short	(.L_1113 - .L_1112)
	.align		4
.L_1112:
        /*0010*/ 	.word	index@(.nv.constant0._Z35group_norm_nhwc_bwd_one_pass_kernelI11Fp32IOFp16WLi256ELi42ELi672EEv26Group_norm_nhwc_bwd_params)
        /*0014*/ 	.short	0x0160
        /*0016*/ 	.short	0x00b8


	//----- nvinfo : EIATTR_CBANK_PARAM_SIZE
	.align		4
.L_1113:
        /*0018*/ 	.byte	0x03, 0x19
        /*001a*/ 	.short	0x00b8


	//----- nvinfo : EIATTR_KPARAM_INFO
	.align		4
        /*001c*/ 	.byte	0x04, 0x17
        /*001e*/ 	.short	(.L_1115 - .L_1114)
.L_1114:
        /*0020*/ 	.word	0x00000000
        /*0024*/ 	.short	0x0000
        /*0026*/ 	.short	0x0000
        /*0028*/ 	.byte	0x00, 0xf0, 0xe1, 0x02


	//----- nvinfo : EIATTR_MAXREG_COUNT
	.align		4
.L_1115:
        /*002c*/ 	.byte	0x03, 0x1b
        /*002e*/ 	.short	0x0050


	//----- nvinfo : EIATTR_NUM_BARRIERS
	.align		4
        /*0030*/ 	.byte	0x02, 0x4c
        /*0032*/ 	.byte	0x01
	.zero		1


	//----- nvinfo : EIATTR_MERCURY_ISA_VERSION
	.align		4
        /*0034*/ 	.byte	0x03, 0x5f
        /*0036*/ 	.short	0x0000


	//----- nvinfo : EIATTR_INT_WARP_WIDE_INSTR_OFFSETS
	.align		4
        /*0038*/ 	.byte	0x04, 0x31
        /*003a*/ 	.short	(.L_1117 - .L_1116)


	//   ....[0]....
.L_1116:
        /*003c*/ 	.word	0x000034e0


	//   ....[1]....
        /*0040*/ 	.word	0x00005b80


	//----- nvinfo : EIATTR_COOP_GROUP_MASK_REGIDS
	.align		4
.L_1117:
        /*0044*/ 	.byte	0x04, 0x29
        /*0046*/ 	.short	(.L_1119 - .L_1118)


	//   ....[0]....
.L_1118:
        /*0048*/ 	.word	0xffffffff


	//   ....[1]....
        /*004c*/ 	.word	0xffffffff


	//   ....[2]....
        /*0050*/ 	.word	0xffffffff


	//   ....[3]....
        /*0054*/ 	.word	0xffffffff


	//   ....[4]....
        /*0058*/ 	.word	0xffffffff


	//   ....[5]....
        /*005c*/ 	.word	0xffffffff


	//   ....[6]....
        /*0060*/ 	.word	0xffffffff


	//   ....[7]....
        /*0064*/ 	.word	0xffffffff


	//   ....[8]....
        /*0068*/ 	.word	0xffffffff


	//   ....[9]....
        /*006c*/ 	.word	0xffffffff


	//----- nvinfo : EIATTR_COOP_GROUP_INSTR_OFFSETS
	.align		4
.L_1119:
        /*0070*/ 	.byte	0x04, 0x28
        /*0072*/ 	.short	(.L_1121 - .L_1120)


	//   ....[0]....
.L_1120:
        /*0074*/ 	.word	0x00002300


	//   ....[1]....
        /*0078*/ 	.word	0x00002310


	//   ....[2]....
        /*007c*/ 	.word	0x00002370


	//   ....[3]....
        /*0080*/ 	.word	0x00002390


	//   ....[4]....
        /*0084*/ 	.word	0x000023c0


	//   ....[5]....
        /*0088*/ 	.word	0x000023e0


	//   ....[6]....
        /*008c*/ 	.word	0x00002410


	//   ....[7]....
        /*0090*/ 	.word	0x00002430


	//   ....[8]....
        /*0094*/ 	.word	0x00002470


	//   ....[9]....
        /*0098*/ 	.word	0x000024a0


	//----- nvinfo : EIATTR_EXIT_INSTR_OFFSETS
	.align		4
.L_1121:
        /*009c*/ 	.byte	0x04, 0x1c
        /*009e*/ 	.short	(.L_1123 - .L_1122)


	//   ....[0]....
.L_1122:
        /*00a0*/ 	.word	0x00005c50


	//   ....[1]....
        /*00a4*/ 	.word	0x00005d90


	//   ....[2]....
        /*00a8*/ 	.word	0x00006010


	//----- nvinfo : EIATTR_MAX_THREADS
	.align		4
.L_1123:
        /*00ac*/ 	.byte	0x04, 0x05
        /*00ae*/ 	.short	(.L_1125 - .L_1124)
.L_1124:
        /*00b0*/ 	.word	0x000002a0
        /*00b4*/ 	.word	0x00000001
        /*00b8*/ 	.word	0x00000001


	//----- nvinfo : EIATTR_CRS_STACK_SIZE
	.align		4
.L_1125:
        /*00bc*/ 	.byte	0x04, 0x1e
        /*00be*/ 	.short	(.L_1127 - .L_1126)
.L_1126:
        /*00c0*/ 	.word	0x00000000
.L_1127:


//--------------------- .nv.info._Z35group_norm_nhwc_bwd_one_pass_kernelI11Fp32IOFp16WLi512ELi42ELi672EEv26Group_norm_nhwc_bwd_params --------------------------
	.section	.nv.info._Z35group_norm_nhwc_bwd_one_pass_kernelI11Fp32IOFp16WLi512ELi42ELi672EEv26Group_norm_nhwc_bwd_params,"",@"SHT_CUDA_INFO"
	.sectionflags	@""
	.align	4


	//----- nvinfo : EIATTR_CUDA_API_VERSION
	.align		4
        /*0000*/ 	.byte	0x04, 0x37
        /*0002*/ 	.short	(.L_1129 - .L_1128)
.L_1128:
        /*0004*/ 	.word	0x00000082


	//----- nvinfo : EIATTR_SW2861232_WAR
	.align		4
.L_1129:
        /*0008*/ 	.byte	0x01, 0x35
	.zero		2


	//----- nvinfo : EIATTR_PARAM_CBANK
	.align		4
        /*000c*/ 	.byte	0x04, 0x0a
        /*000e*/ 	.short	(.L_1131 - .L_1130)
	.align		4
.L_1130:
        /*0010*/ 	.word	index@(.nv.constant0._Z35group_norm_nhwc_bwd_one_pass_kernelI11Fp32IOFp16WLi512ELi42ELi672EEv26Group_norm_nhwc_bwd_params)
        /*0014*/ 	.short	0x0160
        /*0016*/ 	.short	0x00b8


	//----- nvinfo : EIATTR_CBANK_PARAM_SIZE
	.align		4
.L_1131:
        /*0018*/ 	.byte	0x03, 0x19
        /*001a*/ 	.short	0x00b8


	//----- nvinfo : EIATTR_KPARAM_INFO
	.align		4
        /*001c*/ 	.byte	0x04, 0x17
        /*001e*/ 	.short	(.L_1133 - .L_1132)
.L_1132:
        /*0020*/ 	.word	0x00000000
        /*0024*/ 	.short	0x0000
        /*0026*/ 	.short	0x0000
        /*0028*/ 	.byte	0x00, 0xf0, 0xe1, 0x02


	//----- nvinfo : EIATTR_MAXREG_COUNT
	.align		4
.L_1133:
        /*002c*/ 	.byte	0x03, 0x1b
        /*002e*/ 	.short	0x0050


	//----- nvinfo : EIATTR_NUM_BARRIERS
	.align		4
        /*0030*/ 	.byte	0x02, 0x4c
        /*0032*/ 	.byte	0x01
	.zero		1


	//----- nvinfo : EIATTR_ANNOTATIONS
	.align		4
        /*0034*/ 	.byte	0x04, 0x55
        /*0036*/ 	.short	(.L_1135 - .L_1134)


	//   ....[0]....
.L_1134:
        /* <DEDUP_REMOVED lines=40> */


	//----- nvinfo : EIATTR_MERCURY_ISA_VERSION
	.align		4
.L_1135:
        /*02a8*/ 	.byte	0x03, 0x5f
        /*02aa*/ 	.short	0x0000


	//----- nvinfo : EIATTR_INT_WARP_WIDE_INSTR_OFFSETS
	.align		4
        /*02ac*/ 	.byte	0x04, 0x31
        /*02ae*/ 	.short	(.L_1137 - .L_1136)


	//   ....[0]....
.L_1136:
        /*02b0*/ 	.word	0x00005660


	//   ....[1]....
        /*02b4*/ 	.word	0x00006d30


	//   ....[2]....
        /*02b8*/ 	.word	0x00009d90


	//----- nvinfo : EIATTR_COOP_GROUP_MASK_REGIDS
	.align		4
.L_1137:
        /*02bc*/ 	.byte	0x04, 0x29
        /*02be*/ 	.short	(.L_1139 - .L_1138)


	//   ....[0]....
.L_1138:
        /*02c0*/ 	.word	0xffffffff


	//   ....[1]....
        /*02c4*/ 	.word	0xffffffff


	//   ....[2]....
        /*02c8*/ 	.word	0xffffffff


	//   ....[3]....
        /*02cc*/ 	.word	0xffffffff


	//   ....[4]....
        /*02d0*/ 	.word	0xffffffff


	//   ....[5]....
        /*02d4*/ 	.word	0xffffffff


	//   ....[6]....
        /*02d8*/ 	.word	0xffffffff


	//   ....[7]....
        /*02dc*/ 	.word	0xffffffff


	//   ....[8]....
        /*02e0*/ 	.word	0xffffffff


	//   ....[9]....
        /*02e4*/ 	.word	0xffffffff


	//----- nvinfo : EIATTR_COOP_GROUP_INSTR_OFFSETS
	.align		4
.L_1139:
        /*02e8*/ 	.byte	0x04, 0x28
        /*02ea*/ 	.short	(.L_1141 - .L_1140)


	//   ....[0]....
.L_1140:
        /*02ec*/ 	.word	0x00004390


	//   ....[1]....
        /*02f0*/ 	.word	0x000043c0


	//   ....[2]....
        /*02f4*/ 	.word	0x000044c0


	//   ....[3]....
        /*02f8*/ 	.word	0x000044e0


	//   ....[4]....
        /*02fc*/ 	.word	0x00004510


	//   ....[5]....
        /*0300*/ 	.word	0x00004530


	//   ....[6]....
        /*0304*/ 	.word	0x00004560


	//   ....[7]....
        /*0308*/ 	.word	0x00004580


	//   ....[8]....
        /*030c*/ 	.word	0x000045b0


	//   ....[9]....
        /*0310*/ 	.word	0x000045e0


	//----- nvinfo : EIATTR_EXIT_INSTR_OFFSETS
	.align		4
.L_1141:
        /*0314*/ 	.byte	0x04, 0x1c
        /*0316*/ 	.short	(.L_1143 - .L_1142)


	//   ....[0]....
.L_1142:
        /*0318*/ 	.word	0x00009e60


	//   ....[1]....
        /*031c*/ 	.word	0x00009fa0


	//   ....[2]....
        /*0320*/ 	.word	0x0000a220


	//----- nvinfo : EIATTR_MAX_THREADS
	.align		4
.L_1143:
        /*0324*/ 	.byte	0x04, 0x05
        /*0326*/ 	.short	(.L_1145 - .L_1144)
.L_1144:
        /*0328*/ 	.word	0x000002a0
        /*032c*/ 	.word	0x00000001
        /*0330*/ 	.word	0x00000001


	//----- nvinfo : EIATTR_CRS_STACK_SIZE
	.align		4
.L_1145:
        /*0334*/ 	.byte	0x04, 0x1e
        /*0336*/ 	.short	(.L_1147 - .L_1146)
.L_1146:
        /*0338*/ 	.word	0x00000000
.L_1147:


//--------------------- .nv.info._Z35group_norm_nhwc_fwd_one_pass_kernelI11Bf16IOFp32WLi64ELi42ELi672EEv26Group_norm_nhwc_fwd_params --------------------------
	.section	.nv.info._Z35group_norm_nhwc_fwd_one_pass_kernelI11Bf16IOFp32WLi64ELi42ELi672EEv26Group_norm_nhwc_fwd_params,"",@"SHT_CUDA_INFO"
	.sectionflags	@""
	.align	4


	//----- nvinfo : EIATTR_CUDA_API_VERSION
	.align		4
        /*0000*/ 	.byte	0x04, 0x37
        /*0002*/ 	.short	(.L_1149 - .L_1148)
.L_1148:
        /*0004*/ 	.word	0x00000082


	//----- nvinfo : EIATTR_SW2861232_WAR
	.align		4
.L_1149:
        /*0008*/ 	.byte	0x01, 0x35
	.zero		2


	//----- nvinfo : EIATTR_PARAM_CBANK
	.align		4
        /*000c*/ 	.byte	0x04, 0x0a
        /*000e*/ 	.short	(.L_1151 - .L_1150)
	.align		4
.L_1150:
        /*0010*/ 	.word	index@(.nv.constant0._Z35group_norm_nhwc_fwd_one_pass_kernelI11Bf16IOFp32WLi64ELi42ELi672EEv26Group_norm_nhwc_fwd_params)
        /*0014*/ 	.short	0x0160
        /*0016*/ 	.short	0x00a0


	//----- nvinfo : EIATTR_CBANK_PARAM_SIZE
	.align		4
.L_1151:
        /*0018*/ 	.byte	0x03, 0x19
        /*001a*/ 	.short	0x00a0


	//----- nvinfo : EIATTR_KPARAM_INFO
	.align		4
        /*001c*/ 	.byte	0x04, 0x17
        /*001e*/ 	.short	(.L_1153 - .L_1152)
.L_1152:
        /*0020*/ 	.word	0x00000000
        /*0024*/ 	.short	0x0000
        /*0026*/ 	.short	0x0000
        /*0028*/ 	.byte	0x00, 0xf0, 0x81, 0x02


	//----- nvinfo : EIATTR_MAXREG_COUNT
	.align		4
.L_1153:
        /*002c*/ 	.byte	0x03, 0x1b
        /*002e*/ 	.short	0x0050


	//----- nvinfo : EIATTR_NUM_BARRIERS
	.align		4
        /*0030*/ 	.byte	0x02, 0x4c
        /*0032*/ 	.byte	0x01
	.zero		1


	//----- nvinfo : EIATTR_MERCURY_ISA_VERSION
	.align		4
        /*0034*/ 	.byte	0x03, 0x5f
        /*0036*/ 	.short	0x0000


	//----- nvinfo : EIATTR_COOP_GROUP_MASK_REGIDS
	.align		4
        /*0038*/ 	.byte	0x04, 0x29
        /*003a*/ 	.short	(.L_1155 - .L_1154)


	//   ....[0]....
.L_1154:
        /*003c*/ 	.word	0xffffffff


	//   ....[1]....
        /*0040*/ 	.word	0xffffffff


	//   ....[2]....
        /*0044*/ 	.word	0xffffffff


	//   ....[3]....
        /*0048*/ 	.word	0xffffffff


	//   ....[4]....
        /*004c*/ 	.word	0xffffffff


	//   ....[5]....
        /*0050*/ 	.word	0xffffffff


	//   ....[6]....
        /*0054*/ 	.word	0xffffffff


	//   ....[7]....
        /*0058*/ 	.word	0xffffffff


	//   ....[8]....
        /*005c*/ 	.word	0xffffffff


	//   ....[9]....
        /*0060*/ 	.word	0xffffffff


	//----- nvinfo : EIATTR_COOP_GROUP_INSTR_OFFSETS
	.align		4
.L_1155:
        /*0064*/ 	.byte	0x04, 0x28
        /*0066*/ 	.short	(.L_1157 - .L_1156)


	//   ....[0]....
.L_1156:
        /*0068*/ 	.word	0x00000660


	//   ....[1]....
        /*006c*/ 	.word	0x00000670


	//   ....[2]....
        /*0070*/ 	.word	0x000006a0


	//   ....[3]....
        /*0074*/ 	.word	0x000006b0


	//   ....[4]....
        /*0078*/ 	.word	0x000006f0


	//   ....[5]....
        /*007c*/ 	.word	0x00000700


	//   ....[6]....
        /*0080*/ 	.word	0x00000740


	//   ....[7]....
        /*0084*/ 	.word	0x00000750


	//   ....[8]....
        /*0088*/ 	.word	0x00000790


	//   ....[9]....
        /*008c*/ 	.word	0x000007a0


	//----- nvinfo : EIATTR_EXIT_INSTR_OFFSETS
	.align		4
.L_1157:
        /*0090*/ 	.byte	0x04, 0x1c
        /*0092*/ 	.short	(.L_1159 - .L_1158)


	//   ....[0]....
.L_1158:
        /*0094*/ 	.word	0x00000070


	//   ....[1]....
        /*0098*/ 	.word	0x00001ad0


	//----- nvinfo : EIATTR_MAX_THREADS
	.align		4
.L_1159:
        /*009c*/ 	.byte	0x04, 0x05
        /*009e*/ 	.short	(.L_1161 - .L_1160)
.L_1160:
        /*00a0*/ 	.word	0x000002a0
        /*00a4*/ 	.word	0x00000001
        /*00a8*/ 	.word	0x00000001


	//----- nvinfo : EIATTR_CRS_STACK_SIZE
	.align		4
.L_1161:
        /*00ac*/ 	.byte	0x04, 0x1e
        /*00ae*/ 	.short	(.L_1163 - .L_1162)
.L_1162:
        /*00b0*/ 	.word	0x00000000
.L_1163:


//--------------------- .nv.info._Z35group_norm_nhwc_fwd_one_pass_kernelI11Bf16IOFp32WLi128ELi42ELi672EEv26Group_norm_nhwc_fwd_params --------------------------
	.section	.nv.info._Z35group_norm_nhwc_fwd_one_pass_kernelI11Bf16IOFp32WLi128ELi42ELi672EEv26Group_norm_nhwc_fwd_params,"",@"SHT_CUDA_INFO"
	.sectionflags	@""
	.align	4


	//----- nvinfo : EIATTR_CUDA_API_VERSION
	.align		4
        /*0000*/ 	.byte	0x04, 0x37
        /*0002*/ 	.short	(.L_1165 - .L_1164)
.L_1164:
        /*0004*/ 	.word	0x00000082


	//----- nvinfo : EIATTR_SW2861232_WAR
	.align		4
.L_1165:
        /*0008*/ 	.byte	0x01, 0x35
	.zero		2


	//----- nvinfo : EIATTR_PARAM_CBANK
	.align		4
        /*000c*/ 	.byte	0x04, 0x0a
        /*000e*/ 	.short	(.L_1167 - .L_1166)
	.align		4
.L_1166:
        /*0010*/ 	.word	index@(.nv.constant0._Z35group_norm_nhwc_fwd_one_pass_kernelI11Bf16IOFp32WLi128ELi42ELi672EEv26Group_norm_nhwc_fwd_params)
        /*0014*/ 	.short	0x0160
        /*0016*/ 	.short	0x00a0


	//----- nvinfo : EIATTR_CBANK_PARAM_SIZE
	.align		4
.L_1167:
        /*0018*/ 	.byte	0x03, 0x19
        /*001a*/ 	.short	0x00a0


	//----- nvinfo : EIATTR_KPARAM_INFO
	.align		4
        /*001c*/ 	.byte	0x04, 0x17
        /*001e*/ 	.short	(.L_1169 - .L_1168)
.L_1168:
        /*0020*/ 	.word	0x00000000
        /*0024*/ 	.short	0x0000
        /*0026*/ 	.short	0x0000
        /*0028*/ 	.byte	0x00, 0xf0, 0x81, 0x02


	//----- nvinfo : EIATTR_MAXREG_COUNT
	.align		4
.L_1169:
        /*002c*/ 	.byte	0x03, 0x1b
        /*002e*/ 	.short	0x0050


	//----- nvinfo : EIATTR_NUM_BARRIERS
	.align		4
        /*0030*/ 	.byte	0x02, 0x4c
        /*0032*/ 	.byte	0x01
	.zero		1


	//----- nvinfo : EIATTR_MERCURY_ISA_VERSION
	.align		4
        /*0034*/ 	.byte	0x03, 0x5f
        /*0036*/ 	.short	0x0000


	//----- nvinfo : EIATTR_COOP_GROUP_MASK_REGIDS
	.align		4
        /*0038*/ 	.byte	0x04, 0x29
        /*003a*/ 	.short	(.L_1171 - .L_1170)


	//   ....[0]....
.L_1170:
        /*003c*/ 	.word	0xffffffff


	//   ....[1]....
        /*0040*/ 	.word	0xffffffff


	//   ....[2]....
        /*0044*/ 	.word	0xffffffff


	//   ....[3]....
        /*0048*/ 	.word	0xffffffff


	//   ....[4]....
        /*004c*/ 	.word	0xffffffff


	//   ....[5]....
        /*0050*/ 	.word	0xffffffff


	//   ....[6]....
        /*0054*/ 	.word	0xffffffff


	//   ....[7]....
        /*0058*/ 	.word	0xffffffff


	//   ....[8]....
        /*005c*/ 	.word	0xffffffff


	//   ....[9]....
        /*0060*/ 	.word	0xffffffff


	//----- nvinfo : EIATTR_COOP_GROUP_INSTR_OFFSETS
	.align		4
.L_1171:
        /*0064*/ 	.byte	0x04, 0x28
        /*0066*/ 	.short	(.L_1173 - .L_1172)


	//   ....[0]....
.L_1172:
        /*0068*/ 	.word	0x00000920


	//   ....[1]....
        /*006c*/ 	.word	0x00000930


	//   ....[2]....
        /*0070*/ 	.word	0x00000960


	//   ....[3]....
        /*0074*/ 	.word	0x00000970


	//   ....[4]....
        /*0078*/ 	.word	0x000009b0


	//   ....[5]....
        /*007c*/ 	.word	0x000009c0


	//   ....[6]....
        /*0080*/ 	.word	0x00000a00


	//   ....[7]....
        /*0084*/ 	.word	0x00000a10


	//   ....[8]....
        /*0088*/ 	.word	0x00000a50


	//   ....[9]....
        /*008c*/ 	.word	0x00000a60


	//----- nvinfo : EIATTR_EXIT_INSTR_OFFSETS
	.align		4
.L_1173:
        /*0090*/ 	.byte	0x04, 0x1c
        /*0092*/ 	.short	(.L_1175 - .L_1174)


	//   ....[0]....
.L_1174:
        /*0094*/ 	.word	0x00000070


	//   ....[1]....
        /*0098*/ 	.word	0x000021e0


	//----- nvinfo : EIATTR_MAX_THREADS
	.align		4
.L_1175:
        /*009c*/ 	.byte	0x04, 0x05
        /*009e*/ 	.short	(.L_1177 - .L_1176)
.L_1176:
        /*00a0*/ 	.word	0x000002a0
        /*00a4*/ 	.word	0x00000001
        /*00a8*/ 	.word	0x00000001


	//----- nvinfo : EIATTR_CRS_STACK_SIZE
	.align		4
.L_1177:
        /*00ac*/ 	.byte	0x04, 0x1e
        /*00ae*/ 	.short	(.L_1179 - .L_1178)
.L_1178:
        /*00b0*/ 	.word	0x00000000
.L_1179:


//--------------------- .nv.info._Z35group_norm_nhwc_fwd_one_pass_kernelI11Bf16IOFp32WLi256ELi42ELi672EEv26Group_norm_nhwc_fwd_params --------------------------
	.section	.nv.info._Z35group_norm_nhwc_fwd_one_pass_kernelI11Bf16IOFp32WLi256ELi42ELi672EEv26Group_norm_nhwc_fwd_params,"",@"SHT_CUDA_INFO"
	.sectionflags	@""
	.align	4


	//----- nvinfo : EIATTR_CUDA_API_VERSION
	.align		4
        /*0000*/ 	.byte	0x04, 0x37
        /*0002*/ 	.short	(.L_1181 - .L_1180)
.L_1180:
        /*0004*/ 	.word	0x00000082


	//----- nvinfo : EIATTR_SW2861232_WAR
	.align		4
.L_1181:
        /*0008*/ 	.byte	0x01, 0x35
	.zero		2


	//----- nvinfo : EIATTR_PARAM_CBANK
	.align		4
        /*000c*/ 	.byte	0x04, 0x0a
        /*000e*/ 	.short	(.L_1183 - .L_1182)
	.align		4
.L_1182:
        /*0010*/ 	.word	index@(.nv.constant0._Z35group_norm_nhwc_fwd_one_pass_kernelI11Bf16IOFp32WLi256ELi42ELi672EEv26Group_norm_nhwc_fwd_params)
        /*0014*/ 	.short	0x0160
        /*0016*/ 	.short	0x00a0


	//----- nvinfo : EIATTR_CBANK_PARAM_SIZE
	.align		4
.L_1183:
        /*0018*/ 	.byte	0x03, 0x19
        /*001a*/ 	.short	0x00a0


	//----- nvinfo : EIATTR_KPARAM_INFO
	.align		4
        /*001c*/ 	.byte	0x04, 0x17
        /*001e*/ 	.short	(.L_1185 - .L_1184)
.L_1184:
        /*0020*/ 	.word	0x00000000
        /*0024*/ 	.short	0x0000
        /*0026*/ 	.short	0x0000
        /*0028*/ 	.byte	0x00, 0xf0, 0x81, 0x02


	//----- nvinfo : EIATTR_MAXREG_COUNT
	.align		4
.L_1185:
        /*002c*/ 	.byte	0x03, 0x1b
        /*002e*/ 	.short	0x0050


	//----- nvinfo : EIATTR_NUM_BARRIERS
	.align		4
        /*0030*/ 	.byte	0x02, 0x4c
        /*0032*/ 	.byte	0x01
	.zero		1


	//----- nvinfo : EIATTR_MERCURY_ISA_VERSION
	.align		4
        /*0034*/ 	.byte	0x03, 0x5f
        /*0036*/ 	.short	0x0000


	//----- nvinfo : EIATTR_COOP_GROUP_MASK_REGIDS
	.align		4
        /*0038*/ 	.byte	0x04, 0x29
        /*003a*/ 	.short	(.L_1187 - .L_1186)


	//   ....[0]....
.L_1186:
        /*003c*/ 	.word	0xffffffff


	//   ....[1]....
        /*0040*/ 	.word	0xffffffff


	//   ....[2]....
        /*0044*/ 	.word	0xffffffff


	//   ....[3]....
        /*0048*/ 	.word	0xffffffff


	//   ....[4]....
        /*004c*/ 	.word	0xffffffff


	//   ....[5]....
        /*0050*/ 	.word	0xffffffff


	//   ....[6]....
        /*0054*/ 	.word	0xffffffff


	//   ....[7]....
        /*0058*/ 	.word	0xffffffff


	//   ....[8]....
        /*005c*/ 	.word	0xffffffff


	//   ....[9]....
        /*0060*/ 	.word	0xffffffff


	//----- nvinfo : EIATTR_COOP_GROUP_INSTR_OFFSETS
	.align		4
.L_1187:
        /*0064*/ 	.byte	0x04, 0x28
        /*0066*/ 	.short	(.L_1189 - .L_1188)


	//   ....[0]....
.L_1188:
        /*0068*/ 	.word	0x00000ea0


	//   ....[1]....
        /*006c*/ 	.word	0x00000eb0


	//   ....[2]....
        /*0070*/ 	.word	0x00000ee0


	//   ....[3]....
        /*0074*/ 	.word	0x00000ef0


	//   ....[4]....
        /*0078*/ 	.word	0x00000f30


	//   ....[5]....
        /*007c*/ 	.word	0x00000f40


	//   ....[6]....
        /*0080*/ 	.word	0x00000f80


	//   ....[7]....
        /*0084*/ 	.word	0x00000f90


	//   ....[8]....
        /*0088*/ 	.word	0x00000fd0


	//   ....[9]....
        /*008c*/ 	.word	0x00000fe0


	//----- nvinfo : EIATTR_EXIT_INSTR_OFFSETS
	.align		4
.L_1189:
        /*0090*/ 	.byte	0x04, 0x1c
        /*0092*/ 	.short	(.L_1191 - .L_1190)


	//   ....[0]....
.L_1190:
        /*0094*/ 	.word	0x00000070


	//   ....[1]....
        /*0098*/ 	.word	0x00003040


	//----- nvinfo : EIATTR_MAX_THREADS
	.align		4
.L_1191:
        /*009c*/ 	.byte	0x04, 0x05
        /*009e*/ 	.short	(.L_1193 - .L_1192)
.L_1192:
        /*00a0*/ 	.word	0x000002a0
        /*00a4*/ 	.word	0x00000001
        /*00a8*/ 	.word	0x00000001


	//----- nvinfo : EIATTR_CRS_STACK_SIZE
	.align		4
.L_1193:
        /*00ac*/ 	.byte	0x04, 0x1e
        /*00ae*/ 	.short	(.L_1195 - .L_1194)
.L_1194:
        /*00b0*/ 	.word	0x00000000
.L_1195:


//--------------------- .nv.info._Z35group_norm_nhwc_fwd_one_pass_kernelI11Bf16IOFp32WLi512ELi42ELi672EEv26Group_norm_nhwc_fwd_params --------------------------
	.section	.nv.info._Z35group_norm_nhwc_fwd_one_pass_kernelI11Bf16IOFp32WLi512ELi42ELi672EEv26Group_norm_nhwc_fwd_params,"",@"SHT_CUDA_INFO"
	.sectionflags	@""
	.align	4


	//----- nvinfo : EIATTR_CUDA_API_VERSION
	.align		4
        /*0000*/ 	.byte	0x04, 0x37
        /*0002*/ 	.short	(.L_1197 - .L_1196)
.L_1196:
        /*0004*/ 	.word	0x00000082


	//----- nvinfo : EIATTR_SW2861232_WAR
	.align		4
.L_1197:
        /*0008*/ 	.byte	0x01, 0x35
	.zero		2


	//----- nvinfo : EIATTR_PARAM_CBANK
	.align		4
        /*000c*/ 	.byte	0x04, 0x0a
        /*000e*/ 	.short	(.L_1199 - .L_1198)
	.align		4
.L_1198:
        /*0010*/ 	.word	index@(.nv.constant0._Z35group_norm_nhwc_fwd_one_pass_kernelI11Bf16IOFp32WLi512ELi42ELi672EEv26Group_norm_nhwc_fwd_params)
        /*0014*/ 	.short	0x0160
        /*0016*/ 	.short	0x00a0


	//----- nvinfo : EIATTR_CBANK_PARAM_SIZE
	.align		4
.L_1199:
        /*0018*/ 	.byte	0x03, 0x19
        /*001a*/ 	.short	0x00a0


	//----- nvinfo : EIATTR_KPARAM_INFO
	.align		4
        /*001c*/ 	.byte	0x04, 0x17
        /*001e*/ 	.short	(.L_1201 - .L_1200)
.L_1200:
        /*0020*/ 	.word	0x00000000
        /*0024*/ 	.short	0x0000
        /*0026*/ 	.short	0x0000
        /*0028*/ 	.byte	0x00, 0xf0, 0x81, 0x02


	//----- nvinfo : EIATTR_MAXREG_COUNT
	.align		4
.L_1201:
        /*002c*/ 	.byte	0x03, 0x1b
        /*002e*/ 	.short	0x0050


	//----- nvinfo : EIATTR_NUM_BARRIERS
	.align		4
        /*0030*/ 	.byte	0x02, 0x4c
        /*0032*/ 	.byte	0x01
	.zero		1


	//----- nvinfo : EIATTR_MERCURY_ISA_VERSION
	.align		4
        /*0034*/ 	.byte	0x03, 0x5f
        /*0036*/ 	.short	0x0000


	//----- nvinfo : EIATTR_COOP_GROUP_MASK_REGIDS
	.align		4
        /*0038*/ 	.byte	0x04, 0x29
        /*003a*/ 	.short	(.L_1203 - .L_1202)


	//   ....[0]....
.L_1202:
        /*003c*/ 	.word	0xffffffff


	//   ....[1]....
        /*0040*/ 	.word	0xffffffff


	//   ....[2]....
        /*0044*/ 	.word	0xffffffff


	//   ....[3]....
        /*0048*/ 	.word	0xffffffff


	//   ....[4]....
        /*004c*/ 	.word	0xffffffff


	//   ....[5]....
        /*0050*/ 	.word	0xffffffff


	//   ....[6]....
        /*0054*/ 	.word	0xffffffff


	//   ....[7]....
        /*0058*/ 	.word	0xffffffff


	//   ....[8]....
        /*005c*/ 	.word	0xffffffff


	//   ....[9]....
        /*0060*/ 	.word	0xffffffff


	//----- nvinfo : EIATTR_COOP_GROUP_INSTR_OFFSETS
	.align		4
.L_1203:
        /*0064*/ 	.byte	0x04, 0x28
        /*0066*/ 	.short	(.L_1205 - .L_1204)


	//   ....[0]....
.L_1204:
        /*0068*/ 	.word	0x00001950


	//   ....[1]....
        /*006c*/ 	.word	0x00001960


	//   ....[2]....
        /*0070*/ 	.word	0x000019a0


	//   ....[3]....
        /*0074*/ 	.word	0x000019b0


	//   ....[4]....
        /*0078*/ 	.word	0x000019f0


	//   ....[5]....
        /*007c*/ 	.word	0x00001a00


	//   ....[6]....
        /*0080*/ 	.word	0x00001a40


	//   ....[7]....
        /*0084*/ 	.word	0x00001a50


	//   ....[8]....
        /*0088*/ 	.word	0x00001a90


	//   ....[9]....
        /*008c*/ 	.word	0x00001aa0


	//----- nvinfo : EIATTR_EXIT_INSTR_OFFSETS
	.align		4
.L_1205:
        /*0090*/ 	.byte	0x04, 0x1c
        /*0092*/ 	.short	(.L_1207 - .L_1206)


	//   ....[0]....
.L_1206:
        /*0094*/ 	.word	0x00000070


	//   ....[1]....
        /*0098*/ 	.word	0x00004c80


	//----- nvinfo : EIATTR_MAX_THREADS
	.align		4
.L_1207:
        /*009c*/ 	.byte	0x04, 0x05
        /*009e*/ 	.short	(.L_1209 - .L_1208)
.L_1208:
        /*00a0*/ 	.word	0x000002a0
        /*00a4*/ 	.word	0x00000001
        /*00a8*/ 	.word	0x00000001


	//----- nvinfo : EIATTR_CRS_STACK_SIZE
	.align		4
.L_1209:
        /*00ac*/ 	.byte	0x04, 0x1e
        /*00ae*/ 	.short	(.L_1211 - .L_1210)
.L_1210:
        /*00b0*/ 	.word	0x00000000
.L_1211:


//--------------------- .nv.info._Z35group_norm_nhwc_fwd_one_pass_kernelI11Bf16IOBf16WLi64ELi42ELi672EEv26Group_norm_nhwc_fwd_params --------------------------
	.section	.nv.info._Z35group_norm_nhwc_fwd_one_pass_kernelI11Bf16IOBf16WLi64ELi42ELi672EEv26Group_norm_nhwc_fwd_params,"",@"SHT_CUDA_INFO"
	.sectionflags	@""
	.align	4


	//----- nvinfo : EIATTR_CUDA_API_VERSION
	.align		4
        /*0000*/ 	.byte	0x04, 0x37
        /*0002*/ 	.short	(.L_1213 - .L_1212)
.L_1212:
        /*0004*/ 	.word	0x00000082


	//----- nvinfo : EIATTR_SW2861232_WAR
	.align		4
.L_1213:
        /*0008*/ 	.byte	0x01, 0x35
	.zero		2


	//----- nvinfo : EIATTR_PARAM_CBANK
	.align		4
        /*000c*/ 	.byte	0x04, 0x0a
        /*000e*/ 	.short	(.L_1215 - .L_1214)
	.align		4
.L_1214:
        /*0010*/ 	.word	index@(.nv.constant0._Z35group_norm_nhwc_fwd_one_pass_kernelI11Bf16IOBf16WLi64ELi42ELi672EEv26Group_norm_nhwc_fwd_params)
        /*0014*/ 	.short	0x0160
        /*0016*/ 	.short	0x00a0


	//----- nvinfo : EIATTR_CBANK_PARAM_SIZE
	.align		4
.L_1215:
        /*0018*/ 	.byte	0x03, 0x19
        /*001a*/ 	.short	0x00a0


	//----- nvinfo : EIATTR_KPARAM_INFO
	.align		4
        /*001c*/ 	.byte	0x04, 0x17
        /*001e*/ 	.short	(.L_1217 - .L_1216)
.L_1216:
        /*0020*/ 	.word	0x00000000
        /*0024*/ 	.short	0x0000
        /*0026*/ 	.short	0x0000
        /*0028*/ 	.byte	0x00, 0xf0, 0x81, 0x02


	//----- nvinfo : EIATTR_MAXREG_COUNT
	.align		4
.L_1217:
        /*002c*/ 	.byte	0x03, 0x1b
        /*002e*/ 	.short	0x0050


	//----- nvinfo : EIATTR_NUM_BARRIERS
	.align		4
        /*0030*/ 	.byte	0x02, 0x4c
        /*0032*/ 	.byte	0x01
	.zero		1


	//----- nvinfo : EIATTR_MERCURY_ISA_VERSION
	.align		4
        /*0034*/ 	.byte	0x03, 0x5f
        /*0036*/ 	.short	0x0000


	//----- nvinfo : EIATTR_COOP_GROUP_MASK_REGIDS
	.align		4
        /*0038*/ 	.byte	0x04, 0x29
        /*003a*/ 	.short	(.L_1219 - .L_1218)


	//   ....[0]....
.L_1218:
        /*003c*/ 	.word	0xffffffff


	//   ....[1]....
        /*0040*/ 	.word	0xffffffff


	//   ....[2]....
        /*0044*/ 	.word	0xffffffff


	//   ....[3]....
        /*0048*/ 	.word	0xffffffff


	//   ....[4]....
        /*004c*/ 	.word	0xffffffff


	//   ....[5]....
        /*0050*/ 	.word	0xffffffff


	//   ....[6]....
        /*0054*/ 	.word	0xffffffff


	//   ....[7]....
        /*0058*/ 	.word	0xffffffff


	//   ....[8]....
        /*005c*/ 	.word	0xffffffff


	//   ....[9]....
        /*0060*/ 	.word	0xffffffff


	//----- nvinfo : EIATTR_COOP_GROUP_INSTR_OFFSETS
	.align		4
.L_1219:
        /*0064*/ 	.byte	0x04, 0x28
        /*0066*/ 	.short	(.L_1221 - .L_1220)


	//   ....[0]....
.L_1220:
        /*0068*/ 	.word	0x00000660


	//   ....[1]....
        /*006c*/ 	.word	0x00000670


	//   ....[2]....
        /*0070*/ 	.word	0x000006a0


	//   ....[3]....
        /*0074*/ 	.word	0x000006b0


	//   ....[4]....
        /*0078*/ 	.word	0x000006f0


	//   ....[5]....
        /*007c*/ 	.word	0x00000700


	//   ....[6]....
        /*0080*/ 	.word	0x00000740


	//   ....[7]....
        /*0084*/ 	.word	0x00000750


	//   ....[8]....
        /*0088*/ 	.word	0x00000790


	//   ....[9]....
        /*008c*/ 	.word	0x000007a0


	//----- nvinfo : EIATTR_EXIT_INSTR_OFFSETS
	.align		4
.L_1221:
        /*0090*/ 	.byte	0x04, 0x1c
        /*0092*/ 	.short	(.L_1223 - .L_1222)


	//   ....[0]....
.L_1222:
        /*0094*/ 	.word	0x00000070


	//   ....[1]....
        /*0098*/ 	.word	0x00001b10


	//----- nvinfo : EIATTR_MAX_THREADS
	.align		4
.L_1223:
        /*009c*/ 	.byte	0x04, 0x05
        /*009e*/ 	.short	(.L_1225 - .L_1224)
.L_1224:
        /*00a0*/ 	.word	0x000002a0
        /*00a4*/ 	.word	0x00000001
        /*00a8*/ 	.word	0x00000001


	//----- nvinfo : EIATTR_CRS_STACK_SIZE
	.align		4
.L_1225:
        /*00ac*/ 	.byte	0x04, 0x1e
        /*00ae*/ 	.short	(.L_1227 - .L_1226)
.L_1226:
        /*00b0*/ 	.word	0x00000000
.L_1227:


//--------------------- .nv.info._Z35group_norm_nhwc_fwd_one_pass_kernelI11Bf16IOBf16WLi128ELi42ELi672EEv26Group_norm_nhwc_fwd_params --------------------------
	.section	.nv.info._Z35group_norm_nhwc_fwd_one_pass_kernelI11Bf16IOBf16WLi128ELi42ELi672EEv26Group_norm_nhwc_fwd_params,"",@"SHT_CUDA_INFO"
	.sectionflags	@""
	.align	4


	//----- nvinfo : EIATTR_CUDA_API_VERSION
	.align		4
        /*0000*/ 	.byte	0x04, 0x37
        /*0002*/ 	.short	(.L_1229 - .L_1228)
.L_1228:
        /*0004*/ 	.word	0x00000082


	//----- nvinfo : EIATTR_SW2861232_WAR
	.align		4
.L_1229:
        /*0008*/ 	.byte	0x01, 0x35
	.zero		2


	//----- nvinfo : EIATTR_PARAM_CBANK
	.align		4
        /*000c*/ 	.byte	0x04, 0x0a
        /*000e*/ 	.short	(.L_1231 - .L_1230)
	.align		4
.L_1230:
        /*0010*/ 	.word	index@(.nv.constant0._Z35group_norm_nhwc_fwd_one_pass_kernelI11Bf16IOBf16WLi128ELi42ELi672EEv26Group_norm_nhwc_fwd_params)
        /*0014*/ 	.short	0x0160
        /*0016*/ 	.short	0x00a0


	//----- nvinfo : EIATTR_CBANK_PARAM_SIZE
	.align		4
.L_1231:
        /*0018*/ 	.byte	0x03, 0x19
        /*001a*/ 	.short	0x00a0


	//----- nvinfo : EIATTR_KPARAM_INFO
	.align		4
        /*001c*/ 	.byte	0x04, 0x17
        /*001e*/ 	.short	(.L_1233 - .L_1232)
.L_1232:
        /*0020*/ 	.word	0x00000000
        /*0024*/ 	.short	0x0000
        /*0026*/ 	.short	0x0000
        /*0028*/ 	.byte	0x00, 0xf0, 0x81, 0x02


	//----- nvinfo : EIATTR_MAXREG_COUNT
	.align		4
.L_1233:
        /*002c*/ 	.byte	0x03, 0x1b
        /*002e*/ 	.short	0x0050


	//----- nvinfo : EIATTR_NUM_BARRIERS
	.align		4
        /*0030*/ 	.byte	0x02, 0x4c
        /*0032*/ 	.byte	0x01
	.zero		1


	//----- nvinfo : EIATTR_MERCURY_ISA_VERSION
	.align		4
        /*0034*/ 	.byte	0x03, 0x5f
        /*0036*/ 	.short	0x0000


	//----- nvinfo : EIATTR_COOP_GROUP_MASK_REGIDS
	.align		4
        /*0038*/ 	.byte	0x04, 0x29
        /*003a*/ 	.short	(.L_1235 - .L_1234)


	//   ....[0]....
.L_1234:
        /*003c*/ 	.word	0xffffffff


	//   ....[1]....
        /*0040*/ 	.word	0xffffffff


	//   ....[2]....
        /*0044*/ 	.word	0xffffffff


	//   ....[3]....
        /*0048*/ 	.word	0xffffffff


	//   ....[4]....
        /*004c*/ 	.word	0xffffffff


	//   ....[5]....
        /*0050*/ 	.word	0xffffffff


	//   ....[6]....
        /*0054*/ 	.word	0xffffffff


	//   ....[7]....
        /*0058*/ 	.word	0xffffffff


	//   ....[8]....
        /*005c*/ 	.word	0xffffffff


	//   ....[9]....
        /*0060*/ 	.word	0xffffffff


	//----- nvinfo : EIATTR_COOP_GROUP_INSTR_OFFSETS
	.align		4
.L_1235:
        /*0064*/ 	.byte	0x04, 0x28
        /*0066*/ 	.short	(.L_1237 - .L_1236)


	//   ....[0]....
.L_1236:
        /*0068*/ 	.word	0x00000920


	//   ....[1]....
        /*006c*/ 	.word	0x00000930


	//   ....[2]....
        /*0070*/ 	.word	0x00000960


	//   ....[3]....
        /*0074*/ 	.word	0x00000970


	//   ....[4]....
        /*0078*/ 	.word	0x000009b0


	//   ....[5]....
        /*007c*/ 	.word	0x000009c0


	//   ....[6]....
        /*0080*/ 	.word	0x00000a00


	//   ....[7]....
        /*0084*/ 	.word	0x00000a10


	//   ....[8]....
        /*0088*/ 	.word	0x00000a50


	//   ....[9]....
        /*008c*/ 	.word	0x00000a60


	//----- nvinfo : EIATTR_EXIT_INSTR_OFFSETS
	.align		4
.L_1237:
        /*0090*/ 	.byte	0x04, 0x1c
        /*0092*/ 	.short	(.L_1239 - .L_1238)


	//   ....[0]....
.L_1238:
        /*0094*/ 	.word	0x00000070


	//   ....[1]....
        /*0098*/ 	.word	0x00002240


	//----- nvinfo : EIATTR_MAX_THREADS
	.align		4
.L_1239:
        /*009c*/ 	.byte	0x04, 0x05
        /*009e*/ 	.short	(.L_1241 - .L_1240)
.L_1240:
        /*00a0*/ 	.word	0x000002a0
        /*00a4*/ 	.word	0x00000001
        /*00a8*/ 	.word	0x00000001


	//----- nvinfo : EIATTR_CRS_STACK_SIZE
	.align		4
.L_1241:
        /*00ac*/ 	.byte	0x04, 0x1e
        /*00ae*/ 	.short	(.L_1243 - .L_1242)
.L_1242:
        /*00b0*/ 	.word	0x00000000
.L_1243:


//--------------------- .nv.info._Z35group_norm_nhwc_fwd_one_pass_kernelI11Bf16IOBf16WLi256ELi42ELi672EEv26Group_norm_nhwc_fwd_params --------------------------
	.section	.nv.info._Z35group_norm_nhwc_fwd_one_pass_kernelI11Bf16IOBf16WLi256ELi42ELi672EEv26Group_norm_nhwc_fwd_params,"",@"SHT_CUDA_INFO"
	.sectionflags	@""
	.align	4


	//----- nvinfo : EIATTR_CUDA_API_VERSION
	.align		4
        /*0000*/ 	.byte	0x04, 0x37
        /*0002*/ 	.short	(.L_1245 - .L_1244)
.L_1244:
        /*0004*/ 	.word	0x00000082


	//----- nvinfo : EIATTR_SW2861232_WAR
	.align		4
.L_1245:
        /*0008*/ 	.byte	0x01, 0x35
	.zero		2


	//----- nvinfo : EIATTR_PARAM_CBANK
	.align		4
        /*000c*/ 	.byte	0x04, 0x0a
        /*000e*/ 	.short	(.L_1247 - .L_1246)
	.align		4
.L_1246:
        /*0010*/ 	.word	index@(.nv.constant0._Z35group_norm_nhwc_fwd_one_pass_kernelI11Bf16IOBf16WLi256ELi42ELi672EEv26Group_norm_nhwc_fwd_params)
        /*0014*/ 	.short	0x0160
        /*0016*/ 	.short	0x00a0


	//----- nvinfo : EIATTR_CBANK_PARAM_SIZE
	.align		4
.L_1247:
        /*0018*/ 	.byte	0x03, 0x19
        /*001a*/ 	.short	0x00a0


	//----- nvinfo : EIATTR_KPARAM_INFO
	.align		4
        /*001c*/ 	.byte	0x04, 0x17
        /*001e*/ 	.short	(.L_1249 - .L_1248)
.L_1248:
        /*0020*/ 	.word	0x00000000
        /*0024*/ 	.short	0x0000
        /*0026*/ 	.short	0x0000
        /*0028*/ 	.byte	0x00, 0xf0, 0x81, 0x02


	//----- nvinfo : EIATTR_MAXREG_COUNT
	.align		4
.L_1249:
        /*002c*/ 	.byte	0x03, 0x1b
        /*002e*/ 	.short	0x0050


	//----- nvinfo : EIATTR_NUM_BARRIERS
	.align		4
        /*0030*/ 	.byte	0x02, 0x4c
        /*0032*/ 	.byte	0x01
	.zero		1


	//----- nvinfo : EIATTR_MERCURY_ISA_VERSION
	.align		4
        /*0034*/ 	.byte	0x03, 0x5f
        /*0036*/ 	.short	0x0000


	//----- nvinfo : EIATTR_COOP_GROUP_MASK_REGIDS
	.align		4
        /*0038*/ 	.byte	0x04, 0x29
        /*003a*/ 	.short	(.L_1251 - .L_1250)


	//   ....[0]....
.L_1250:
        /*003c*/ 	.word	0xffffffff


	//   ....[1]....
        /*0040*/ 	.word	0xffffffff


	//   ....[2]....
        /*0044*/ 	.word	0xffffffff


	//   ....[3]....
        /*0048*/ 	.word	0xffffffff


	//   ....[4]....
        /*004c*/ 	.word	0xffffffff


	//   ....[5]....
        /*0050*/ 	.word	0xffffffff


	//   ....[6]....
        /*0054*/ 	.word	0xffffffff


	//   ....[7]....
        /*0058*/ 	.word	0xffffffff


	//   ....[8]....
        /*005c*/ 	.word	0xffffffff


	//   ....[9]....
        /*0060*/ 	.word	0xffffffff


	//----- nvinfo : EIATTR_COOP_GROUP_INSTR_OFFSETS
	.align		4
.L_1251:
        /*0064*/ 	.byte	0x04, 0x28
        /*0066*/ 	.short	(.L_1253 - .L_1252)


	//   ....[0]....
.L_1252:
        /*0068*/ 	.word	0x00000ea0


	//   ....[1]....
        /*006c*/ 	.word	0x00000eb0


	//   ....[2]....
        /*0070*/ 	.word	0x00000ee0


	//   ....[3]....
        /*0074*/ 	.word	0x00000ef0


	//   ....[4]....
        /*0078*/ 	.word	0x00000f30


	//   ....[5]....
        /*007c*/ 	.word	0x00000f40


	//   ....[6]....
        /*0080*/ 	.word	0x00000f80


	//   ....[7]....
        /*0084*/ 	.word	0x00000f90


	//   ....[8]....
        /*0088*/ 	.word	0x00000fd0


	//   ....[9]....
        /*008c*/ 	.word	0x00000fe0


	//----- nvinfo : EIATTR_EXIT_INSTR_OFFSETS
	.align		4
.L_1253:
        /*0090*/ 	.byte	0x04, 0x1c
        /*0092*/ 	.short	(.L_1255 - .L_1254)


	//   ....[0]....
.L_1254:
        /*0094*/ 	.word	0x00000070


	//   ....[1]....
        /*0098*/ 	.word	0x00003080


	//----- nvinfo : EIATTR_MAX_THREADS
	.align		4
.L_1255:
        /*009c*/ 	.byte	0x04, 0x05
        /*009e*/ 	.short	(.L_1257 - .L_1256)
.L_1256:
        /*00a0*/ 	.word	0x000002a0
        /*00a4*/ 	.word	0x00000001
        /*00a8*/ 	.word	0x00000001


	//----- nvinfo : EIATTR_CRS_STACK_SIZE
	.align		4
.L_1257:
        /*00ac*/ 	.byte	0x04, 0x1e
        /*00ae*/ 	.short	(.L_1259 - .L_1258)
.L_1258:
        /*00b0*/ 	.word	0x00000000
.L_1259:


//--------------------- .nv.info._Z35group_norm_nhwc_fwd_one_pass_kernelI11Bf16IOBf16WLi512ELi42ELi672EEv26Group_norm_nhwc_fwd_params --------------------------
	.section	.nv.info._Z35group_norm_nhwc_fwd_one_pass_kernelI11Bf16IOBf16WLi512ELi42ELi672EEv26Group_norm_nhwc_fwd_params,"",@"SHT_CUDA_INFO"
	.sectionflags	@""
	.align	4


	//----- nvinfo : EIATTR_CUDA_API_VERSION
	.align		4
        /*0000*/ 	.byte	0x04, 0x37
        /*0002*/ 	.short	(.L_1261 - .L_1260)
.L_1260:
        /*0004*/ 	.word	0x00000082


	//----- nvinfo : EIATTR_SW2861232_WAR
	.align		4
.L_1261:
        /*0008*/ 	.byte	0x01, 0x35
	.zero		2


	//----- nvinfo : EIATTR_PARAM_CBANK
	.align		4
        /*000c*/ 	.byte	0x04, 0x0a
        /*000e*/ 	.short	(.L_1263 - .L_1262)
	.align		4
.L_1262:
        /*0010*/ 	.word	index@(.nv.constant0._Z35group_norm_nhwc_fwd_one_pass_kernelI11Bf16IOBf16WLi512ELi42ELi672EEv26Group_norm_nhwc_fwd_params)
        /*0014*/ 	.short	0x0160
        /*0016*/ 	.short	0x00a0


	//----- nvinfo : EIATTR_CBANK_PARAM_SIZE
	.align		4
.L_1263:
        /*0018*/ 	.byte	0x03, 0x19
        /*001a*/ 	.short	0x00a0


	//----- nvinfo : EIATTR_KPARAM_INFO
	.align		4
        /*001c*/ 	.byte	0x04, 0x17
        /*001e*/ 	.short	(.L_1265 - .L_1264)
.L_1264:
        /*0020*/ 	.word	0x00000000
        /*0024*/ 	.short	0x0000
        /*0026*/ 	.short	0x0000
        /*0028*/ 	.byte	0x00, 0xf0, 0x81, 0x02


	//----- nvinfo : EIATTR_MAXREG_COUNT
	.align		4
.L_1265:
        /*002c*/ 	.byte	0x03, 0x1b
        /*002e*/ 	.short	0x0050


	//----- nvinfo : EIATTR_NUM_BARRIERS
	.align		4
        /*0030*/ 	.byte	0x02, 0x4c
        /*0032*/ 	.byte	0x01
	.zero		1


	//----- nvinfo : EIATTR_MERCURY_ISA_VERSION
	.align		4
        /*0034*/ 	.byte	0x03, 0x5f
        /*0036*/ 	.short	0x0000


	//----- nvinfo : EIATTR_COOP_GROUP_MASK_REGIDS
	.align		4
        /*0038*/ 	.byte	0x04, 0x29
        /*003a*/ 	.short	(.L_1267 - .L_1266)


	//   ....[0]....
.L_1266:
        /*003c*/ 	.word	0xffffffff


	//   ....[1]....
        /*0040*/ 	.word	0xffffffff


	//   ....[2]....
        /*0044*/ 	.word	0xffffffff


	//   ....[3]....
        /*0048*/ 	.word	0xffffffff


	//   ....[4]....
        /*004c*/ 	.word	0xffffffff


	//   ....[5]....
        /*0050*/ 	.word	0xffffffff


	//   ....[6]....
        /*0054*/ 	.word	0xffffffff


	//   ....[7]....
        /*0058*/ 	.word	0xffffffff


	//   ....[8]....
        /*005c*/ 	.word	0xffffffff


	//   ....[9]....
        /*0060*/ 	.word	0xffffffff


	//----- nvinfo : EIATTR_COOP_GROUP_INSTR_OFFSETS
	.align		4
.L_1267:
        /*0064*/ 	.byte	0x04, 0x28
        /*0066*/ 	.short	(.L_1269 - .L_1268)


	//   ....[0]....
.L_1268:
        /*0068*/ 	.word	0x00001950


	//   ....[1]....
        /*006c*/ 	.word	0x00001960


	//   ....[2]....
        /*0070*/ 	.word	0x000019a0


	//   ....[3]....
        /*0074*/ 	.word	0x000019b0


	//   ....[4]....
        /*0078*/ 	.word	0x000019f0


	//   ....[5]....
        /*007c*/ 	.word	0x00001a00


	//   ....[6]....
        /*0080*/ 	.word	0x00001a40


	//   ....[7]....
        /*0084*/ 	.word	0x00001a50


	//   ....[8]....
        /*0088*/ 	.word	0x00001a90


	//   ....[9]....
        /*008c*/ 	.word	0x00001aa0


	//----- nvinfo : EIATTR_EXIT_INSTR_OFFSETS
	.align		4
.L_1269:
        /*0090*/ 	.byte	0x04, 0x1c
        /*0092*/ 	.short	(.L_1271 - .L_1270)


	//   ....[0]....
.L_1270:
        /*0094*/ 	.word	0x00000070


	//   ....[1]....
        /*0098*/ 	.word	0x00004ce0


	//----- nvinfo : EIATTR_MAX_THREADS
	.align		4
.L_1271:
        /*009c*/ 	.byte	0x04, 0x05
        /*009e*/ 	.short	(.L_1273 - .L_1272)
.L_1272:
        /*00a0*/ 	.word	0x000002a0
        /*00a4*/ 	.word	0x00000001
        /*00a8*/ 	.word	0x00000001


	//----- nvinfo : EIATTR_CRS_STACK_SIZE
	.align		4
.L_1273:
        /*00ac*/ 	.byte	0x04, 0x1e
        /*00ae*/ 	.short	(.L_1275 - .L_1274)
.L_1274:
        /*00b0*/ 	.word	0x00000000
.L_1275:


//--------------------- .nv.info._Z35group_norm_nhwc_fwd_one_pass_kernelI11Bf16IOFp16WLi64ELi42ELi672EEv26Group_norm_nhwc_fwd_params --------------------------
	.section	.nv.info._Z35group_norm_nhwc_fwd_one_pass_kernelI11Bf16IOFp16WLi64ELi42ELi672EEv26Group_norm_nhwc_fwd_params,"",@"SHT_CUDA_INFO"
	.sectionflags	@""
	.align	4


	//----- nvinfo : EIATTR_CUDA_API_VERSION
	.align		4
        /*0000*/ 	.byte	0x04, 0x37
        /*0002*/ 	.short	(.L_1277 - .L_1276)
.L_1276:
        /*0004*/ 	.word	0x00000082


	//----- nvinfo : EIATTR_SW2861232_WAR
	.align		4
.L_1277:
        /*0008*/ 	.byte	0x01, 0x35
	.zero		2


	//----- nvinfo : EIATTR_PARAM_CBANK
	.align		4
        /*000c*/ 	.byte	0x04, 0x0a
        /*000e*/ 	.short	(.L_1279 - .L_1278)
	.align		4
.L_1278:
        /*0010*/ 	.word	index@(.nv.constant0._Z35group_norm_nhwc_fwd_one_pass_kernelI11Bf16IOFp16WLi64ELi42ELi672EEv26Group_norm_nhwc_fwd_params)
        /*0014*/ 	.short	0x0160
        /*0016*/ 	.short	0x00a0


	//----- nvinfo : EIATTR_CBANK_PARAM_SIZE
	.align		4
.L_1279:
        /*0018*/ 	.byte	0x03, 0x19
        /*001a*/ 	.short	0x00a0


	//----- nvinfo : EIATTR_KPARAM_INFO
	.align		4
        /*001c*/ 	.byte	0x04, 0x17
        /*001e*/ 	.short	(.L_1281 - .L_1280)
.L_1280:
        /*0020*/ 	.word	0x00000000
        /*0024*/ 	.short	0x0000
        /*0026*/ 	.short	0x0000
        /*0028*/ 	.byte	0x00, 0xf0, 0x81, 0x02


	//----- nvinfo : EIATTR_MAXREG_COUNT
	.align		4
.L_1281:
        /*002c*/ 	.byte	0x03, 0x1b
        /*002e*/ 	.short	0x0050


	//----- nvinfo : EIATTR_NUM_BARRIERS
	.align		4
        /*0030*/ 	.byte	0x02, 0x4c
        /*0032*/ 	.byte	0x01
	.zero		1


	//----- nvinfo : EIATTR_MERCURY_ISA_VERSION
	.align		4
        /*0034*/ 	.byte	0x03, 0x5f
        /*0036*/ 	.short	0x0000


	//----- nvinfo : EIATTR_COOP_GROUP_MASK_REGIDS
	.align		4
        /*0038*/ 	.byte	0x04, 0x29
        /*003a*/ 	.short	(.L_1283 - .L_1282)


	//   ....[0]....
.L_1282:
        /*003c*/ 	.word	0xffffffff


	//   ....[1]....
        /*0040*/ 	.word	0xffffffff


	//   ....[2]....
        /*0044*/ 	.word	0xffffffff


	//   ....[3]....
        /*0048*/ 	.word	0xffffffff


	//   ....[4]....
        /*004c*/ 	.word	0xffffffff


	//   ....[5]....
        /*0050*/ 	.word	0xffffffff


	//   ....[6]....
        /*0054*/ 	.word	0xffffffff


	//   ....[7]....
        /*0058*/ 	.word	0xffffffff


	//   ....[8]....
        /*005c*/ 	.word	0xffffffff


	//   ....[9]....
        /*0060*/ 	.word	0xffffffff


	//----- nvinfo : EIATTR_COOP_GROUP_INSTR_OFFSETS
	.align		4
.L_1283:
        /*0064*/ 	.byte	0x04, 0x28
        /*0066*/ 	.short	(.L_1285 - .L_1284)


	//   ....[0]....
.L_1284:
        /*0068*/ 	.word	0x00000660


	//   ....[1]....
        /*006c*/ 	.word	0x00000670


	//   ....[2]....
        /*0070*/ 	.word	0x000006a0


	//   ....[3]....
        /*0074*/ 	.word	0x000006b0


	//   ....[4]....
        /*0078*/ 	.word	0x000006f0


	//   ....[5]....
        /*007c*/ 	.word	0x00000700


	//   ....[6]....
        /*0080*/ 	.word	0x00000740


	//   ....[7]....
        /*0084*/ 	.word	0x00000750


	//   ....[8]....
        /*0088*/ 	.word	0x00000790


	//   ....[9]....
        /*008c*/ 	.word	0x000007a0


	//----- nvinfo : EIATTR_EXIT_INSTR_OFFSETS
	.align		4
.L_1285:
        /*0090*/ 	.byte	0x04, 0x1c
        /*0092*/ 	.short	(.L_1287 - .L_1286)


	//   ....[0]....
.L_1286:
        /*0094*/ 	.word	0x00000070


	//   ....[1]....
        /*0098*/ 	.word	0x00001b10


	//----- nvinfo : EIATTR_MAX_THREADS
	.align		4
.L_1287:
        /*009c*/ 	.byte	0x04, 0x05
        /*009e*/ 	.short	(.L_1289 - .L_1288)
.L_1288:
        /*00a0*/ 	.word	0x000002a0
        /*00a4*/ 	.word	0x00000001
        /*00a8*/ 	.word	0x00000001


	//----- nvinfo : EIATTR_CRS_STACK_SIZE
	.align		4
.L_1289:
        /*00ac*/ 	.byte	0x04, 0x1e
        /*00ae*/ 	.short	(.L_1291 - .L_1290)
.L_1290:
        /*00b0*/ 	.word	0x00000000
.L_1291:


//--------------------- .nv.info._Z35group_norm_nhwc_fwd_one_pass_kernelI11Bf16IOFp16WLi128ELi42ELi672EEv26Group_norm_nhwc_fwd_params --------------------------
	.section	.nv.info._Z35group_norm_nhwc_fwd_one_pass_kernelI11Bf16IOFp16WLi128ELi42ELi672EEv26Group_norm_nhwc_fwd_params,"",@"SHT_CUDA_INFO"
	.sectionflags	@""
	.align	4


	//----- nvinfo : EIATTR_CUDA_API_VERSION
	.align		4
        /*0000*/ 	.byte	0x04, 0x37
        /*0002*/ 	.short	(.L_1293 - .L_1292)
.L_1292:
        /*0004*/ 	.word	0x00000082


	//----- nvinfo : EIATTR_SW2861232_WAR
	.align		4
.L_1293:
        /*0008*/ 	.byte	0x01, 0x35
	.zero		2


	//----- nvinfo : EIATTR_PARAM_CBANK
	.align		4
        /*000c*/ 	.byte	0x04, 0x0a
        /*000e*/ 	.short	(.L_1295 - .L_1294)
	.align		4
.L_1294:
        /*0010*/ 	.word	index@(.nv.constant0._Z35group_norm_nhwc_fwd_one_pass_kernelI11Bf16IOFp16WLi128ELi42ELi672EEv26Group_norm_nhwc_fwd_params)
        /*0014*/ 	.short	0x0160
        /*0016*/ 	.short	0x00a0


	//----- nvinfo : EIATTR_CBANK_PARAM_SIZE
	.align		4
.L_1295:
        /*0018*/ 	.byte	0x03, 0x19
        /*001a*/ 	.short	0x00a0


	//----- nvinfo : EIATTR_KPARAM_INFO
	.align		4
        /*001c*/ 	.byte	0x04, 0x17
        /*001e*/ 	.short	(.L_1297 - .L_1296)
.L_1296:
        /*0020*/ 	.word	0x00000000
        /*0024*/ 	.short	0x0000
        /*0026*/ 	.short	0x0000
        /*0028*/ 	.byte	0x00, 0xf0, 0x81, 0x02


	//----- nvinfo : EIATTR_MAXREG_COUNT
	.align		4
.L_1297:
        /*002c*/ 	.byte	0x03, 0x1b
        /*002e*/ 	.short	0x0050


	//----- nvinfo : EIATTR_NUM_BARRIERS
	.align		4
        /*0030*/ 	.byte	0x02, 0x4c
        /*0032*/ 	.byte	0x01
	.zero		1


	//----- nvinfo : EIATTR_MERCURY_ISA_VERSION
	.align		4
        /*0034*/ 	.byte	0x03, 0x5f
        /*0036*/ 	.short	0x0000


	//----- nvinfo : EIATTR_COOP_GROUP_MASK_REGIDS
	.align		4
        /*0038*/ 	.byte	0x04, 0x29
        /*003a*/ 	.short	(.L_1299 - .L_1298)


	//   ....[0]....
.L_1298:
        /*003c*/ 	.word	0xffffffff


	//   ....[1]....
        /*0040*/ 	.word	0xffffffff


	//   ....[2]....
        /*0044*/ 	.word	0xffffffff


	//   ....[3]....
        /*0048*/ 	.word	0xffffffff


	//   ....[4]....
        /*004c*/ 	.word	0xffffffff


	//   ....[5]....
        /*0050*/ 	.word	0xffffffff


	//   ....[6]....
        /*0054*/ 	.word	0xffffffff


	//   ....[7]....
        /*0058*/ 	.word	0xffffffff


	//   ....[8]....
        /*005c*/ 	.word	0xffffffff


	//   ....[9]....
        /*0060*/ 	.word	0xffffffff


	//----- nvinfo : EIATTR_COOP_GROUP_INSTR_OFFSETS
	.align		4
.L_1299:
        /*0064*/ 	.byte	0x04, 0x28
        /*0066*/ 	.short	(.L_1301 - .L_1300)


	//   ....[0]....
.L_1300:
        /*0068*/ 	.word	0x00000920


	//   ....[1]....
        /*006c*/ 	.word	0x00000930


	//   ....[2]....
        /*0070*/ 	.word	0x00000960


	//   ....[3]....
        /*0074*/ 	.word	0x00000970


	//   ....[4]....
        /*0078*/ 	.word	0x000009b0


	//   ....[5]....
        /*007c*/ 	.word	0x000009c0


	//   ....[6]....
        /*0080*/ 	.word	0x00000a00


	//   ....[7]....
        /*0084*/ 	.word	0x00000a10


	//   ....[8]....
        /*0088*/ 	.word	0x00000a50


	//   ....[9]....
        /*008c*/ 	.word	0x00000a60


	//----- nvinfo : EIATTR_EXIT_INSTR_OFFSETS
	.align		4
.L_1301:
        /*0090*/ 	.byte	0x04, 0x1c
        /*0092*/ 	.short	(.L_1303 - .L_1302)


	//   ....[0]....
.L_1302:
        /*0094*/ 	.word	0x00000070


	//   ....[1]....
        /*0098*/ 	.word	0x00002240


	//----- nvinfo : EIATTR_MAX_THREADS
	.align		4
.L_1303:
        /*009c*/ 	.byte	0x04, 0x05
        /*009e*/ 	.short	(.L_1305 - .L_1304)
.L_1304:
        /*00a0*/ 	.word	0x000002a0
        /*00a4*/ 	.word	0x00000001
        /*00a8*/ 	.word	0x00000001


	//----- nvinfo : EIATTR_CRS_STACK_SIZE
	.align		4
.L_1305:
        /*00ac*/ 	.byte	0x04, 0x1e
        /*00ae*/ 	.short	(.L_1307 - .L_1306)
.L_1306:
        /*00b0*/ 	.word	0x00000000
.L_1307:


//--------------------- .nv.info._Z35group_norm_nhwc_fwd_one_pass_kernelI11Bf16IOFp16WLi256ELi42ELi672EEv26Group_norm_nhwc_fwd_params --------------------------
	.section	.nv.info._Z35group_norm_nhwc_fwd_one_pass_kernelI11Bf16IOFp16WLi256ELi42ELi672EEv26Group_norm_nhwc_fwd_params,"",@"SHT_CUDA_INFO"
	.sectionflags	@""
	.align	4


	//----- nvinfo : EIATTR_CUDA_API_VERSION
	.align		4
        /*0000*/ 	.byte	0x04, 0x37
        /*0002*/ 	.short	(.L_1309 - .L_1308)
.L_1308:
        /*0004*/ 	.word	0x00000082


	//----- nvinfo : EIATTR_SW2861232_WAR
	.align		4
.L_1309:
        /*0008*/ 	.byte	0x01, 0x35
	.zero		2


	//----- nvinfo : EIATTR_PARAM_CBANK
	.align		4
        /*000c*/ 	.byte	0x04, 0x0a
        /*000e*/ 	.short	(.L_1311 - .L_1310)
	.align		4
.L_1310:
        /*0010*/ 	.word	index@(.nv.constant0._Z35group_norm_nhwc_fwd_one_pass_kernelI11Bf16IOFp16WLi256ELi42ELi672EEv26Group_norm_nhwc_fwd_params)
        /*0014*/ 	.short	0x0160
        /*0016*/ 	.short	0x00a0


	//----- nvinfo : EIATTR_CBANK_PARAM_SIZE
	.align		4
.L_1311:
        /*0018*/ 	.byte	0x03, 0x19
        /*001a*/ 	.short	0x00a0


	//----- nvinfo : EIATTR_KPARAM_INFO
	.align		4
        /*001c*/ 	.byte	0x04, 0x17
        /*001e*/ 	.short	(.L_1313 - .L_1312)
.L_1312:
        /*0020*/ 	.word	0x00000000
        /*0024*/ 	.short	0x0000
        /*0026*/ 	.short	0x0000
        /*0028*/ 	.byte	0x00, 0xf0, 0x81, 0x02


	//----- nvinfo : EIATTR_MAXREG_COUNT
	.align		4
.L_1313:
        /*002c*/ 	.byte	0x03, 0x1b
        /*002e*/ 	.short	0x0050


	//----- nvinfo : EIATTR_NUM_BARRIERS
	.align		4
        /*0030*/ 	.byte	0x02, 0x4c
        /*0032*/ 	.byte	0x01
	.zero		1


	//----- nvinfo : EIATTR_MERCURY_ISA_VERSION
	.align		4
        /*0034*/ 	.byte	0x03, 0x5f
        /*0036*/ 	.short	0x0000


	//----- nvinfo : EIATTR_COOP_GROUP_MASK_REGIDS
	.align		4
        /*0038*/ 	.byte	0x04, 0x29
        /*003a*/ 	.short	(.L_1315 - .L_1314)


	//   ....[0]....
.L_1314:
        /*003c*/ 	.word	0xffffffff


	//   ....[1]....
        /*0040*/ 	.word	0xffffffff


	//   ....[2]....
        /*0044*/ 	.word	0xffffffff


	//   ....[3]....
        /*0048*/ 	.word	0xffffffff


	//   ....[4]....
        /*004c*/ 	.word	0xffffffff


	//   ....[5]....
        /*0050*/ 	.word	0xffffffff


	//   ....[6]....
        /*0054*/ 	.word	0xffffffff


	//   ....[7]....
        /*0058*/ 	.word	0xffffffff


	//   ....[8]....
        /*005c*/ 	.word	0xffffffff


	//   ....[9]....
        /*0060*/ 	.word	0xffffffff


	//----- nvinfo : EIATTR_COOP_GROUP_INSTR_OFFSETS
	.align		4
.L_1315:
        /*0064*/ 	.byte	0x04, 0x28
        /*0066*/ 	.short	(.L_1317 - .L_1316)


	//   ....[0]....
.L_1316:
        /*0068*/ 	.word	0x00000ea0


	//   ....[1]....
        /*006c*/ 	.word	0x00000eb0


	//   ....[2]....
        /*0070*/ 	.word	0x00000ee0


	//   ....[3]....
        /*0074*/ 	.word	0x00000ef0


	//   ....[4]....
        /*0078*/ 	.word	0x00000f30


	//   ....[5]....
        /*007c*/ 	.word	0x00000f40


	//   ....[6]....
        /*0080*/ 	.word	0x00000f80


	//   ....[7]....
        /*0084*/ 	.word	0x00000f90


	//   ....[8]....
        /*0088*/ 	.word	0x00000fd0


	//   ....[9]....
        /*008c*/ 	.word	0x00000fe0


	//----- nvinfo : EIATTR_EXIT_INSTR_OFFSETS
	.align		4
.L_1317:
        /*0090*/ 	.byte	0x04, 0x1c
        /*0092*/ 	.short	(.L_1319 - .L_1318)


	//   ....[0]....
.L_1318:
        /*0094*/ 	.word	0x00000070


	//   ....[1]....
        /*0098*/ 	.word	0x00003080


	//----- nvinfo : EIATTR_MAX_THREADS
	.align		4
.L_1319:
        /*009c*/ 	.byte	0x04, 0x05
        /*009e*/ 	.short	(.L_1321 - .L_1320)
.L_1320:
        /*00a0*/ 	.word	0x000002a0
        /*00a4*/ 	.word	0x00000001
        /*00a8*/ 	.word	0x00000001


	//----- nvinfo : EIATTR_CRS_STACK_SIZE
	.align		4
.L_1321:
        /*00ac*/ 	.byte	0x04, 0x1e
        /*00ae*/ 	.short	(.L_1323 - .L_1322)
.L_1322:
        /*00b0*/ 	.word	0x00000000
.L_1323:


//--------------------- .nv.info._Z35group_norm_nhwc_fwd_one_pass_kernelI11Bf16IOFp16WLi512ELi42ELi672EEv26Group_norm_nhwc_fwd_params --------------------------
	.section	.nv.info._Z35group_norm_nhwc_fwd_one_pass_kernelI11Bf16IOFp16WLi512ELi42ELi672EEv26Group_norm_nhwc_fwd_params,"",@"SHT_CUDA_INFO"
	.sectionflags	@""
	.align	4


	//----- nvinfo : EIATTR_CUDA_API_VERSION
	.align		4
        /*0000*/ 	.byte	0x04, 0x37
        /*0002*/ 	.short	(.L_1325 - .L_1324)
.L_1324:
        /*0004*/ 	.word	0x00000082


	//----- nvinfo : EIATTR_SW2861232_WAR
	.align		4
.L_1325:
        /*0008*/ 	.byte	0x01, 0x35
	.zero		2


	//----- nvinfo : EIATTR_PARAM_CBANK
	.align		4
        /*000c*/ 	.byte	0x04, 0x0a
        /*000e*/ 	.short	(.L_1327 - .L_1326)
	.align		4
.L_1326:
        /*0010*/ 	.word	index@(.nv.constant0._Z35group_norm_nhwc_fwd_one_pass_kernelI11Bf16IOFp16WLi512ELi42ELi672EEv26Group_norm_nhwc_fwd_params)
        /*0014*/ 	.short	0x0160
        /*0016*/ 	.short	0x00a0


	//----- nvinfo : EIATTR_CBANK_PARAM_SIZE
	.align		4
.L_1327:
        /*0018*/ 	.byte	0x03, 0x19
        /*001a*/ 	.short	0x00a0


	//----- nvinfo : EIATTR_KPARAM_INFO
	.align		4
        /*001c*/ 	.byte	0x04, 0x17
        /*001e*/ 	.short	(.L_1329 - .L_1328)
.L_1328:
        /*0020*/ 	.word	0x00000000
        /*0024*/ 	.short	0x0000
        /*0026*/ 	.short	0x0000
        /*0028*/ 	.byte	0x00, 0xf0, 0x81, 0x02


	//----- nvinfo : EIATTR_MAXREG_COUNT
	.align		4
.L_1329:
        /*002c*/ 	.byte	0x03, 0x1b
        /*002e*/ 	.short	0x0050


	//----- nvinfo : EIATTR_NUM_BARRIERS
	.align		4
        /*0030*/ 	.byte	0x02, 0x4c
        /*0032*/ 	.byte	0x01
	.zero		1


	//----- nvinfo : EIATTR_MERCURY_ISA_VERSION
	.align		4
        /*0034*/ 	.byte	0x03, 0x5f
        /*0036*/ 	.short	0x0000


	//----- nvinfo : EIATTR_COOP_GROUP_MASK_REGIDS
	.align		4
        /*0038*/ 	.byte	0x04, 0x29
        /*003a*/ 	.short	(.L_1331 - .L_1330)


	//   ....[0]....
.L_1330:
        /*003c*/ 	.word	0xffffffff


	//   ....[1]....
        /*0040*/ 	.word	0xffffffff


	//   ....[2]....
        /*0044*/ 	.word	0xffffffff


	//   ....[3]....
        /*0048*/ 	.word	0xffffffff


	//   ....[4]....
        /*004c*/ 	.word	0xffffffff


	//   ....[5]....
        /*0050*/ 	.word	0xffffffff


	//   ....[6]....
        /*0054*/ 	.word	0xffffffff


	//   ....[7]....
        /*0058*/ 	.word	0xffffffff


	//   ....[8]....
        /*005c*/ 	.word	0xffffffff


	//   ....[9]....
        /*0060*/ 	.word	0xffffffff


	//----- nvinfo : EIATTR_COOP_GROUP_INSTR_OFFSETS
	.align		4
.L_1331:
        /*0064*/ 	.byte	0x04, 0x28
        /*0066*/ 	.short	(.L_1333 - .L_1332)


	//   ....[0]....
.L_1332:
        /*0068*/ 	.word	0x00001950


	//   ....[1]....
        /*006c*/ 	.word	0x00001960


	//   ....[2]....
        /*0070*/ 	.word	0x000019a0


	//   ....[3]....
        /*0074*/ 	.word	0x000019b0


	//   ....[4]....
        /*0078*/ 	.word	0x000019f0


	//   ....[5]....
        /*007c*/ 	.word	0x00001a00


	//   ....[6]....
        /*0080*/ 	.word	0x00001a40


	//   ....[7]....
        /*0084*/ 	.word	0x00001a50


	//   ....[8]....
        /*0088*/ 	.word	0x00001a90


	//   ....[9]....
        /*008c*/ 	.word	0x00001aa0


	//----- nvinfo : EIATTR_EXIT_INSTR_OFFSETS
	.align		4
.L_1333:
        /*0090*/ 	.byte	0x04, 0x1c
        /*0092*/ 	.short	(.L_1335 - .L_1334)


	//   ....[0]....
.L_1334:
        /*0094*/ 	.word	0x00000070


	//   ....[1]....
        /*0098*/ 	.word	0x00004ce0


	//----- nvinfo : EIATTR_MAX_THREADS
	.align		4
.L_1335:
        /*009c*/ 	.byte	0x04, 0x05
        /*009e*/ 	.short	(.L_1337 - .L_1336)
.L_1336:
        /*00a0*/ 	.word	0x000002a0
        /*00a4*/ 	.word	0x00000001
        /*00a8*/ 	.word	0x00000001


	//----- nvinfo : EIATTR_CRS_STACK_SIZE
	.align		4
.L_1337:
        /*00ac*/ 	.byte	0x04, 0x1e
        /*00ae*/ 	.short	(.L_1339 - .L_1338)
.L_1338:
        /*00b0*/ 	.word	0x00000000
.L_1339:


//--------------------- .nv.info._Z35group_norm_nhwc_fwd_one_pass_kernelI11Fp16IOFp32WLi64ELi42ELi672EEv26Group_norm_nhwc_fwd_params --------------------------
	.section	.nv.info._Z35group_norm_nhwc_fwd_one_pass_kernelI11Fp16IOFp32WLi64ELi42ELi672EEv26Group_norm_nhwc_fwd_params,"",@"SHT_CUDA_INFO"
	.sectionflags	@""
	.align	4


	//----- nvinfo : EIATTR_CUDA_API_VERSION
	.align		4
        /*0000*/ 	.byte	0x04, 0x37
        /*0002*/ 	.short	(.L_1341 - .L_1340)
.L_1340:
        /*0004*/ 	.word	0x00000082


	//----- nvinfo : EIATTR_SW2861232_WAR
	.align		4
.L_1341:
        /*0008*/ 	.byte	0x01, 0x35
	.zero		2


	//----- nvinfo : EIATTR_PARAM_CBANK
	.align		4
        /*000c*/ 	.byte	0x04, 0x0a
        /*000e*/ 	.short	(.L_1343 - .L_1342)
	.align		4
.L_1342:
        /*0010*/ 	.word	index@(.nv.constant0._Z35group_norm_nhwc_fwd_one_pass_kernelI11Fp16IOFp32WLi64ELi42ELi672EEv26Group_norm_nhwc_fwd_params)
        /*0014*/ 	.short	0x0160
        /*0016*/ 	.short	0x00a0


	//----- nvinfo : EIATTR_CBANK_PARAM_SIZE
	.align		4
.L_1343:
        /*0018*/ 	.byte	0x03, 0x19
        /*001a*/ 	.short	0x00a0


	//----- nvinfo : EIATTR_KPARAM_INFO
	.align		4
        /*001c*/ 	.byte	0x04, 0x17
        /*001e*/ 	.short	(.L_1345 - .L_1344)
.L_1344:
        /*0020*/ 	.word	0x00000000
        /*0024*/ 	.short	0x0000
        /*0026*/ 	.short	0x0000
        /*0028*/ 	.byte	0x00, 0xf0, 0x81, 0x02


	//----- nvinfo : EIATTR_MAXREG_COUNT
	.align		4
.L_1345:
        /*002c*/ 	.byte	0x03, 0x1b
        /*002e*/ 	.short	0x0050


	//----- nvinfo : EIATTR_NUM_BARRIERS
	.align		4
        /*0030*/ 	.byte	0x02, 0x4c
        /*0032*/ 	.byte	0x01
	.zero		1


	//----- nvinfo : EIATTR_MERCURY_ISA_VERSION
	.align		4
        /*0034*/ 	.byte	0x03, 0x5f
        /*0036*/ 	.short	0x0000


	//----- nvinfo : EIATTR_COOP_GROUP_MASK_REGIDS
	.align		4
        /*0038*/ 	.byte	0x04, 0x29
        /*003a*/ 	.short	(.L_1347 - .L_1346)


	//   ....[0]....
.L_1346:
        /*003c*/ 	.word	0xffffffff


	//   ....[1]....
        /*0040*/ 	.word	0xffffffff


	//   ....[2]....
        /*0044*/ 	.word	0xffffffff


	//   ....[3]....
        /*0048*/ 	.word	0xffffffff


	//   ....[4]....
        /*004c*/ 	.word	0xffffffff


	//   ....[5]....
        /*0050*/ 	.word	0xffffffff


	//   ....[6]....
        /*0054*/ 	.word	0xffffffff


	//   ....[7]....
        /*0058*/ 	.word	0xffffffff


	//   ....[8]....
        /*005c*/ 	.word	0xffffffff


	//   ....[9]....
        /*0060*/ 	.word	0xffffffff


	//----- nvinfo : EIATTR_COOP_GROUP_INSTR_OFFSETS
	.align		4
.L_1347:
        /*0064*/ 	.byte	0x04, 0x28
        /*0066*/ 	.short	(.L_1349 - .L_1348)


	//   ....[0]....
.L_1348:
        /*0068*/ 	.word	0x00000670


	//   ....[1]....
        /*006c*/ 	.word	0x00000680


	//   ....[2]....
        /*0070*/ 	.word	0x000006b0


	//   ....[3]....
        /*0074*/ 	.word	0x000006d0


	//   ....[4]....
        /*0078*/ 	.word	0x00000700


	//   ....[5]....
        /*007c*/ 	.word	0x00000720


	//   ....[6]....
        /*0080*/ 	.word	0x00000750


	//   ....[7]....
        /*0084*/ 	.word	0x00000770


	//   ....[8]....
        /*0088*/ 	.word	0x000007a0


	//   ....[9]....
        /*008c*/ 	.word	0x000007c0


	//----- nvinfo : EIATTR_EXIT_INSTR_OFFSETS
	.align		4
.L_1349:
        /*0090*/ 	.byte	0x04, 0x1c
        /*0092*/ 	.short	(.L_1351 - .L_1350)


	//   ....[0]....
.L_1350:
        /*0094*/ 	.word	0x00000070


	//   ....[1]....
        /*0098*/ 	.word	0x00001ae0


	//----- nvinfo : EIATTR_MAX_THREADS
	.align		4
.L_1351:
        /*009c*/ 	.byte	0x04, 0x05
        /*009e*/ 	.short	(.L_1353 - .L_1352)
.L_1352:
        /*00a0*/ 	.word	0x000002a0
        /*00a4*/ 	.word	0x00000001
        /*00a8*/ 	.word	0x00000001


	//----- nvinfo : EIATTR_CRS_STACK_SIZE
	.align		4
.L_1353:
        /*00ac*/ 	.byte	0x04, 0x1e
        /*00ae*/ 	.short	(.L_1355 - .L_1354)
.L_1354:
        /*00b0*/ 	.word	0x00000000
.L_1355:


//--------------------- .nv.info._Z35group_norm_nhwc_fwd_one_pass_kernelI11Fp16IOFp32WLi128ELi42ELi672EEv26Group_norm_nhwc_fwd_params --------------------------
	.section	.nv.info._Z35group_norm_nhwc_fwd_one_pass_kernelI11Fp16IOFp32WLi128ELi42ELi672EEv26Group_norm_nhwc_fwd_params,"",@"SHT_CUDA_INFO"
	.sectionflags	@""
	.align	4


	//----- nvinfo : EIATTR_CUDA_API_VERSION
	.align		4
        /*0000*/ 	.byte	0x04, 0x37
        /*0002*/ 	.short	(.L_1357 - .L_1356)
.L_1356:
        /*0004*/ 	.word	0x00000082


	//----- nvinfo : EIATTR_SW2861232_WAR
	.align		4
.L_1357:
        /*0008*/ 	.byte	0x01, 0x35
	.zero		2


	//----- nvinfo : EIATTR_PARAM_CBANK
	.align		4
        /*000c*/ 	.byte	0x04, 0x0a
        /*000e*/ 	.short	(.L_1359 - .L_1358)
	.align		4
.L_1358:
        /*0010*/ 	.word	index@(.nv.constant0._Z35group_norm_nhwc_fwd_one_pass_kernelI11Fp16IOFp32WLi128ELi42ELi672EEv26Group_norm_nhwc_fwd_params)
        /*0014*/ 	.short	0x0160
        /*0016*/ 	.short	0x00a0


	//----- nvinfo : EIATTR_CBANK_PARAM_SIZE
	.align		4
.L_1359:
        /*0018*/ 	.byte	0x03, 0x19
        /*001a*/ 	.short	0x00a0


	//----- nvinfo : EIATTR_KPARAM_INFO
	.align		4
        /*001c*/ 	.byte	0x04, 0x17
        /*001e*/ 	.short	(.L_1361 - .L_1360)
.L_1360:
        /*0020*/ 	.word	0x00000000
        /*0024*/ 	.short	0x0000
        /*0026*/ 	.short	0x0000
        /*0028*/ 	.byte	0x00, 0xf0, 0x81, 0x02


	//----- nvinfo : EIATTR_MAXREG_COUNT
	.align		4
.L_1361:
        /*002c*/ 	.byte	0x03, 0x1b
        /*002e*/ 	.short	0x0050


	//----- nvinfo : EIATTR_NUM_BARRIERS
	.align		4
        /*0030*/ 	.byte	0x02, 0x4c
        /*0032*/ 	.byte	0x01
	.zero		1


	//----- nvinfo : EIATTR_MERCURY_ISA_VERSION
	.align		4
        /*0034*/ 	.byte	0x03, 0x5f
        /*0036*/ 	.short	0x0000


	//----- nvinfo : EIATTR_COOP_GROUP_MASK_REGIDS
	.align		4
        /*0038*/ 	.byte	0x04, 0x29
        /*003a*/ 	.short	(.L_1363 - .L_1362)


	//   ....[0]....
.L_1362:
        /*003c*/ 	.word	0xffffffff


	//   ....[1]....
        /*0040*/ 	.word	0xffffffff


	//   ....[2]....
        /*0044*/ 	.word	0xffffffff


	//   ....[3]....
        /*0048*/ 	.word	0xffffffff


	//   ....[4]....
        /*004c*/ 	.word	0xffffffff


	//   ....[5]....
        /*0050*/ 	.word	0xffffffff


	//   ....[6]....
        /*0054*/ 	.word	0xffffffff


	//   ....[7]....
        /*0058*/ 	.word	0xffffffff


	//   ....[8]....
        /*005c*/ 	.word	0xffffffff


	//   ....[9]....
        /*0060*/ 	.word	0xffffffff


	//----- nvinfo : EIATTR_COOP_GROUP_INSTR_OFFSETS
	.align		4
.L_1363:
        /*0064*/ 	.byte	0x04, 0x28
        /*0066*/ 	.short	(.L_1365 - .L_1364)


	//   ....[0]....
.L_1364:
        /*0068*/ 	.word	0x00000920


	//   ....[1]....
        /*006c*/ 	.word	0x00000940


	//   ....[2]....
        /*0070*/ 	.word	0x00000960


	//   ....[3]....
        /*0074*/ 	.word	0x00000990


	//   ....[4]....
        /*0078*/ 	.word	0x000009b0


	//   ....[5]....
        /*007c*/ 	.word	0x000009e0


	//   ....[6]....
        /*0080*/ 	.word	0x00000a00


	//   ....[7]....
        /*0084*/ 	.word	0x00000a30


	//   ....[8]....
        /*0088*/ 	.word	0x00000a50


	//   ....[9]....
        /*008c*/ 	.word	0x00000a80


	//----- nvinfo : EIATTR_EXIT_INSTR_OFFSETS
	.align		4
.L_1365:
        /*0090*/ 	.byte	0x04, 0x1c
        /*0092*/ 	.short	(.L_1367 - .L_1366)


	//   ....[0]....
.L_1366:
        /*0094*/ 	.word	0x00000070


	//   ....[1]....
        /*0098*/ 	.word	0x000021f0


	//----- nvinfo : EIATTR_MAX_THREADS
	.align		4
.L_1367:
        /*009c*/ 	.byte	0x04, 0x05
        /*009e*/ 	.short	(.L_1369 - .L_1368)
.L_1368:
        /*00a0*/ 	.word	0x000002a0
        /*00a4*/ 	.word	0x00000001
        /*00a8*/ 	.word	0x00000001


	//----- nvinfo : EIATTR_CRS_STACK_SIZE
	.align		4
.L_1369:
        /*00ac*/ 	.byte	0x04, 0x1e
        /*00ae*/ 	.short	(.L_1371 - .L_1370)
.L_1370:
        /*00b0*/ 	.word	0x00000000
.L_1371:


//--------------------- .nv.info._Z35group_norm_nhwc_fwd_one_pass_kernelI11Fp16IOFp32WLi256ELi42ELi672EEv26Group_norm_nhwc_fwd_params --------------------------
	.section	.nv.info._Z35group_norm_nhwc_fwd_one_pass_kernelI11Fp16IOFp32WLi256ELi42ELi672EEv26Group_norm_nhwc_fwd_params,"",@"SHT_CUDA_INFO"
	.sectionflags	@""
	.align	4


	//----- nvinfo : EIATTR_CUDA_API_VERSION
	.align		4
        /*0000*/ 	.byte	0x04, 0x37
        /*0002*/ 	.short	(.L_1373 - .L_1372)
.L_1372:
        /*0004*/ 	.word	0x00000082


	//----- nvinfo : EIATTR_SW2861232_WAR
	.align		4
.L_1373:
        /*0008*/ 	.byte	0x01, 0x35
	.zero		2


	//----- nvinfo : EIATTR_PARAM_CBANK
	.align		4
        /*000c*/ 	.byte	0x04, 0x0a
        /*000e*/ 	.short	(.L_1375 - .L_1374)
	.align		4
.L_1374:
        /*0010*/ 	.word	index@(.nv.constant0._Z35group_norm_nhwc_fwd_one_pass_kernelI11Fp16IOFp32WLi256ELi42ELi672EEv26Group_norm_nhwc_fwd_params)
        /*0014*/ 	.short	0x0160
        /*0016*/ 	.short	0x00a0


	//----- nvinfo : EIATTR_CBANK_PARAM_SIZE
	.align		4
.L_1375:
        /*0018*/ 	.byte	0x03, 0x19
        /*001a*/ 	.short	0x00a0


	//----- nvinfo : EIATTR_KPARAM_INFO
	.align		4
        /*001c*/ 	.byte	0x04, 0x17
        /*001e*/ 	.short	(.L_1377 - .L_1376)
.L_1376:
        /*0020*/ 	.word	0x00000000
        /*0024*/ 	.short	0x0000
        /*0026*/ 	.short	0x0000
        /*0028*/ 	.byte	0x00, 0xf0, 0x81, 0x02


	//----- nvinfo : EIATTR_MAXREG_COUNT
	.align		4
.L_1377:
        /*002c*/ 	.byte	0x03, 0x1b
        /*002e*/ 	.short	0x0050


	//----- nvinfo : EIATTR_NUM_BARRIERS
	.align		4
        /*0030*/ 	.byte	0x02, 0x4c
        /*0032*/ 	.byte	0x01
	.zero		1


	//----- nvinfo : EIATTR_MERCURY_ISA_VERSION
	.align		4
        /*0034*/ 	.byte	0x03, 0x5f
        /*0036*/ 	.short	0x0000


	//----- nvinfo : EIATTR_COOP_GROUP_MASK_REGIDS
	.align		4
        /*0038*/ 	.byte	0x04, 0x29
        /*003a*/ 	.short	(.L_1379 - .L_1378)


	//   ....[0]....
.L_1378:
        /*003c*/ 	.word	0xffffffff


	//   ....[1]....
        /*0040*/ 	.word	0xffffffff


	//   ....[2]....
        /*0044*/ 	.word	0xffffffff


	//   ....[3]....
        /*0048*/ 	.word	0xffffffff


	//   ....[4]....
        /*004c*/ 	.word	0xffffffff


	//   ....[5]....
        /*0050*/ 	.word	0xffffffff


	//   ....[6]....
        /*0054*/ 	.word	0xffffffff


	//   ....[7]....
        /*0058*/ 	.word	0xffffffff


	//   ....[8]....
        /*005c*/ 	.word	0xffffffff


	//   ....[9]....
        /*0060*/ 	.word	0xffffffff


	//----- nvinfo : EIATTR_COOP_GROUP_INSTR_OFFSETS
	.align		4
.L_1379:
        /*0064*/ 	.byte	0x04, 0x28
        /*0066*/ 	.short	(.L_1381 - .L_1380)


	//   ....[0]....
.L_1380:
        /*0068*/ 	.word	0x00000ea0


	//   ....[1]....
        /*006c*/ 	.word	0x00000eb0


	//   ....[2]....
        /*0070*/ 	.word	0x00000ee0


	//   ....[3]....
        /*0074*/ 	.word	0x00000ef0


	//   ....[4]....
        /*0078*/ 	.word	0x00000f30


	//   ....[5]....
        /*007c*/ 	.word	0x00000f40


	//   ....[6]....
        /*0080*/ 	.word	0x00000f80


	//   ....[7]....
        /*0084*/ 	.word	0x00000f90


	//   ....[8]....
        /*0088*/ 	.word	0x00000fd0


	//   ....[9]....
        /*008c*/ 	.word	0x00000fe0


	//----- nvinfo : EIATTR_EXIT_INSTR_OFFSETS
	.align		4
.L_1381:
        /*0090*/ 	.byte	0x04, 0x1c
        /*0092*/ 	.short	(.L_1383 - .L_1382)


	//   ....[0]....
.L_1382:
        /*0094*/ 	.word	0x00000070


	//   ....[1]....
        /*0098*/ 	.word	0x00003040


	//----- nvinfo : EIATTR_MAX_THREADS
	.align		4
.L_1383:
        /*009c*/ 	.byte	0x04, 0x05
        /*009e*/ 	.short	(.L_1385 - .L_1384)
.L_1384:
        /*00a0*/ 	.word	0x000002a0
        /*00a4*/ 	.word	0x00000001
        /*00a8*/ 	.word	0x00000001


	//----- nvinfo : EIATTR_CRS_STACK_SIZE
	.align		4
.L_1385:
        /*00ac*/ 	.byte	0x04, 0x1e
        /*00ae*/ 	.short	(.L_1387 - .L_1386)
.L_1386:
        /*00b0*/ 	.word	0x00000000
.L_1387:


//--------------------- .nv.info._Z35group_norm_nhwc_fwd_one_pass_kernelI11Fp16IOFp32WLi512ELi42ELi672EEv26Group_norm_nhwc_fwd_params --------------------------
	.section	.nv.info._Z35group_norm_nhwc_fwd_one_pass_kernelI11Fp16IOFp32WLi512ELi42ELi672EEv26Group_norm_nhwc_fwd_params,"",@"SHT_CUDA_INFO"
	.sectionflags	@""
	.align	4


	//----- nvinfo : EIATTR_CUDA_API_VERSION
	.align		4
        /*0000*/ 	.byte	0x04, 0x37
        /*0002*/ 	.short	(.L_1389 - .L_1388)
.L_1388:
        /*0004*/ 	.word	0x00000082


	//----- nvinfo : EIATTR_SW2861232_WAR
	.align		4
.L_1389:
        /*0008*/ 	.byte	0x01, 0x35
	.zero		2


	//----- nvinfo : EIATTR_PARAM_CBANK
	.align		4
        /*000c*/ 	.byte	0x04, 0x0a
        /*000e*/ 	.short	(.L_1391 - .L_1390)
	.align		4
.L_1390:
        /*0010*/ 	.word	index@(.nv.constant0._Z35group_norm_nhwc_fwd_one_pass_kernelI11Fp16IOFp32WLi512ELi42ELi672EEv26Group_norm_nhwc_fwd_params)
        /*0014*/ 	.short	0x0160
        /*0016*/ 	.short	0x00a0


	//----- nvinfo : EIATTR_CBANK_PARAM_SIZE
	.align		4
.L_1391:
        /*0018*/ 	.byte	0x03, 0x19
        /*001a*/ 	.short	0x00a0


	//----- nvinfo : EIATTR_KPARAM_INFO
	.align		4
        /*001c*/ 	.byte	0x04, 0x17
        /*001e*/ 	.short	(.L_1393 - .L_1392)
.L_1392:
        /*0020*/ 	.word	0x00000000
        /*0024*/ 	.short	0x0000
        /*0026*/ 	.short	0x0000
        /*0028*/ 	.byte	0x00, 0xf0, 0x81, 0x02


	//----- nvinfo : EIATTR_MAXREG_COUNT
	.align		4
.L_1393:
        /*002c*/ 	.byte	0x03, 0x1b
        /*002e*/ 	.short	0x0050


	//----- nvinfo : EIATTR_NUM_BARRIERS
	.align		4
        /*0030*/ 	.byte	0x02, 0x4c
        /*0032*/ 	.byte	0x01
	.zero		1


	//----- nvinfo : EIATTR_MERCURY_ISA_VERSION
	.align		4
        /*0034*/ 	.byte	0x03, 0x5f
        /*0036*/ 	.short	0x0000


	//----- nvinfo : EIATTR_COOP_GROUP_MASK_REGIDS
	.align		4
        /*0038*/ 	.byte	0x04, 0x29
        /*003a*/ 	.short	(.L_1395 - .L_1394)


	//   ....[0]....
.L_1394:
        /*003c*/ 	.word	0xffffffff


	//   ....[1]....
        /*0040*/ 	.word	0xffffffff


	//   ....[2]....
        /*0044*/ 	.word	0xffffffff


	//   ....[3]....
        /*0048*/ 	.word	0xffffffff


	//   ....[4]....
        /*004c*/ 	.word	0xffffffff


	//   ....[5]....
        /*0050*/ 	.word	0xffffffff


	//   ....[6]....
        /*0054*/ 	.word	0xffffffff


	//   ....[7]....
        /*0058*/ 	.word	0xffffffff


	//   ....[8]....
        /*005c*/ 	.word	0xffffffff


	//   ....[9]....
        /*0060*/ 	.word	0xffffffff


	//----- nvinfo : EIATTR_COOP_GROUP_INSTR_OFFSETS
	.align		4
.L_1395:
        /*0064*/ 	.byte	0x04, 0x28
        /*0066*/ 	.short	(.L_1397 - .L_1396)


	//   ....[0]....
.L_1396:
        /*0068*/ 	.word	0x00001940


	//   ....[1]....
        /*006c*/ 	.word	0x00001950


	//   ....[2]....
        /*0070*/ 	.word	0x00001990


	//   ....[3]....
        /*0074*/ 	.word	0x000019a0


	//   ....[4]....
        /*0078*/ 	.word	0x000019e0


	//   ....[5]....
        /*007c*/ 	.word	0x000019f0


	//   ....[6]....
        /*0080*/ 	.word	0x00001a30


	//   ....[7]....
        /*0084*/ 	.word	0x00001a40


	//   ....[8]....
        /*0088*/ 	.word	0x00001a80


	//   ....[9]....
        /*008c*/ 	.word	0x00001a90


	//----- nvinfo : EIATTR_EXIT_INSTR_OFFSETS
	.align		4
.L_1397:
        /*0090*/ 	.byte	0x04, 0x1c
        /*0092*/ 	.short	(.L_1399 - .L_1398)


	//   ....[0]....
.L_1398:
        /*0094*/ 	.word	0x00000070


	//   ....[1]....
        /*0098*/ 	.word	0x00004c70


	//----- nvinfo : EIATTR_MAX_THREADS
	.align		4
.L_1399:
        /*009c*/ 	.byte	0x04, 0x05
        /*009e*/ 	.short	(.L_1401 - .L_1400)
.L_1400:
        /*00a0*/ 	.word	0x000002a0
        /*00a4*/ 	.word	0x00000001
        /*00a8*/ 	.word	0x00000001


	//----- nvinfo : EIATTR_CRS_STACK_SIZE
	.align		4
.L_1401:
        /*00ac*/ 	.byte	0x04, 0x1e
        /*00ae*/ 	.short	(.L_1403 - .L_1402)
.L_1402:
        /*00b0*/ 	.word	0x00000000
.L_1403:


//--------------------- .nv.info._Z35group_norm_nhwc_fwd_one_pass_kernelI11Fp16IOBf16WLi64ELi42ELi672EEv26Group_norm_nhwc_fwd_params --------------------------
	.section	.nv.info._Z35group_norm_nhwc_fwd_one_pass_kernelI11Fp16IOBf16WLi64ELi42ELi672EEv26Group_norm_nhwc_fwd_params,"",@"SHT_CUDA_INFO"
	.sectionflags	@""
	.align	4


	//----- nvinfo : EIATTR_CUDA_API_VERSION
	.align		4
        /*0000*/ 	.byte	0x04, 0x37
        /*0002*/ 	.short	(.L_1405 - .L_1404)
.L_1404:
        /*0004*/ 	.word	0x00000082


	//----- nvinfo : EIATTR_SW2861232_WAR
	.align		4
.L_1405:
        /*0008*/ 	.byte	0x01, 0x35
	.zero		2


	//----- nvinfo : EIATTR_PARAM_CBANK
	.align		4
        /*000c*/ 	.byte	0x04, 0x0a
        /*000e*/ 	.short	(.L_1407 - .L_1406)
	.align		4
.L_1406:
        /*0010*/ 	.word	index@(.nv.constant0._Z35group_norm_nhwc_fwd_one_pass_kernelI11Fp16IOBf16WLi64ELi42ELi672EEv26Group_norm_nhwc_fwd_params)
        /*0014*/ 	.short	0x0160
        /*0016*/ 	.short	0x00a0


	//----- nvinfo : EIATTR_CBANK_PARAM_SIZE
	.align		4
.L_1407:
        /*0018*/ 	.byte	0x03, 0x19
        /*001a*/ 	.short	0x00a0


	//----- nvinfo : EIATTR_KPARAM_INFO
	.align		4
        /*001c*/ 	.byte	0x04, 0x17
        /*001e*/ 	.short	(.L_1409 - .L_1408)
.L_1408:
        /*0020*/ 	.word	0x00000000
        /*0024*/ 	.short	0x0000
        /*0026*/ 	.short	0x0000
        /*0028*/ 	.byte	0x00, 0xf0, 0x81, 0x02


	//----- nvinfo : EIATTR_MAXREG_COUNT
	.align		4
.L_1409:
        /*002c*/ 	.byte	0x03, 0x1b
        /*002e*/ 	.short	0x0050


	//----- nvinfo : EIATTR_NUM_BARRIERS
	.align		4
        /*0030*/ 	.byte	0x02, 0x4c
        /*0032*/ 	.byte	0x01
	.zero		1


	//----- nvinfo : EIATTR_MERCURY_ISA_VERSION
	.align		4
        /*0034*/ 	.byte	0x03, 0x5f
        /*0036*/ 	.short	0x0000


	//----- nvinfo : EIATTR_COOP_GROUP_MASK_REGIDS
	.align		4
        /*0038*/ 	.byte	0x04, 0x29
        /*003a*/ 	.short	(.L_1411 - .L_1410)


	//   ....[0]....
.L_1410:
        /*003c*/ 	.word	0xffffffff


	//   ....[1]....
        /*0040*/ 	.word	0xffffffff


	//   ....[2]....
        /*0044*/ 	.word	0xffffffff


	//   ....[3]....
        /*0048*/ 	.word	0xffffffff


	//   ....[4]....
        /*004c*/ 	.word	0xffffffff


	//   ....[5]....
        /*0050*/ 	.word	0xffffffff


	//   ....[6]....
        /*0054*/ 	.word	0xffffffff


	//   ....[7]....
        /*0058*/ 	.word	0xffffffff


	//   ....[8]....
        /*005c*/ 	.word	0xffffffff


	//   ....[9]....
        /*0060*/ 	.word	0xffffffff


	//----- nvinfo : EIATTR_COOP_GROUP_INSTR_OFFSETS
	.align		4
.L_1411:
        /*0064*/ 	.byte	0x04, 0x28
        /*0066*/ 	.short	(.L_1413 - .L_1412)


	//   ....[0]....
.L_1412:
        /*0068*/ 	.word	0x00000670


	//   ....[1]....
        /*006c*/ 	.word	0x00000680


	//   ....[2]....
        /*0070*/ 	.word	0x000006b0


	//   ....[3]....
        /*0074*/ 	.word	0x000006d0


	//   ....[4]....
        /*0078*/ 	.word	0x00000700


	//   ....[5]....
        /*007c*/ 	.word	0x00000720


	//   ....[6]....
        /*0080*/ 	.word	0x00000750


	//   ....[7]....
        /*0084*/ 	.word	0x00000770


	//   ....[8]....
        /*0088*/ 	.word	0x000007a0


	//   ....[9]....
        /*008c*/ 	.word	0x000007c0


	//----- nvinfo : EIATTR_EXIT_INSTR_OFFSETS
	.align		4
.L_1413:
        /*0090*/ 	.byte	0x04, 0x1c
        /*0092*/ 	.short	(.L_1415 - .L_1414)


	//   ....[0]....
.L_1414:
        /*0094*/ 	.word	0x00000070


	//   ....[1]....
        /*0098*/ 	.word	0x00001b20


	//----- nvinfo : EIATTR_MAX_THREADS
	.align		4
.L_1415:
        /*009c*/ 	.byte	0x04, 0x05
        /*009e*/ 	.short	(.L_1417 - .L_1416)
.L_1416:
        /*00a0*/ 	.word	0x000002a0
        /*00a4*/ 	.word	0x00000001
        /*00a8*/ 	.word	0x00000001


	//----- nvinfo : EIATTR_CRS_STACK_SIZE
	.align		4
.L_1417:
        /*00ac*/ 	.byte	0x04, 0x1e
        /*00ae*/ 	.short	(.L_1419 - .L_1418)
.L_1418:
        /*00b0*/ 	.word	0x00000000
.L_1419:


//--------------------- .nv.info._Z35group_norm_nhwc_fwd_one_pass_kernelI11Fp16IOBf16WLi128ELi42ELi672EEv26Group_norm_nhwc_fwd_params --------------------------
	.section	.nv.info._Z35group_norm_nhwc_fwd_one_pass_kernelI11Fp16IOBf16WLi128ELi42ELi672EEv26Group_norm_nhwc_fwd_params,"",@"SHT_CUDA_INFO"
	.sectionflags	@""
	.align	4


	//----- nvinfo : EIATTR_CUDA_API_VERSION
	.align		4
        /*0000*/ 	.byte	0x04, 0x37
        /*0002*/ 	.short	(.L_1421 - .L_1420)
.L_1420:
        /*0004*/ 	.word	0x00000082


	//----- nvinfo : EIATTR_SW2861232_WAR
	.align		4
.L_1421:
        /*0008*/ 	.byte	0x01, 0x35
	.zero		2


	//----- nvinfo : EIATTR_PARAM_CBANK
	.align		4
        /*000c*/ 	.byte	0x04, 0x0a
        /*000e*/ 	.short	(.L_1423 - .L_1422)
	.align		4
.L_1422:
        /*0010*/ 	.word	index@(.nv.constant0._Z35group_norm_nhwc_fwd_one_pass_kernelI11Fp16IOBf16WLi128ELi42ELi672EEv26Group_norm_nhwc_fwd_params)
        /*0014*/ 	.short	0x0160
        /*0016*/ 	.short	0x00a0


	//----- nvinfo : EIATTR_CBANK_PARAM_SIZE
	.align		4
.L_1423:
        /*0018*/ 	.byte	0x03, 0x19
        /*001a*/ 	.short	0x00a0


	//----- nvinfo : EIATTR_KPARAM_INFO
	.align		4
        /*001c*/ 	.byte	0x04, 0x17
        /*001e*/ 	.short	(.L_1425 - .L_1424)
.L_1424:
        /*0020*/ 	.word	0x00000000
        /*0024*/ 	.short	0x0000
        /*0026*/ 	.short	0x0000
        /*0028*/ 	.byte	0x00, 0xf0, 0x81, 0x02


	//----- nvinfo : EIATTR_MAXREG_COUNT
	.align		4
.L_1425:
        /*002c*/ 	.byte	0x03, 0x1b
        /*002e*/ 	.short	0x0050


	//----- nvinfo : EIATTR_NUM_BARRIERS
	.align		4
        /*0030*/ 	.byte	0x02, 0x4c
        /*0032*/ 	.byte	0x01
	.zero		1


	//----- nvinfo : EIATTR_MERCURY_ISA_VERSION
	.align		4
        /*0034*/ 	.byte	0x03, 0x5f
        /*0036*/ 	.short	0x0000


	//----- nvinfo : EIATTR_COOP_GROUP_MASK_REGIDS
	.align		4
        /*0038*/ 	.byte	0x04, 0x29
        /*003a*/ 	.short	(.L_1427 - .L_1426)


	//   ....[0]....
.L_1426:
        /*003c*/ 	.word	0xffffffff


	//   ....[1]....
        /*0040*/ 	.word	0xffffffff


	//   ....[2]....
        /*0044*/ 	.word	0xffffffff


	//   ....[3]....
        /*0048*/ 	.word	0xffffffff


	//   ....[4]....
        /*004c*/ 	.word	0xffffffff


	//   ....[5]....
        /*0050*/ 	.word	0xffffffff


	//   ....[6]....
        /*0054*/ 	.word	0xffffffff


	//   ....[7]....
        /*0058*/ 	.word	0xffffffff


	//   ....[8]....
        /*005c*/ 	.word	0xffffffff


	//   ....[9]....
        /*0060*/ 	.word	0xffffffff


	//----- nvinfo : EIATTR_COOP_GROUP_INSTR_OFFSETS
	.align		4
.L_1427:
        /*0064*/ 	.byte	0x04, 0x28
        /*0066*/ 	.short	(.L_1429 - .L_1428)


	//   ....[0]....
.L_1428:
        /*0068*/ 	.word	0x00000920


	//   ....[1]....
        /*006c*/ 	.word	0x00000940


	//   ....[2]....
        /*0070*/ 	.word	0x00000960


	//   ....[3]....
        /*0074*/ 	.word	0x00000990


	//   ....[4]....
        /*0078*/ 	.word	0x000009b0


	//   ....[5]....
        /*007c*/ 	.word	0x000009e0


	//   ....[6]....
        /*0080*/ 	.word	0x00000a00


	//   ....[7]....
        /*0084*/ 	.word	0x00000a30


	//   ....[8]....
        /*0088*/ 	.word	0x00000a50


	//   ....[9]....
        /*008c*/ 	.word	0x00000a80


	//----- nvinfo : EIATTR_EXIT_INSTR_OFFSETS
	.align		4
.L_1429:
        /*0090*/ 	.byte	0x04, 0x1c
        /*0092*/ 	.short	(.L_1431 - .L_1430)


	//   ....[0]....
.L_1430:
        /*0094*/ 	.word	0x00000070


	//   ....[1]....
        /*0098*/ 	.word	0x00002250


	//----- nvinfo : EIATTR_MAX_THREADS
	.align		4
.L_1431:
        /*009c*/ 	.byte	0x04, 0x05
        /*009e*/ 	.short	(.L_1433 - .L_1432)
.L_1432:
        /*00a0*/ 	.word	0x000002a0
        /*00a4*/ 	.word	0x00000001
        /*00a8*/ 	.word	0x00000001


	//----- nvinfo : EIATTR_CRS_STACK_SIZE
	.align		4
.L_1433:
        /*00ac*/ 	.byte	0x04, 0x1e
        /*00ae*/ 	.short	(.L_1435 - .L_1434)
.L_1434:
        /*00b0*/ 	.word	0x00000000
.L_1435:


//--------------------- .nv.info._Z35group_norm_nhwc_fwd_one_pass_kernelI11Fp16IOBf16WLi256ELi42ELi672EEv26Group_norm_nhwc_fwd_params --------------------------
	.section	.nv.info._Z35group_norm_nhwc_fwd_one_pass_kernelI11Fp16IOBf16WLi256ELi42ELi672EEv26Group_norm_nhwc_fwd_params,"",@"SHT_CUDA_INFO"
	.sectionflags	@""
	.align	4


	//----- nvinfo : EIATTR_CUDA_API_VERSION
	.align		4
        /*0000*/ 	.byte	0x04, 0x37
        /*0002*/ 	.short	(.L_1437 - .L_1436)
.L_1436:
        /*0004*/ 	.word	0x00000082


	//----- nvinfo : EIATTR_SW2861232_WAR
	.align		4
.L_1437:
        /*0008*/ 	.byte	0x01, 0x35
	.zero		2


	//----- nvinfo : EIATTR_PARAM_CBANK
	.align		4
        /*000c*/ 	.byte	0x04, 0x0a
        /*000e*/ 	.short	(.L_1439 - .L_1438)
	.align		4
.L_1438:
        /*0010*/ 	.word	index@(.nv.constant0._Z35group_norm_nhwc_fwd_one_pass_kernelI11Fp16IOBf16WLi256ELi42ELi672EEv26Group_norm_nhwc_fwd_params)
        /*0014*/ 	.short	0x0160
        /*0016*/ 	.short	0x00a0


	//----- nvinfo : EIATTR_CBANK_PARAM_SIZE
	.align		4
.L_1439:
        /*0018*/ 	.byte	0x03, 0x19
        /*001a*/ 	.short	0x00a0


	//----- nvinfo : EIATTR_KPARAM_INFO
	.align		4
        /*001c*/ 	.byte	0x04, 0x17
        /*001e*/ 	.short	(.L_1441 - .L_1440)
.L_1440:
        /*0020*/ 	.word	0x00000000
        /*0024*/ 	.short	0x0000
        /*0026*/ 	.short	0x0000
        /*0028*/ 	.byte	0x00, 0xf0, 0x81, 0x02


	//----- nvinfo : EIATTR_MAXREG_COUNT
	.align		4
.L_1441:
        /*002c*/ 	.byte	0x03, 0x1b
        /*002e*/ 	.short	0x0050


	//----- nvinfo : EIATTR_NUM_BARRIERS
	.align		4
        /*0030*/ 	.byte	0x02, 0x4c
        /*0032*/ 	.byte	0x01
	.zero		1


	//----- nvinfo : EIATTR_MERCURY_ISA_VERSION
	.align		4
        /*0034*/ 	.byte	0x03, 0x5f
        /*0036*/ 	.short	0x0000


	//----- nvinfo : EIATTR_COOP_GROUP_MASK_REGIDS
	.align		4
        /*0038*/ 	.byte	0x04, 0x29
        /*003a*/ 	.short	(.L_1443 - .L_1442)


	//   ....[0]....
.L_1442:
        /*003c*/ 	.word	0xffffffff


	//   ....[1]....
        /*0040*/ 	.word	0xffffffff


	//   ....[2]....
        /*0044*/ 	.word	0xffffffff


	//   ....[3]....
        /*0048*/ 	.word	0xffffffff


	//   ....[4]....
        /*004c*/ 	.word	0xffffffff


	//   ....[5]....
        /*0050*/ 	.word	0xffffffff


	//   ....[6]....
        /*0054*/ 	.word	0xffffffff


	//   ....[7]....
        /*0058*/ 	.word	0xffffffff


	//   ....[8]....
        /*005c*/ 	.word	0xffffffff


	//   ....[9]....
        /*0060*/ 	.word	0xffffffff


	//----- nvinfo : EIATTR_COOP_GROUP_INSTR_OFFSETS
	.align		4
.L_1443:
        /*0064*/ 	.byte	0x04, 0x28
        /*0066*/ 	.short	(.L_1445 - .L_1444)


	//   ....[0]....
.L_1444:
        /*0068*/ 	.word	0x00000ea0


	//   ....[1]....
        /*006c*/ 	.word	0x00000eb0


	//   ....[2]....
        /*0070*/ 	.word	0x00000ee0


	//   ....[3]....
        /*0074*/ 	.word	0x00000ef0


	//   ....[4]....
        /*0078*/ 	.word	0x00000f30


	//   ....[5]....
        /*007c*/ 	.word	0x00000f40


	//   ....[6]....
        /*0080*/ 	.word	0x00000f80


	//   ....[7]....
        /*0084*/ 	.word	0x00000f90


	//   ....[8]....
        /*0088*/ 	.word	0x00000fd0


	//   ....[9]....
        /*008c*/ 	.word	0x00000fe0


	//----- nvinfo : EIATTR_EXIT_INSTR_OFFSETS
	.align		4
.L_1445:
        /*0090*/ 	.byte	0x04, 0x1c
        /*0092*/ 	.short	(.L_1447 - .L_1446)


	//   ....[0]....
.L_1446:
        /*0094*/ 	.word	0x00000070


	//   ....[1]....
        /*0098*/ 	.word	0x00003080


	//----- nvinfo : EIATTR_MAX_THREADS
	.align		4
.L_1447:
        /*009c*/ 	.byte	0x04, 0x05
        /*009e*/ 	.short	(.L_1449 - .L_1448)
.L_1448:
        /*00a0*/ 	.word	0x000002a0
        /*00a4*/ 	.word	0x00000001
        /*00a8*/ 	.word	0x00000001


	//----- nvinfo : EIATTR_CRS_STACK_SIZE
	.align		4
.L_1449:
        /*00ac*/ 	.byte	0x04, 0x1e
        /*00ae*/ 	.short	(.L_1451 - .L_1450)
.L_1450:
        /*00b0*/ 	.word	0x00000000
.L_1451:


//--------------------- .nv.info._Z35group_norm_nhwc_fwd_one_pass_kernelI11Fp16IOBf16WLi512ELi42ELi672EEv26Group_norm_nhwc_fwd_params --------------------------
	.section	.nv.info._Z35group_norm_nhwc_fwd_one_pass_kernelI11Fp16IOBf16WLi512ELi42ELi672EEv26Group_norm_nhwc_fwd_params,"",@"SHT_CUDA_INFO"
	.sectionflags	@""
	.align	4


	//----- nvinfo : EIATTR_CUDA_API_VERSION
	.align		4
        /*0000*/ 	.byte	0x04, 0x37
        /*0002*/ 	.short	(.L_1453 - .L_1452)
.L_1452:
        /*0004*/ 	.word	0x00000082


	//----- nvinfo : EIATTR_SW2861232_WAR
	.align		4
.L_1453:
        /*0008*/ 	.byte	0x01, 0x35
	.zero		2


	//----- nvinfo : EIATTR_PARAM_CBANK
	.align		4
        /*000c*/ 	.byte	0x04, 0x0a
        /*000e*/ 	.short	(.L_1455 - .L_1454)
	.align		4
.L_1454:
        /*0010*/ 	.word	index@(.nv.constant0._Z35group_norm_nhwc_fwd_one_pass_kernelI11Fp16IOBf16WLi512ELi42ELi672EEv26Group_norm_nhwc_fwd_params)
        /*0014*/ 	.short	0x0160
        /*0016*/ 	.short	0x00a0


	//----- nvinfo : EIATTR_CBANK_PARAM_SIZE
	.align		4
.L_1455:
        /*0018*/ 	.byte	0x03, 0x19
        /*001a*/ 	.short	0x00a0


	//----- nvinfo : EIATTR_KPARAM_INFO
	.align		4
        /*001c*/ 	.byte	0x04, 0x17
        /*001e*/ 	.short	(.L_1457 - .L_1456)
.L_1456:
        /*0020*/ 	.word	0x00000000
        /*0024*/ 	.short	0x0000
        /*0026*/ 	.short	0x0000
        /*0028*/ 	.byte	0x00, 0xf0, 0x81, 0x02


	//----- nvinfo : EIATTR_MAXREG_COUNT
	.align		4
.L_1457:
        /*002c*/ 	.byte	0x03, 0x1b
        /*002e*/ 	.short	0x0050


	//----- nvinfo : EIATTR_NUM_BARRIERS
	.align		4
        /*0030*/ 	.byte	0x02, 0x4c
        /*0032*/ 	.byte	0x01
	.zero		1


	//----- nvinfo : EIATTR_MERCURY_ISA_VERSION
	.align		4
        /*0034*/ 	.byte	0x03, 0x5f
        /*0036*/ 	.short	0x0000


	//----- nvinfo : EIATTR_COOP_GROUP_MASK_REGIDS
	.align		4
        /*0038*/ 	.byte	0x04, 0x29
        /*003a*/ 	.short	(.L_1459 - .L_1458)


	//   ....[0]....
.L_1458:
        /*003c*/ 	.word	0xffffffff


	//   ....[1]....
        /*0040*/ 	.word	0xffffffff


	//   ....[2]....
        /*0044*/ 	.word	0xffffffff


	//   ....[3]....
        /*0048*/ 	.word	0xffffffff


	//   ....[4]....
        /*004c*/ 	.word	0xffffffff


	//   ....[5]....
        /*0050*/ 	.word	0xffffffff


	//   ....[6]....
        /*0054*/ 	.word	0xffffffff


	//   ....[7]....
        /*0058*/ 	.word	0xffffffff


	//   ....[8]....
        /*005c*/ 	.word	0xffffffff


	//   ....[9]....
        /*0060*/ 	.word	0xffffffff


	//----- nvinfo : EIATTR_COOP_GROUP_INSTR_OFFSETS
	.align		4
.L_1459:
        /*0064*/ 	.byte	0x04, 0x28
        /*0066*/ 	.short	(.L_1461 - .L_1460)


	//   ....[0]....
.L_1460:
        /*0068*/ 	.word	0x00001940


	//   ....[1]....
        /*006c*/ 	.word	0x00001950


	//   ....[2]....
        /*0070*/ 	.word	0x00001990


	//   ....[3]....
        /*0074*/ 	.word	0x000019a0


	//   ....[4]....
        /*0078*/ 	.word	0x000019e0


	//   ....[5]....
        /*007c*/ 	.word	0x000019f0


	//   ....[6]....
        /*0080*/ 	.word	0x00001a30


	//   ....[7]....
        /*0084*/ 	.word	0x00001a40


	//   ....[8]....
        /*0088*/ 	.word	0x00001a80


	//   ....[9]....
        /*008c*/ 	.word	0x00001a90


	//----- nvinfo : EIATTR_EXIT_INSTR_OFFSETS
	.align		4
.L_1461:
        /*0090*/ 	.byte	0x04, 0x1c
        /*0092*/ 	.short	(.L_1463 - .L_1462)


	//   ....[0]....
.L_1462:
        /*0094*/ 	.word	0x00000070


	//   ....[1]....
        /*0098*/ 	.word	0x00004cd0


	//----- nvinfo : EIATTR_MAX_THREADS
	.align		4
.L_1463:
        /*009c*/ 	.byte	0x04, 0x05
        /*009e*/ 	.short	(.L_1465 - .L_1464)
.L_1464:
        /*00a0*/ 	.word	0x000002a0
        /*00a4*/ 	.word	0x00000001
        /*00a8*/ 	.word	0x00000001


	//----- nvinfo : EIATTR_CRS_STACK_SIZE
	.align		4
.L_1465:
        /*00ac*/ 	.byte	0x04, 0x1e
        /*00ae*/ 	.short	(.L_1467 - .L_1466)
.L_1466:
        /*00b0*/ 	.word	0x00000000
.L_1467:


//--------------------- .nv.info._Z35group_norm_nhwc_fwd_one_pass_kernelI11Fp16IOFp16WLi64ELi42ELi672EEv26Group_norm_nhwc_fwd_params --------------------------
	.section	.nv.info._Z35group_norm_nhwc_fwd_one_pass_kernelI11Fp16IOFp16WLi64ELi42ELi672EEv26Group_norm_nhwc_fwd_params,"",@"SHT_CUDA_INFO"
	.sectionflags	@""
	.align	4


	//----- nvinfo : EIATTR_CUDA_API_VERSION
	.align		4
        /*0000*/ 	.byte	0x04, 0x37
        /*0002*/ 	.short	(.L_1469 - .L_1468)
.L_1468:
        /*0004*/ 	.word	0x00000082


	//----- nvinfo : EIATTR_SW2861232_WAR
	.align		4
.L_1469:
        /*0008*/ 	.byte	0x01, 0x35
	.zero		2


	//----- nvinfo : EIATTR_PARAM_CBANK
	.align		4
        /*000c*/ 	.byte	0x04, 0x0a
        /*000e*/ 	.short	(.L_1471 - .L_1470)
	.align		4
.L_1470:
        /*0010*/ 	.word	index@(.nv.constant0._Z35group_norm_nhwc_fwd_one_pass_kernelI11Fp16IOFp16WLi64ELi42ELi672EEv26Group_norm_nhwc_fwd_params)
        /*0014*/ 	.short	0x0160
        /*0016*/ 	.short	0x00a0


	//----- nvinfo : EIATTR_CBANK_PARAM_SIZE
	.align		4
.L_1471:
        /*0018*/ 	.byte	0x03, 0x19
        /*001a*/ 	.short	0x00a0


	//----- nvinfo : EIATTR_KPARAM_INFO
	.align		4
        /*001c*/ 	.byte	0x04, 0x17
        /*001e*/ 	.short	(.L_1473 - .L_1472)
.L_1472:
        /*0020*/ 	.word	0x00000000
        /*0024*/ 	.short	0x0000
        /*0026*/ 	.short	0x0000
        /*0028*/ 	.byte	0x00, 0xf0, 0x81, 0x02


	//----- nvinfo : EIATTR_MAXREG_COUNT
	.align		4
.L_1473:
        /*002c*/ 	.byte	0x03, 0x1b
        /*002e*/ 	.short	0x0050


	//----- nvinfo : EIATTR_NUM_BARRIERS
	.align		4
        /*0030*/ 	.byte	0x02, 0x4c
        /*0032*/ 	.byte	0x01
	.zero		1


	//----- nvinfo : EIATTR_MERCURY_ISA_VERSION
	.align		4
        /*0034*/ 	.byte	0x03, 0x5f
        /*0036*/ 	.short	0x0000


	//----- nvinfo : EIATTR_COOP_GROUP_MASK_REGIDS
	.align		4
        /*0038*/ 	.byte	0x04, 0x29
        /*003a*/ 	.short	(.L_1475 - .L_1474)


	//   ....[0]....
.L_1474:
        /*003c*/ 	.word	0xffffffff


	//   ....[1]....
        /*0040*/ 	.word	0xffffffff


	//   ....[2]....
        /*0044*/ 	.word	0xffffffff


	//   ....[3]....
        /*0048*/ 	.word	0xffffffff


	//   ....[4]....
        /*004c*/ 	.word	0xffffffff


	//   ....[5]....
        /*0050*/ 	.word	0xffffffff


	//   ....[6]....
        /*0054*/ 	.word	0xffffffff


	//   ....[7]....
        /*0058*/ 	.word	0xffffffff


	//   ....[8]....
        /*005c*/ 	.word	0xffffffff


	//   ....[9]....
        /*0060*/ 	.word	0xffffffff


	//----- nvinfo : EIATTR_COOP_GROUP_INSTR_OFFSETS
	.align		4
.L_1475:
        /*0064*/ 	.byte	0x04, 0x28
        /*0066*/ 	.short	(.L_1477 - .L_1476)


	//   ....[0]....
.L_1476:
        /*0068*/ 	.word	0x00000670


	//   ....[1]....
        /*006c*/ 	.word	0x00000680


	//   ....[2]....
        /*0070*/ 	.word	0x000006b0


	//   ....[3]....
        /*0074*/ 	.word	0x000006d0


	//   ....[4]....
        /*0078*/ 	.word	0x00000700


	//   ....[5]....
        /*007c*/ 	.word	0x00000720


	//   ....[6]....
        /*0080*/ 	.word	0x00000750


	//   ....[7]....
        /*0084*/ 	.word	0x00000770


	//   ....[8]....
        /*0088*/ 	.word	0x000007a0


	//   ....[9]....
        /*008c*/ 	.word	0x000007c0


	//----- nvinfo : EIATTR_EXIT_INSTR_OFFSETS
	.align		4
.L_1477:
        /*0090*/ 	.byte	0x04, 0x1c
        /*0092*/ 	.short	(.L_1479 - .L_1478)


	//   ....[0]....
.L_1478:
        /*0094*/ 	.word	0x00000070


	//   ....[1]....
        /*0098*/ 	.word	0x00001b20


	//----- nvinfo : EIATTR_MAX_THREADS
	.align		4
.L_1479:
        /*009c*/ 	.byte	0x04, 0x05
        /*009e*/ 	.short	(.L_1481 - .L_1480)
.L_1480:
        /*00a0*/ 	.word	0x000002a0
        /*00a4*/ 	.word	0x00000001
        /*00a8*/ 	.word	0x00000001


	//----- nvinfo : EIATTR_CRS_STACK_SIZE
	.align		4
.L_1481:
        /*00ac*/ 	.byte	0x04, 0x1e
        /*00ae*/ 	.short	(.L_1483 - .L_1482)
.L_1482:
        /*00b0*/ 	.word	0x00000000
.L_1483:


//--------------------- .nv.info._Z35group_norm_nhwc_fwd_one_pass_kernelI11Fp16IOFp16WLi128ELi42ELi672EEv26Group_norm_nhwc_fwd_params --------------------------
	.section	.nv.info._Z35group_norm_nhwc_fwd_one_pass_kernelI11Fp16IOFp16WLi128ELi42ELi672EEv26Group_norm_nhwc_fwd_params,"",@"SHT_CUDA_INFO"
	.sectionflags	@""
	.align	4


	//----- nvinfo : EIATTR_CUDA_API_VERSION
	.align		4
        /*0000*/ 	.byte	0x04, 0x37
        /*0002*/ 	.short	(.L_1485 - .L_1484)
.L_1484:
        /*0004*/ 	.word	0x00000082


	//----- nvinfo : EIATTR_SW2861232_WAR
	.align		4
.L_1485:
        /*0008*/ 	.byte	0x01, 0x35
	.zero		2


	//----- nvinfo : EIATTR_PARAM_CBANK
	.align		4
        /*000c*/ 	.byte	0x04, 0x0a
        /*000e*/ 	.short	(.L_1487 - .L_1486)
	.align		4
.L_1486:
        /*0010*/ 	.word	index@(.nv.constant0._Z35group_norm_nhwc_fwd_one_pass_kernelI11Fp16IOFp16WLi128ELi42ELi672EEv26Group_norm_nhwc_fwd_params)
        /*0014*/ 	.short	0x0160
        /*0016*/ 	.short	0x00a0


	//----- nvinfo : EIATTR_CBANK_PARAM_SIZE
	.align		4
.L_1487:
        /*0018*/ 	.byte	0x03, 0x19
        /*001a*/ 	.short	0x00a0


	//----- nvinfo : EIATTR_KPARAM_INFO
	.align		4
        /*001c*/ 	.byte	0x04, 0x17
        /*001e*/ 	.short	(.L_1489 - .L_1488)
.L_1488:
        /*0020*/ 	.word	0x00000000
        /*0024*/ 	.short	0x0000
        /*0026*/ 	.short	0x0000
        /*0028*/ 	.byte	0x00, 0xf0, 0x81, 0x02


	//----- nvinfo : EIATTR_MAXREG_COUNT
	.align		4
.L_1489:
        /*002c*/ 	.byte	0x03, 0x1b
        /*002e*/ 	.short	0x0050


	//----- nvinfo : EIATTR_NUM_BARRIERS
	.align		4
        /*0030*/ 	.byte	0x02, 0x4c
        /*0032*/ 	.byte	0x01
	.zero		1


	//----- nvinfo : EIATTR_MERCURY_ISA_VERSION
	.align		4
        /*0034*/ 	.byte	0x03, 0x5f
        /*0036*/ 	.short	0x0000


	//----- nvinfo : EIATTR_COOP_GROUP_MASK_REGIDS
	.align		4
        /*0038*/ 	.byte	0x04, 0x29
        /*003a*/ 	.short	(.L_1491 - .L_1490)


	//   ....[0]....
.L_1490:
        /*003c*/ 	.word	0xffffffff


	//   ....[1]....
        /*0040*/ 	.word	0xffffffff


	//   ....[2]....
        /*0044*/ 	.word	0xffffffff


	//   ....[3]....
        /*0048*/ 	.word	0xffffffff


	//   ....[4]....
        /*004c*/ 	.word	0xffffffff


	//   ....[5]....
        /*0050*/ 	.word	0xffffffff


	//   ....[6]....
        /*0054*/ 	.word	0xffffffff


	//   ....[7]....
        /*0058*/ 	.word	0xffffffff


	//   ....[8]....
        /*005c*/ 	.word	0xffffffff


	//   ....[9]....
        /*0060*/ 	.word	0xffffffff


	//----- nvinfo : EIATTR_COOP_GROUP_INSTR_OFFSETS
	.align		4
.L_1491:
        /*0064*/ 	.byte	0x04, 0x28
        /*0066*/ 	.short	(.L_1493 - .L_1492)


	//   ....[0]....
.L_1492:
        /*0068*/ 	.word	0x00000920


	//   ....[1]....
        /*006c*/ 	.word	0x00000940


	//   ....[2]....
        /*0070*/ 	.word	0x00000960


	//   ....[3]....
        /*0074*/ 	.word	0x00000990


	//   ....[4]....
        /*0078*/ 	.word	0x000009b0


	//   ....[5]....
        /*007c*/ 	.word	0x000009e0


	//   ....[6]....
        /*0080*/ 	.word	0x00000a00


	//   ....[7]....
        /*0084*/ 	.word	0x00000a30


	//   ....[8]....
        /*0088*/ 	.word	0x00000a50


	//   ....[9]....
        /*008c*/ 	.word	0x00000a80


	//----- nvinfo : EIATTR_EXIT_INSTR_OFFSETS
	.align		4
.L_1493:
        /*0090*/ 	.byte	0x04, 0x1c
        /*0092*/ 	.short	(.L_1495 - .L_1494)


	//   ....[0]....
.L_1494:
        /*0094*/ 	.word	0x00000070


	//   ....[1]....
        /*0098*/ 	.word	0x00002250


	//----- nvinfo : EIATTR_MAX_THREADS
	.align		4
.L_1495:
        /*009c*/ 	.byte	0x04, 0x05
        /*009e*/ 	.short	(.L_1497 - .L_1496)
.L_1496:
        /*00a0*/ 	.word	0x000002a0
        /*00a4*/ 	.word	0x00000001
        /*00a8*/ 	.word	0x00000001


	//----- nvinfo : EIATTR_CRS_STACK_SIZE
	.align		4
.L_1497:
        /*00ac*/ 	.byte	0x04, 0x1e
        /*00ae*/ 	.short	(.L_1499 - .L_1498)
.L_1498:
        /*00b0*/ 	.word	0x00000000
.L_1499:


//--------------------- .nv.info._Z35group_norm_nhwc_fwd_one_pass_kernelI11Fp16IOFp16WLi256ELi42ELi672EEv26Group_norm_nhwc_fwd_params --------------------------
	.section	.nv.info._Z35group_norm_nhwc_fwd_one_pass_kernelI11Fp16IOFp16WLi256ELi42ELi672EEv26Group_norm_nhwc_fwd_params,"",@"SHT_CUDA_INFO"
	.sectionflags	@""
	.align	4


	//----- nvinfo : EIATTR_CUDA_API_VERSION
	.align		4
        /*0000*/ 	.byte	0x04, 0x37
        /*0002*/ 	.short	(.L_1501 - .L_1500)
.L_1500:
        /*0004*/ 	.word	0x00000082


	//----- nvinfo : EIATTR_SW2861232_WAR
	.align		4
.L_1501:
        /*0008*/ 	.byte	0x01, 0x35
	.zero		2


	//----- nvinfo : EIATTR_PARAM_CBANK
	.align		4
        /*000c*/ 	.byte	0x04, 0x0a
        /*000e*/ 	.short	(.L_1503 - .L_1502)
	.align		4
.L_1502:
        /*0010*/ 	.word	index@(.nv.constant0._Z35group_norm_nhwc_fwd_one_pass_kernelI11Fp16IOFp16WLi256ELi42ELi672EEv26Group_norm_nhwc_fwd_params)
        /*0014*/ 	.short	0x0160
        /*0016*/ 	.short	0x00a0


	//----- nvinfo : EIATTR_CBANK_PARAM_SIZE
	.align		4
.L_1503:
        /*0018*/ 	.byte	0x03, 0x19
        /*001a*/ 	.short	0x00a0


	//----- nvinfo : EIATTR_KPARAM_INFO
	.align		4
        /*001c*/ 	.byte	0x04, 0x17
        /*001e*/ 	.short	(.L_1505 - .L_1504)
.L_1504:
        /*0020*/ 	.word	0x00000000
        /*0024*/ 	.short	0x0000
        /*0026*/ 	.short	0x0000
        /*0028*/ 	.byte	0x00, 0xf0, 0x81, 0x02


	//----- nvinfo : EIATTR_MAXREG_COUNT
	.align		4
.L_1505:
        /*002c*/ 	.byte	0x03, 0x1b
        /*002e*/ 	.short	0x0050


	//----- nvinfo : EIATTR_NUM_BARRIERS
	.align		4
        /*0030*/ 	.byte	0x02, 0x4c
        /*0032*/ 	.byte	0x01
	.zero		1


	//----- nvinfo : EIATTR_MERCURY_ISA_VERSION
	.align		4
        /*0034*/ 	.byte	0x03, 0x5f
        /*0036*/ 	.short	0x0000


	//----- nvinfo : EIATTR_COOP_GROUP_MASK_REGIDS
	.align		4
        /*0038*/ 	.byte	0x04, 0x29
        /*003a*/ 	.short	(.L_1507 - .L_1506)


	//   ....[0]....
.L_1506:
        /*003c*/ 	.word	0xffffffff


	//   ....[1]....
        /*0040*/ 	.word	0xffffffff


	//   ....[2]....
        /*0044*/ 	.word	0xffffffff


	//   ....[3]....
        /*0048*/ 	.word	0xffffffff


	//   ....[4]....
        /*004c*/ 	.word	0xffffffff


	//   ....[5]....
        /*0050*/ 	.word	0xffffffff


	//   ....[6]....
        /*0054*/ 	.word	0xffffffff


	//   ....[7]....
        /*0058*/ 	.word	0xffffffff


	//   ....[8]....
        /*005c*/ 	.word	0xffffffff


	//   ....[9]....
        /*0060*/ 	.word	0xffffffff


	//----- nvinfo : EIATTR_COOP_GROUP_INSTR_OFFSETS
	.align		4
.L_1507:
        /*0064*/ 	.byte	0x04, 0x28
        /*0066*/ 	.short	(.L_1509 - .L_1508)


	//   ....[0]....
.L_1508:
        /*0068*/ 	.word	0x00000ea0


	//   ....[1]....
        /*006c*/ 	.word	0x00000eb0


	//   ....[2]....
        /*0070*/ 	.word	0x00000ee0


	//   ....[3]....
        /*0074*/ 	.word	0x00000ef0


	//   ....[4]....
        /*0078*/ 	.word	0x00000f30


	//   ....[5]....
        /*007c*/ 	.word	0x00000f40


	//   ....[6]....
        /*0080*/ 	.word	0x00000f80


	//   ....[7]....
        /*0084*/ 	.word	0x00000f90


	//   ....[8]....
        /*0088*/ 	.word	0x00000fd0


	//   ....[9]....
        /*008c*/ 	.word	0x00000fe0


	//----- nvinfo : EIATTR_EXIT_INSTR_OFFSETS
	.align		4
.L_1509:
        /*0090*/ 	.byte	0x04, 0x1c
        /*0092*/ 	.short	(.L_1511 - .L_1510)


	//   ....[0]....
.L_1510:
        /*0094*/ 	.word	0x00000070


	//   ....[1]....
        /*0098*/ 	.word	0x00003080


	//----- nvinfo : EIATTR_MAX_THREADS
	.align		4
.L_1511:
        /*009c*/ 	.byte	0x04, 0x05
        /*009e*/ 	.short	(.L_1513 - .L_1512)
.L_1512:
        /*00a0*/ 	.word	0x000002a0
        /*00a4*/ 	.word	0x00000001
        /*00a8*/ 	.word	0x00000001


	//----- nvinfo : EIATTR_CRS_STACK_SIZE
	.align		4
.L_1513:
        /*00ac*/ 	.byte	0x04, 0x1e
        /*00ae*/ 	.short	(.L_1515 - .L_1514)
.L_1514:
        /*00b0*/ 	.word	0x00000000
.L_1515:


//--------------------- .nv.info._Z35group_norm_nhwc_fwd_one_pass_kernelI11Fp16IOFp16WLi512ELi42ELi672EEv26Group_norm_nhwc_fwd_params --------------------------
	.section	.nv.info._Z35group_norm_nhwc_fwd_one_pass_kernelI11Fp16IOFp16WLi512ELi42ELi672EEv26Group_norm_nhwc_fwd_params,"",@"SHT_CUDA_INFO"
	.sectionflags	@""
	.align	4


	//----- nvinfo : EIATTR_CUDA_API_VERSION
	.align		4
        /*0000*/ 	.byte	0x04, 0x37
        /*0002*/ 	.short	(.L_1517 - .L_1516)
.L_1516:
        /*0004*/ 	.word	0x00000082


	//----- nvinfo : EIATTR_SW2861232_WAR
	.align		4
.L_1517:
        /*0008*/ 	.byte	0x01, 0x35
	.zero		2


	//----- nvinfo : EIATTR_PARAM_CBANK
	.align		4
        /*000c*/ 	.byte	0x04, 0x0a
        /*000e*/ 	.short	(.L_1519 - .L_1518)
	.align		4
.L_1518:
        /*0010*/ 	.word	index@(.nv.constant0._Z35group_norm_nhwc_fwd_one_pass_kernelI11Fp16IOFp16WLi512ELi42ELi672EEv26Group_norm_nhwc_fwd_params)
        /*0014*/ 	.short	0x0160
        /*0016*/ 	.short	0x00a0


	//----- nvinfo : EIATTR_CBANK_PARAM_SIZE
	.align		4
.L_1519:
        /*0018*/ 	.byte	0x03, 0x19
        /*001a*/ 	.short	0x00a0


	//----- nvinfo : EIATTR_KPARAM_INFO
	.align		4
        /*001c*/ 	.byte	0x04, 0x17
        /*001e*/ 	.short	(.L_1521 - .L_1520)
.L_1520:
        /*0020*/ 	.word	0x00000000
        /*0024*/ 	.short	0x0000
        /*0026*/ 	.short	0x0000
        /*0028*/ 	.byte	0x00, 0xf0, 0x81, 0x02


	//----- nvinfo : EIATTR_MAXREG_COUNT
	.align		4
.L_1521:
        /*002c*/ 	.byte	0x03, 0x1b
        /*002e*/ 	.short	0x0050


	//----- nvinfo : EIATTR_NUM_BARRIERS
	.align		4
        /*0030*/ 	.byte	0x02, 0x4c
        /*0032*/ 	.byte	0x01
	.zero		1


	//----- nvinfo : EIATTR_MERCURY_ISA_VERSION
	.align		4
        /*0034*/ 	.byte	0x03, 0x5f
        /*0036*/ 	.short	0x0000


	//----- nvinfo : EIATTR_COOP_GROUP_MASK_REGIDS
	.align		4
        /*0038*/ 	.byte	0x04, 0x29
        /*003a*/ 	.short	(.L_1523 - .L_1522)


	//   ....[0]....
.L_1522:
        /*003c*/ 	.word	0xffffffff


	//   ....[1]....
        /*0040*/ 	.word	0xffffffff


	//   ....[2]....
        /*0044*/ 	.word	0xffffffff


	//   ....[3]....
        /*0048*/ 	.word	0xffffffff


	//   ....[4]....
        /*004c*/ 	.word	0xffffffff


	//   ....[5]....
        /*0050*/ 	.word	0xffffffff


	//   ....[6]....
        /*0054*/ 	.word	0xffffffff


	//   ....[7]....
        /*0058*/ 	.word	0xffffffff


	//   ....[8]....
        /*005c*/ 	.word	0xffffffff


	//   ....[9]....
        /*0060*/ 	.word	0xffffffff


	//----- nvinfo : EIATTR_COOP_GROUP_INSTR_OFFSETS
	.align		4
.L_1523:
        /*0064*/ 	.byte	0x04, 0x28
        /*0066*/ 	.short	(.L_1525 - .L_1524)


	//   ....[0]....
.L_1524:
        /*0068*/ 	.word	0x00001940


	//   ....[1]....
        /*006c*/ 	.word	0x00001950


	//   ....[2]....
        /*0070*/ 	.word	0x00001990


	//   ....[3]....
        /*0074*/ 	.word	0x000019a0


	//   ....[4]....
        /*0078*/ 	.word	0x000019e0


	//   ....[5]....
        /*007c*/ 	.word	0x000019f0


	//   ....[6]....
        /*0080*/ 	.word	0x00001a30


	//   ....[7]....
        /*0084*/ 	.word	0x00001a40


	//   ....[8]....
        /*0088*/ 	.word	0x00001a80


	//   ....[9]....
        /*008c*/ 	.word	0x00001a90


	//----- nvinfo : EIATTR_EXIT_INSTR_OFFSETS
	.align		4
.L_1525:
        /*0090*/ 	.byte	0x04, 0x1c
        /*0092*/ 	.short	(.L_1527 - .L_1526)


	//   ....[0]....
.L_1526:
        /*0094*/ 	.word	0x00000070


	//   ....[1]....
        /*0098*/ 	.word	0x00004cd0


	//----- nvinfo : EIATTR_MAX_THREADS
	.align		4
.L_1527:
        /*009c*/ 	.byte	0x04, 0x05
        /*009e*/ 	.short	(.L_1529 - .L_1528)
.L_1528:
        /*00a0*/ 	.word	0x000002a0
        /*00a4*/ 	.word	0x00000001
        /*00a8*/ 	.word	0x00000001


	//----- nvinfo : EIATTR_CRS_STACK_SIZE
	.align		4
.L_1529:
        /*00ac*/ 	.byte	0x04, 0x1e
        /*00ae*/ 	.short	(.L_1531 - .L_1530)
.L_1530:
        /*00b0*/ 	.word	0x00000000
.L_1531:


//--------------------- .nv.info._Z35group_norm_nhwc_fwd_one_pass_kernelI11Fp32IOFp32WLi64ELi42ELi672EEv26Group_norm_nhwc_fwd_params --------------------------
	.section	.nv.info._Z35group_norm_nhwc_fwd_one_pass_kernelI11Fp32IOFp32WLi64ELi42ELi672EEv26Group_norm_nhwc_fwd_params,"",@"SHT_CUDA_INFO"
	.sectionflags	@""
	.align	4


	//----- nvinfo : EIATTR_CUDA_API_VERSION
	.align		4
        /*0000*/ 	.byte	0x04, 0x37
        /*0002*/ 	.short	(.L_1533 - .L_1532)
.L_1532:
        /*0004*/ 	.word	0x00000082


	//----- nvinfo : EIATTR_SW2861232_WAR
	.align		4
.L_1533:
        /*0008*/ 	.byte	0x01, 0x35
	.zero		2


	//----- nvinfo : EIATTR_PARAM_CBANK
	.align		4
        /*000c*/ 	.byte	0x04, 0x0a
        /*000e*/ 	.short	(.L_1535 - .L_1534)
	.align		4
.L_1534:
        /*0010*/ 	.word	index@(.nv.constant0._Z35group_norm_nhwc_fwd_one_pass_kernelI11Fp32IOFp32WLi64ELi42ELi672EEv26Group_norm_nhwc_fwd_params)
        /*0014*/ 	.short	0x0160
        /*0016*/ 	.short	0x00a0


	//----- nvinfo : EIATTR_CBANK_PARAM_SIZE
	.align		4
.L_1535:
        /*0018*/ 	.byte	0x03, 0x19
        /*001a*/ 	.short	0x00a0


	//----- nvinfo : EIATTR_KPARAM_INFO
	.align		4
        /*001c*/ 	.byte	0x04, 0x17
        /*001e*/ 	.short	(.L_1537 - .L_1536)
.L_1536:
        /*0020*/ 	.word	0x00000000
        /*0024*/ 	.short	0x0000
        /*0026*/ 	.short	0x0000
        /*0028*/ 	.byte	0x00, 0xf0, 0x81, 0x02


	//----- nvinfo : EIATTR_MAXREG_COUNT
	.align		4
.L_1537:
        /*002c*/ 	.byte	0x03, 0x1b
        /*002e*/ 	.short	0x0050


	//----- nvinfo : EIATTR_NUM_BARRIERS
	.align		4
        /*0030*/ 	.byte	0x02, 0x4c
        /*0032*/ 	.byte	0x01
	.zero		1


	//----- nvinfo : EIATTR_MERCURY_ISA_VERSION
	.align		4
        /*0034*/ 	.byte	0x03, 0x5f
        /*0036*/ 	.short	0x0000


	//----- nvinfo : EIATTR_COOP_GROUP_MASK_REGIDS
	.align		4
        /*0038*/ 	.byte	0x04, 0x29
        /*003a*/ 	.short	(.L_1539 - .L_1538)


	//   ....[0]....
.L_1538:
        /*003c*/ 	.word	0xffffffff


	//   ....[1]....
        /*0040*/ 	.word	0xffffffff


	//   ....[2]....
        /*0044*/ 	.word	0xffffffff


	//   ....[3]....
        /*0048*/ 	.word	0xffffffff


	//   ....[4]....
        /*004c*/ 	.word	0xffffffff


	//   ....[5]....
        /*0050*/ 	.word	0xffffffff


	//   ....[6]....
        /*0054*/ 	.word	0xffffffff


	//   ....[7]....
        /*0058*/ 	.word	0xffffffff


	//   ....[8]....
        /*005c*/ 	.word	0xffffffff


	//   ....[9]....
        /*0060*/ 	.word	0xffffffff


	//----- nvinfo : EIATTR_COOP_GROUP_INSTR_OFFSETS
	.align		4
.L_1539:
        /*0064*/ 	.byte	0x04, 0x28
        /*0066*/ 	.short	(.L_1541 - .L_1540)


	//   ....[0]....
.L_1540:
        /*0068*/ 	.word	0x00000640


	//   ....[1]....
        /*006c*/ 	.word	0x00000650


	//   ....[2]....
        /*0070*/ 	.word	0x00000680


	//   ....[3]....
        /*0074*/ 	.word	0x000006a0


	//   ....[4]....
        /*0078*/ 	.word	0x000006d0


	//   ....[5]....
        /*007c*/ 	.word	0x000006f0


	//   ....[6]....
        /*0080*/ 	.word	0x00000720


	//   ....[7]....
        /*0084*/ 	.word	0x00000740


	//   ....[8]....
        /*0088*/ 	.word	0x00000770


	//   ....[9]....
        /*008c*/ 	.word	0x00000790


	//----- nvinfo : EIATTR_EXIT_INSTR_OFFSETS
	.align		4
.L_1541:
        /*0090*/ 	.byte	0x04, 0x1c
        /*0092*/ 	.short	(.L_1543 - .L_1542)


	//   ....[0]....
.L_1542:
        /*0094*/ 	.word	0x00000070


	//   ....[1]....
        /*0098*/ 	.word	0x00001a50


	//----- nvinfo : EIATTR_MAX_THREADS
	.align		4
.L_1543:
        /*009c*/ 	.byte	0x04, 0x05
        /*009e*/ 	.short	(.L_1545 - .L_1544)
.L_1544:
        /*00a0*/ 	.word	0x000002a0
        /*00a4*/ 	.word	0x00000001
        /*00a8*/ 	.word	0x00000001


	//----- nvinfo : EIATTR_CRS_STACK_SIZE
	.align		4
.L_1545:
        /*00ac*/ 	.byte	0x04, 0x1e
        /*00ae*/ 	.short	(.L_1547 - .L_1546)
.L_1546:
        /*00b0*/ 	.word	0x00000000
.L_1547:


//--------------------- .nv.info._Z35group_norm_nhwc_fwd_one_pass_kernelI11Fp32IOFp32WLi128ELi42ELi672EEv26Group_norm_nhwc_fwd_params --------------------------
	.section	.nv.info._Z35group_norm_nhwc_fwd_one_pass_kernelI11Fp32IOFp32WLi128ELi42ELi672EEv26Group_norm_nhwc_fwd_params,"",@"SHT_CUDA_INFO"
	.sectionflags	@""
	.align	4


	//----- nvinfo : EIATTR_CUDA_API_VERSION
	.align		4
        /*0000*/ 	.byte	0x04, 0x37
        /*0002*/ 	.short	(.L_1549 - .L_1548)
.L_1548:
        /*0004*/ 	.word	0x00000082


	//----- nvinfo : EIATTR_SW2861232_WAR
	.align		4
.L_1549:
        /*0008*/ 	.byte	0x01, 0x35
	.zero		2


	//----- nvinfo : EIATTR_PARAM_CBANK
	.align		4
        /*000c*/ 	.byte	0x04, 0x0a
        /*000e*/ 	.short	(.L_1551 - .L_1550)
	.align		4
.L_1550:
        /*0010*/ 	.word	index@(.nv.constant0._Z35group_norm_nhwc_fwd_one_pass_kernelI11Fp32IOFp32WLi128ELi42ELi672EEv26Group_norm_nhwc_fwd_params)
        /*0014*/ 	.short	0x0160
        /*0016*/ 	.short	0x00a0


	//----- nvinfo : EIATTR_CBANK_PARAM_SIZE
	.align		4
.L_1551:
        /*0018*/ 	.byte	0x03, 0x19
        /*001a*/ 	.short	0x00a0


	//----- nvinfo : EIATTR_KPARAM_INFO
	.align		4
        /*001c*/ 	.byte	0x04, 0x17
        /*001e*/ 	.short	(.L_1553 - .L_1552)
.L_1552:
        /*0020*/ 	.word	0x00000000
        /*0024*/ 	.short	0x0000
        /*0026*/ 	.short	0x0000
        /*0028*/ 	.byte	0x00, 0xf0, 0x81, 0x02


	//----- nvinfo : EIATTR_MAXREG_COUNT
	.align		4
.L_1553:
        /*002c*/ 	.byte	0x03, 0x1b
        /*002e*/ 	.short	0x0050


	//----- nvinfo : EIATTR_NUM_BARRIERS
	.align		4
        /*0030*/ 	.byte	0x02, 0x4c
        /*0032*/ 	.byte	0x01
	.zero		1


	//----- nvinfo : EIATTR_MERCURY_ISA_VERSION
	.align		4
        /*0034*/ 	.byte	0x03, 0x5f
        /*0036*/ 	.short	0x0000


	//----- nvinfo : EIATTR_COOP_GROUP_MASK_REGIDS
	.align		4
        /*0038*/ 	.byte	0x04, 0x29
        /*003a*/ 	.short	(.L_1555 - .L_1554)


	//   ....[0]....
.L_1554:
        /*003c*/ 	.word	0xffffffff


	//   ....[1]....
        /*0040*/ 	.word	0xffffffff


	//   ....[2]....
        /*0044*/ 	.word	0xffffffff


	//   ....[3]....
        /*0048*/ 	.word	0xffffffff


	//   ....[4]....
        /*004c*/ 	.word	0xffffffff


	//   ....[5]....
        /*0050*/ 	.word	0xffffffff


	//   ....[6]....
        /*0054*/ 	.word	0xffffffff


	//   ....[7]....
        /*0058*/ 	.word	0xffffffff


	//   ....[8]....
        /*005c*/ 	.word	0xffffffff


	//   ....[9]....
        /*0060*/ 	.word	0xffffffff


	//----- nvinfo : EIATTR_COOP_GROUP_INSTR_OFFSETS
	.align		4
.L_1555:
        /*0064*/ 	.byte	0x04, 0x28
        /*0066*/ 	.short	(.L_1557 - .L_1556)


	//   ....[0]....
.L_1556:
        /*0068*/ 	.word	0x000008c0


	//   ....[1]....
        /*006c*/ 	.word	0x000008d0


	//   ....[2]....
        /*0070*/ 	.word	0x00000900


	//   ....[3]....
        /*0074*/ 	.word	0x00000910


	//   ....[4]....
        /*0078*/ 	.word	0x00000950


	//   ....[5]....
        /*007c*/ 	.word	0x00000960


	//   ....[6]....
        /*0080*/ 	.word	0x000009a0


	//   ....[7]....
        /*0084*/ 	.word	0x000009b0


	//   ....[8]....
        /*0088*/ 	.word	0x000009f0


	//   ....[9]....
        /*008c*/ 	.word	0x00000a00


	//----- nvinfo : EIATTR_EXIT_INSTR_OFFSETS
	.align		4
.L_1557:
        /*0090*/ 	.byte	0x04, 0x1c
        /*0092*/ 	.short	(.L_1559 - .L_1558)


	//   ....[0]....
.L_1558:
        /*0094*/ 	.word	0x00000070


	//   ....[1]....
        /*0098*/ 	.word	0x000020c0


	//----- nvinfo : EIATTR_MAX_THREADS
	.align		4
.L_1559:
        /*009c*/ 	.byte	0x04, 0x05
        /*009e*/ 	.short	(.L_1561 - .L_1560)
.L_1560:
        /*00a0*/ 	.word	0x000002a0
        /*00a4*/ 	.word	0x00000001
        /*00a8*/ 	.word	0x00000001


	//----- nvinfo : EIATTR_CRS_STACK_SIZE
	.align		4
.L_1561:
        /*00ac*/ 	.byte	0x04, 0x1e
        /*00ae*/ 	.short	(.L_1563 - .L_1562)
.L_1562:
        /*00b0*/ 	.word	0x00000000
.L_1563:


//--------------------- .nv.info._Z35group_norm_nhwc_fwd_one_pass_kernelI11Fp32IOFp32WLi256ELi42ELi672EEv26Group_norm_nhwc_fwd_params --------------------------
	.section	.nv.info._Z35group_norm_nhwc_fwd_one_pass_kernelI11Fp32IOFp32WLi256ELi42ELi672EEv26Group_norm_nhwc_fwd_params,"",@"SHT_CUDA_INFO"
	.sectionflags	@""
	.align	4


	//----- nvinfo : EIATTR_CUDA_API_VERSION
	.align		4
        /*0000*/ 	.byte	0x04, 0x37
        /*0002*/ 	.short	(.L_1565 - .L_1564)
.L_1564:
        /*0004*/ 	.word	0x00000082


	//----- nvinfo : EIATTR_SW2861232_WAR
	.align		4
.L_1565:
        /*0008*/ 	.byte	0x01, 0x35
	.zero		2


	//----- nvinfo : EIATTR_PARAM_CBANK
	.align		4
        /*000c*/ 	.byte	0x04, 0x0a
        /*000e*/ 	.short	(.L_1567 - .L_1566)
	.align		4
.L_1566:
        /*0010*/ 	.word	index@(.nv.constant0._Z35group_norm_nhwc_fwd_one_pass_kernelI11Fp32IOFp32WLi256ELi42ELi672EEv26Group_norm_nhwc_fwd_params)
        /*0014*/ 	.short	0x0160
        /*0016*/ 	.short	0x00a0


	//----- nvinfo : EIATTR_CBANK_PARAM_SIZE
	.align		4
.L_1567:
        /*0018*/ 	.byte	0x03, 0x19
        /*001a*/ 	.short	0x00a0


	//----- nvinfo : EIATTR_KPARAM_INFO
	.align		4
        /*001c*/ 	.byte	0x04, 0x17
        /*001e*/ 	.short	(.L_1569 - .L_1568)
.L_1568:
        /*0020*/ 	.word	0x00000000
        /*0024*/ 	.short	0x0000
        /*0026*/ 	.short	0x0000
        /*0028*/ 	.byte	0x00, 0xf0, 0x81, 0x02


	//----- nvinfo : EIATTR_MAXREG_COUNT
	.align		4
.L_1569:
        /*002c*/ 	.byte	0x03, 0x1b
        /*002e*/ 	.short	0x0050


	//----- nvinfo : EIATTR_NUM_BARRIERS
	.align		4
        /*0030*/ 	.byte	0x02, 0x4c
        /*0032*/ 	.byte	0x01
	.zero		1


	//----- nvinfo : EIATTR_MERCURY_ISA_VERSION
	.align		4
        /*0034*/ 	.byte	0x03, 0x5f
        /*0036*/ 	.short	0x0000


	//----- nvinfo : EIATTR_COOP_GROUP_MASK_REGIDS
	.align		4
        /*0038*/ 	.byte	0x04, 0x29
        /*003a*/ 	.short	(.L_1571 - .L_1570)


	//   ....[0]....
.L_1570:
        /*003c*/ 	.word	0xffffffff


	//   ....[1]....
        /*0040*/ 	.word	0xffffffff


	//   ....[2]....
        /*0044*/ 	.word	0xffffffff


	//   ....[3]....
        /*0048*/ 	.word	0xffffffff


	//   ....[4]....
        /*004c*/ 	.word	0xffffffff


	//   ....[5]....
        /*0050*/ 	.word	0xffffffff


	//   ....[6]....
        /*0054*/ 	.word	0xffffffff


	//   ....[7]....
        /*0058*/ 	.word	0xffffffff


	//   ....[8]....
        /*005c*/ 	.word	0xffffffff


	//   ....[9]....
        /*0060*/ 	.word	0xffffffff


	//----- nvinfo : EIATTR_COOP_GROUP_INSTR_OFFSETS
	.align		4
.L_1571:
        /*0064*/ 	.byte	0x04, 0x28
        /*0066*/ 	.short	(.L_1573 - .L_1572)


	//   ....[0]....
.L_1572:
        /*0068*/ 	.word	0x00000db0


	//   ....[1]....
        /*006c*/ 	.word	0x00000dc0


	//   ....[2]....
        /*0070*/ 	.word	0x00000df0


	//   ....[3]....
        /*0074*/ 	.word	0x00000e00


	//   ....[4]....
        /*0078*/ 	.word	0x00000e40


	//   ....[5]....
        /*007c*/ 	.word	0x00000e50


	//   ....[6]....
        /*0080*/ 	.word	0x00000e90


	//   ....[7]....
        /*0084*/ 	.word	0x00000ea0


	//   ....[8]....
        /*0088*/ 	.word	0x00000ee0


	//   ....[9]....
        /*008c*/ 	.word	0x00000ef0


	//----- nvinfo : EIATTR_EXIT_INSTR_OFFSETS
	.align		4
.L_1573:
        /*0090*/ 	.byte	0x04, 0x1c
        /*0092*/ 	.short	(.L_1575 - .L_1574)


	//   ....[0]....
.L_1574:
        /*0094*/ 	.word	0x00000070


	//   ....[1]....
        /*0098*/ 	.word	0x00002df0


	//----- nvinfo : EIATTR_MAX_THREADS
	.align		4
.L_1575:
        /*009c*/ 	.byte	0x04, 0x05
        /*009e*/ 	.short	(.L_1577 - .L_1576)
.L_1576:
        /*00a0*/ 	.word	0x000002a0
        /*00a4*/ 	.word	0x00000001
        /*00a8*/ 	.word	0x00000001


	//----- nvinfo : EIATTR_CRS_STACK_SIZE
	.align		4
.L_1577:
        /*00ac*/ 	.byte	0x04, 0x1e
        /*00ae*/ 	.short	(.L_1579 - .L_1578)
.L_1578:
        /*00b0*/ 	.word	0x00000000
.L_1579:


//--------------------- .nv.info._Z35group_norm_nhwc_fwd_one_pass_kernelI11Fp32IOFp32WLi512ELi42ELi672EEv26Group_norm_nhwc_fwd_params --------------------------
	.section	.nv.info._Z35group_norm_nhwc_fwd_one_pass_kernelI11Fp32IOFp32WLi512ELi42ELi672EEv26Group_norm_nhwc_fwd_params,"",@"SHT_CUDA_INFO"
	.sectionflags	@""
	.align	4


	//----- nvinfo : EIATTR_CUDA_API_VERSION
	.align		4
        /*0000*/ 	.byte	0x04, 0x37
        /*0002*/ 	.short	(.L_1581 - .L_1580)
.L_1580:
        /*0004*/ 	.word	0x00000082


	//----- nvinfo : EIATTR_SW2861232_WAR
	.align		4
.L_1581:
        /*0008*/ 	.byte	0x01, 0x35
	.zero		2


	//----- nvinfo : EIATTR_PARAM_CBANK
	.align		4
        /*000c*/ 	.byte	0x04, 0x0a
        /*000e*/ 	.short	(.L_1583 - .L_1582)
	.align		4
.L_1582:
        /*0010*/ 	.word	index@(.nv.constant0._Z35group_norm_nhwc_fwd_one_pass_kernelI11Fp32IOFp32WLi512ELi42ELi672EEv26Group_norm_nhwc_fwd_params)
        /*0014*/ 	.short	0x0160
        /*0016*/ 	.short	0x00a0


	//----- nvinfo : EIATTR_CBANK_PARAM_SIZE
	.align		4
.L_1583:
        /*0018*/ 	.byte	0x03, 0x19
        /*001a*/ 	.short	0x00a0


	//----- nvinfo : EIATTR_KPARAM_INFO
	.align		4
        /*001c*/ 	.byte	0x04, 0x17
        /*001e*/ 	.short	(.L_1585 - .L_1584)
.L_1584:
        /*0020*/ 	.word	0x00000000
        /*0024*/ 	.short	0x0000
        /*0026*/ 	.short	0x0000
        /*0028*/ 	.byte	0x00, 0xf0, 0x81, 0x02


	//----- nvinfo : EIATTR_MAXREG_COUNT
	.align		4
.L_1585:
        /*002c*/ 	.byte	0x03, 0x1b
        /*002e*/ 	.short	0x0050


	//----- nvinfo : EIATTR_NUM_BARRIERS
	.align		4
        /*0030*/ 	.byte	0x02, 0x4c
        /*0032*/ 	.byte	0x01
	.zero		1


	//----- nvinfo : EIATTR_MERCURY_ISA_VERSION
	.align		4
        /*0034*/ 	.byte	0x03, 0x5f
        /*0036*/ 	.short	0x0000


	//----- nvinfo : EIATTR_COOP_GROUP_MASK_REGIDS
	.align		4
        /*0038*/ 	.byte	0x04, 0x29
        /*003a*/ 	.short	(.L_1587 - .L_1586)


	//   ....[0]....
.L_1586:
        /*003c*/ 	.word	0xffffffff


	//   ....[1]....
        /*0040*/ 	.word	0xffffffff


	//   ....[2]....
        /*0044*/ 	.word	0xffffffff


	//   ....[3]....
        /*0048*/ 	.word	0xffffffff


	//   ....[4]....
        /*004c*/ 	.word	0xffffffff


	//   ....[5]....
        /*0050*/ 	.word	0xffffffff


	//   ....[6]....
        /*0054*/ 	.word	0xffffffff


	//   ....[7]....
        /*0058*/ 	.word	0xffffffff


	//   ....[8]....
        /*005c*/ 	.word	0xffffffff


	//   ....[9]....
        /*0060*/ 	.word	0xffffffff


	//----- nvinfo : EIATTR_COOP_GROUP_INSTR_OFFSETS
	.align		4
.L_1587:
        /*0064*/ 	.byte	0x04, 0x28
        /*0066*/ 	.short	(.L_1589 - .L_1588)


	//   ....[0]....
.L_1588:
        /*0068*/ 	.word	0x000017b0


	//   ....[1]....
        /*006c*/ 	.word	0x000017c0


	//   ....[2]....
        /*0070*/ 	.word	0x00001800


	//   ....[3]....
        /*0074*/ 	.word	0x00001810


	//   ....[4]....
        /*0078*/ 	.word	0x00001850


	//   ....[5]....
        /*007c*/ 	.word	0x00001860


	//   ....[6]....
        /*0080*/ 	.word	0x000018a0


	//   ....[7]....
        /*0084*/ 	.word	0x000018b0


	//   ....[8]....
        /*0088*/ 	.word	0x000018f0


	//   ....[9]....
        /*008c*/ 	.word	0x00001900


	//----- nvinfo : EIATTR_EXIT_INSTR_OFFSETS
	.align		4
.L_1589:
        /*0090*/ 	.byte	0x04, 0x1c
        /*0092*/ 	.short	(.L_1591 - .L_1590)


	//   ....[0]....
.L_1590:
        /*0094*/ 	.word	0x00000070


	//   ....[1]....
        /*0098*/ 	.word	0x00004ab0


	//----- nvinfo : EIATTR_MAX_THREADS
	.align		4
.L_1591:
        /*009c*/ 	.byte	0x04, 0x05
        /*009e*/ 	.short	(.L_1593 - .L_1592)
.L_1592:
        /*00a0*/ 	.word	0x000002a0
        /*00a4*/ 	.word	0x00000001
        /*00a8*/ 	.word	0x00000001


	//----- nvinfo : EIATTR_CRS_STACK_SIZE
	.align		4
.L_1593:
        /*00ac*/ 	.byte	0x04, 0x1e
        /*00ae*/ 	.short	(.L_1595 - .L_1594)
.L_1594:
        /*00b0*/ 	.word	0x00000000
.L_1595:


//--------------------- .nv.info._Z35group_norm_nhwc_fwd_one_pass_kernelI11Fp32IOBf16WLi64ELi42ELi672EEv26Group_norm_nhwc_fwd_params --------------------------
	.section	.nv.info._Z35group_norm_nhwc_fwd_one_pass_kernelI11Fp32IOBf16WLi64ELi42ELi672EEv26Group_norm_nhwc_fwd_params,"",@"SHT_CUDA_INFO"
	.sectionflags	@""
	.align	4


	//----- nvinfo : EIATTR_CUDA_API_VERSION
	.align		4
        /*0000*/ 	.byte	0x04, 0x37
        /*0002*/ 	.short	(.L_1597 - .L_1596)
.L_1596:
        /*0004*/ 	.word	0x00000082


	//----- nvinfo : EIATTR_SW2861232_WAR
	.align		4
.L_1597:
        /*0008*/ 	.byte	0x01, 0x35
	.zero		2


	//----- nvinfo : EIATTR_PARAM_CBANK
	.align		4
        /*000c*/ 	.byte	0x04, 0x0a
        /*000e*/ 	.short	(.L_1599 - .L_1598)
	.align		4
.L_1598:
        /*0010*/ 	.word	index@(.nv.constant0._Z35group_norm_nhwc_fwd_one_pass_kernelI11Fp32IOBf16WLi64ELi42ELi672EEv26Group_norm_nhwc_fwd_params)
        /*0014*/ 	.short	0x0160
        /*0016*/ 	.short	0x00a0


	//----- nvinfo : EIATTR_CBANK_PARAM_SIZE
	.align		4
.L_1599:
        /*0018*/ 	.byte	0x03, 0x19
        /*001a*/ 	.short	0x00a0


	//----- nvinfo : EIATTR_KPARAM_INFO
	.align		4
        /*001c*/ 	.byte	0x04, 0x17
        /*001e*/ 	.short	(.L_1601 - .L_1600)
.L_1600:
        /*0020*/ 	.word	0x00000000
        /*0024*/ 	.short	0x0000
        /*0026*/ 	.short	0x0000
        /*0028*/ 	.byte	0x00, 0xf0, 0x81, 0x02


	//----- nvinfo : EIATTR_MAXREG_COUNT
	.align		4
.L_1601:
        /*002c*/ 	.byte	0x03, 0x1b
        /*002e*/ 	.short	0x0050


	//----- nvinfo : EIATTR_NUM_BARRIERS
	.align		4
        /*0030*/ 	.byte	0x02, 0x4c
        /*0032*/ 	.byte	0x01
	.zero		1


	//----- nvinfo : EIATTR_MERCURY_ISA_VERSION
	.align		4
        /*0034*/ 	.byte	0x03, 0x5f
        /*0036*/ 	.short	0x0000


	//----- nvinfo : EIATTR_COOP_GROUP_MASK_REGIDS
	.align		4
        /*0038*/ 	.byte	0x04, 0x29
        /*003a*/ 	.short	(.L_1603 - .L_1602)


	//   ....[0]....
.L_1602:
        /*003c*/ 	.word	0xffffffff


	//   ....[1]....
        /*0040*/ 	.word	0xffffffff


	//   ....[2]....
        /*0044*/ 	.word	0xffffffff


	//   ....[3]....
        /*0048*/ 	.word	0xffffffff


	//   ....[4]....
        /*004c*/ 	.word	0xffffffff


	//   ....[5]....
        /*0050*/ 	.word	0xffffffff


	//   ....[6]....
        /*0054*/ 	.word	0xffffffff


	//   ....[7]....
        /*0058*/ 	.word	0xffffffff


	//   ....[8]....
        /*005c*/ 	.word	0xffffffff


	//   ....[9]....
        /*0060*/ 	.word	0xffffffff


	//----- nvinfo : EIATTR_COOP_GROUP_INSTR_OFFSETS
	.align		4
.L_1603:
        /*0064*/ 	.byte	0x04, 0x28
        /*0066*/ 	.short	(.L_1605 - .L_1604)


	//   ....[0]....
.L_1604:
        /*0068*/ 	.word	0x00000640


	//   ....[1]....
        /*006c*/ 	.word	0x00000650


	//   ....[2]....
        /*0070*/ 	.word	0x00000680


	//   ....[3]....
        /*0074*/ 	.word	0x000006a0


	//   ....[4]....
        /*0078*/ 	.word	0x000006d0


	//   ....[5]....
        /*007c*/ 	.word	0x000006f0


	//   ....[6]....
        /*0080*/ 	.word	0x00000720


	//   ....[7]....
        /*0084*/ 	.word	0x00000740


	//   ....[8]....
        /*0088*/ 	.word	0x00000770


	//   ....[9]....
        /*008c*/ 	.word	0x00000790


	//----- nvinfo : EIATTR_EXIT_INSTR_OFFSETS
	.align		4
.L_1605:
        /*0090*/ 	.byte	0x04, 0x1c
        /*0092*/ 	.short	(.L_1607 - .L_1606)


	//   ....[0]....
.L_1606:
        /*0094*/ 	.word	0x00000070


	//   ....[1]....
        /*0098*/ 	.word	0x00001a90


	//----- nvinfo : EIATTR_MAX_THREADS
	.align		4
.L_1607:
        /*009c*/ 	.byte	0x04, 0x05
        /*009e*/ 	.short	(.L_1609 - .L_1608)
.L_1608:
        /*00a0*/ 	.word	0x000002a0
        /*00a4*/ 	.word	0x00000001
        /*00a8*/ 	.word	0x00000001


	//----- nvinfo : EIATTR_CRS_STACK_SIZE
	.align		4
.L_1609:
        /*00ac*/ 	.byte	0x04, 0x1e
        /*00ae*/ 	.short	(.L_1611 - .L_1610)
.L_1610:
        /*00b0*/ 	.word	0x00000000
.L_1611:


//--------------------- .nv.info._Z35group_norm_nhwc_fwd_one_pass_kernelI11Fp32IOBf16WLi128ELi42ELi672EEv26Group_norm_nhwc_fwd_params --------------------------
	.section	.nv.info._Z35group_norm_nhwc_fwd_one_pass_kernelI11Fp32IOBf16WLi128ELi42ELi672EEv26Group_norm_nhwc_fwd_params,"",@"SHT_CUDA_INFO"
	.sectionflags	@""
	.align	4


	//----- nvinfo : EIATTR_CUDA_API_VERSION
	.align		4
        /*0000*/ 	.byte	0x04, 0x37
        /*0002*/ 	.short	(.L_1613 - .L_1612)
.L_1612:
        /*0004*/ 	.word	0x00000082


	//----- nvinfo : EIATTR_SW2861232_WAR
	.align		4
.L_1613:
        /*0008*/ 	.byte	0x01, 0x35
	.zero		2


	//----- nvinfo : EIATTR_PARAM_CBANK
	.align		4
        /*000c*/ 	.byte	0x04, 0x0a
        /*000e*/ 	.short	(.L_1615 - .L_1614)
	.align		4
.L_1614:
        /*0010*/ 	.word	index@(.nv.constant0._Z35group_norm_nhwc_fwd_one_pass_kernelI11Fp32IOBf16WLi128ELi42ELi672EEv26Group_norm_nhwc_fwd_params)
        /*0014*/ 	.short	0x0160
        /*0016*/ 	.short	0x00a0


	//----- nvinfo : EIATTR_CBANK_PARAM_SIZE
	.align		4
.L_1615:
        /*0018*/ 	.byte	0x03, 0x19
        /*001a*/ 	.short	0x00a0


	//----- nvinfo : EIATTR_KPARAM_INFO
	.align		4
        /*001c*/ 	.byte	0x04, 0x17
        /*001e*/ 	.short	(.L_1617 - .L_1616)
.L_1616:
        /*0020*/ 	.word	0x00000000
        /*0024*/ 	.short	0x0000
        /*0026*/ 	.short	0x0000
        /*0028*/ 	.byte	0x00, 0xf0, 0x81, 0x02


	//----- nvinfo : EIATTR_MAXREG_COUNT
	.align		4
.L_1617:
        /*002c*/ 	.byte	0x03, 0x1b
        /*002e*/ 	.short	0x0050


	//----- nvinfo : EIATTR_NUM_BARRIERS
	.align		4
        /*0030*/ 	.byte	0x02, 0x4c
        /*0032*/ 	.byte	0x01
	.zero		1


	//----- nvinfo : EIATTR_MERCURY_ISA_VERSION
	.align		4
        /*0034*/ 	.byte	0x03, 0x5f
        /*0036*/ 	.short	0x0000


	//----- nvinfo : EIATTR_COOP_GROUP_MASK_REGIDS
	.align		4
        /*0038*/ 	.byte	0x04, 0x29
        /*003a*/ 	.short	(.L_1619 - .L_1618)


	//   ....[0]....
.L_1618:
        /*003c*/ 	.word	0xffffffff


	//   ....[1]....
        /*0040*/ 	.word	0xffffffff


	//   ....[2]....
        /*0044*/ 	.word	0xffffffff


	//   ....[3]....
        /*0048*/ 	.word	0xffffffff


	//   ....[4]....
        /*004c*/ 	.word	0xffffffff


	//   ....[5]....
        /*0050*/ 	.word	0xffffffff


	//   ....[6]....
        /*0054*/ 	.word	0xffffffff


	//   ....[7]....
        /*0058*/ 	.word	0xffffffff


	//   ....[8]....
        /*005c*/ 	.word	0xffffffff


	//   ....[9]....
        /*0060*/ 	.word	0xffffffff


	//----- nvinfo : EIATTR_COOP_GROUP_INSTR_OFFSETS
	.align		4
.L_1619:
        /*0064*/ 	.byte	0x04, 0x28
        /*0066*/ 	.short	(.L_1621 - .L_1620)


	//   ....[0]....
.L_1620:
        /*0068*/ 	.word	0x000008c0


	//   ....[1]....
        /*006c*/ 	.word	0x000008d0


	//   ....[2]....
        /*0070*/ 	.word	0x00000900


	//   ....[3]....
        /*0074*/ 	.word	0x00000910


	//   ....[4]....
        /*0078*/ 	.word	0x00000950


	//   ....[5]....
        /*007c*/ 	.word	0x00000960


	//   ....[6]....
        /*0080*/ 	.word	0x000009a0


	//   ....[7]....
        /*0084*/ 	.word	0x000009b0


	//   ....[8]....
        /*0088*/ 	.word	0x000009f0


	//   ....[9]....
        /*008c*/ 	.word	0x00000a00


	//----- nvinfo : EIATTR_EXIT_INSTR_OFFSETS
	.align		4
.L_1621:
        /*0090*/ 	.byte	0x04, 0x1c
        /*0092*/ 	.short	(.L_1623 - .L_1622)


	//   ....[0]....
.L_1622:
        /*0094*/ 	.word	0x00000070


	//   ....[1]....
        /*0098*/ 	.word	0x00002100


	//----- nvinfo : EIATTR_MAX_THREADS
	.align		4
.L_1623:
        /*009c*/ 	.byte	0x04, 0x05
        /*009e*/ 	.short	(.L_1625 - .L_1624)
.L_1624:
        /*00a0*/ 	.word	0x000002a0
        /*00a4*/ 	.word	0x00000001
        /*00a8*/ 	.word	0x00000001


	//----- nvinfo : EIATTR_CRS_STACK_SIZE
	.align		4
.L_1625:
        /*00ac*/ 	.byte	0x04, 0x1e
        /*00ae*/ 	.short	(.L_1627 - .L_1626)
.L_1626:
        /*00b0*/ 	.word	0x00000000
.L_1627:


//--------------------- .nv.info._Z35group_norm_nhwc_fwd_one_pass_kernelI11Fp32IOBf16WLi256ELi42ELi672EEv26Group_norm_nhwc_fwd_params --------------------------
	.section	.nv.info._Z35group_norm_nhwc_fwd_one_pass_kernelI11Fp32IOBf16WLi256ELi42ELi672EEv26Group_norm_nhwc_fwd_params,"",@"SHT_CUDA_INFO"
	.sectionflags	@""
	.align	4


	//----- nvinfo : EIATTR_CUDA_API_VERSION
	.align		4
        /*0000*/ 	.byte	0x04, 0x37
        /*0002*/ 	.short	(.L_1629 - .L_1628)
.L_1628:
        /*0004*/ 	.word	0x00000082


	//----- nvinfo : EIATTR_SW2861232_WAR
	.align		4
.L_1629:
        /*0008*/ 	.byte	0x01, 0x35
	.zero		2


	//----- nvinfo : EIATTR_PARAM_CBANK
	.align		4
        /*000c*/ 	.byte	0x04, 0x0a
        /*000e*/ 	.short	(.L_1631 - .L_1630)
	.align		4
.L_1630:
        /*0010*/ 	.word	index@(.nv.constant0._Z35group_norm_nhwc_fwd_one_pass_kernelI11Fp32IOBf16WLi256ELi42ELi672EEv26Group_norm_nhwc_fwd_params)
        /*0014*/ 	.short	0x0160
        /*0016*/ 	.short	0x00a0


	//----- nvinfo : EIATTR_CBANK_PARAM_SIZE
	.align		4
.L_1631:
        /*0018*/ 	.byte	0x03, 0x19
        /*001a*/ 	.short	0x00a0


	//----- nvinfo : EIATTR_KPARAM_INFO
	.align		4
        /*001c*/ 	.byte	0x04, 0x17
        /*001e*/ 	.short	(.L_1633 - .L_1632)
.L_1632:
        /*0020*/ 	.word	0x00000000
        /*0024*/ 	.short	0x0000
        /*0026*/ 	.short	0x0000
        /*0028*/ 	.byte	0x00, 0xf0, 0x81, 0x02


	//----- nvinfo : EIATTR_MAXREG_COUNT
	.align		4
.L_1633:
        /*002c*/ 	.byte	0x03, 0x1b
        /*002e*/ 	.short	0x0050


	//----- nvinfo : EIATTR_NUM_BARRIERS
	.align		4
        /*0030*/ 	.byte	0x02, 0x4c
        /*0032*/ 	.byte	0x01
	.zero		1


	//----- nvinfo : EIATTR_MERCURY_ISA_VERSION
	.align		4
        /*0034*/ 	.byte	0x03, 0x5f
        /*0036*/ 	.short	0x0000


	//----- nvinfo : EIATTR_COOP_GROUP_MASK_REGIDS
	.align		4
        /*0038*/ 	.byte	0x04, 0x29
        /*003a*/ 	.short	(.L_1635 - .L_1634)


	//   ....[0]....
.L_1634:
        /*003c*/ 	.word	0xffffffff


	//   ....[1]....
        /*0040*/ 	.word	0xffffffff


	//   ....[2]....
        /*0044*/ 	.word	0xffffffff


	//   ....[3]....
        /*0048*/ 	.word	0xffffffff


	//   ....[4]....
        /*004c*/ 	.word	0xffffffff


	//   ....[5]....
        /*0050*/ 	.word	0xffffffff


	//   ....[6]....
        /*0054*/ 	.word	0xffffffff


	//   ....[7]....
        /*0058*/ 	.word	0xffffffff


	//   ....[8]....
        /*005c*/ 	.word	0xffffffff


	//   ....[9]....
        /*0060*/ 	.word	0xffffffff


	//----- nvinfo : EIATTR_COOP_GROUP_INSTR_OFFSETS
	.align		4
.L_1635:
        /*0064*/ 	.byte	0x04, 0x28
        /*0066*/ 	.short	(.L_1637 - .L_1636)


	//   ....[0]....
.L_1636:
        /*0068*/ 	.word	0x00000da0


	//   ....[1]....
        /*006c*/ 	.word	0x00000db0


	//   ....[2]....
        /*0070*/ 	.word	0x00000de0


	//   ....[3]....
        /*0074*/ 	.word	0x00000df0


	//   ....[4]....
        /*0078*/ 	.word	0x00000e30


	//   ....[5]....
        /*007c*/ 	.word	0x00000e40


	//   ....[6]....
        /*0080*/ 	.word	0x00000e80


	//   ....[7]....
        /*0084*/ 	.word	0x00000e90


	//   ....[8]....
        /*0088*/ 	.word	0x00000ed0


	//   ....[9]....
        /*008c*/ 	.word	0x00000ee0


	//----- nvinfo : EIATTR_EXIT_INSTR_OFFSETS
	.align		4
.L_1637:
        /*0090*/ 	.byte	0x04, 0x1c
        /*0092*/ 	.short	(.L_1639 - .L_1638)


	//   ....[0]....
.L_1638:
        /*0094*/ 	.word	0x00000070


	//   ....[1]....
        /*0098*/ 	.word	0x00002e20


	//----- nvinfo : EIATTR_MAX_THREADS
	.align		4
.L_1639:
        /*009c*/ 	.byte	0x04, 0x05
        /*009e*/ 	.short	(.L_1641 - .L_1640)
.L_1640:
        /*00a0*/ 	.word	0x000002a0
        /*00a4*/ 	.word	0x00000001
        /*00a8*/ 	.word	0x00000001


	//----- nvinfo : EIATTR_CRS_STACK_SIZE
	.align		4
.L_1641:
        /*00ac*/ 	.byte	0x04, 0x1e
        /*00ae*/ 	.short	(.L_1643 - .L_1642)
.L_1642:
        /*00b0*/ 	.word	0x00000000
.L_1643:


//--------------------- .nv.info._Z35group_norm_nhwc_fwd_one_pass_kernelI11Fp32IOBf16WLi512ELi42ELi672EEv26Group_norm_nhwc_fwd_params --------------------------
	.section	.nv.info._Z35group_norm_nhwc_fwd_one_pass_kernelI11Fp32IOBf16WLi512ELi42ELi672EEv26Group_norm_nhwc_fwd_params,"",@"SHT_CUDA_INFO"
	.sectionflags	@""
	.align	4


	//----- nvinfo : EIATTR_CUDA_API_VERSION
	.align		4
        /*0000*/ 	.byte	0x04, 0x37
        /*0002*/ 	.short	(.L_1645 - .L_1644)
.L_1644:
        /*0004*/ 	.word	0x00000082


	//----- nvinfo : EIATTR_SW2861232_WAR
	.align		4
.L_1645:
        /*0008*/ 	.byte	0x01, 0x35
	.zero		2


	//----- nvinfo : EIATTR_PARAM_CBANK
	.align		4
        /*000c*/ 	.byte	0x04, 0x0a
        /*000e*/ 	.short	(.L_1647 - .L_1646)
	.align		4
.L_1646:
        /*0010*/ 	.word	index@(.nv.constant0._Z35group_norm_nhwc_fwd_one_pass_kernelI11Fp32IOBf16WLi512ELi42ELi672EEv26Group_norm_nhwc_fwd_params)
        /*0014*/ 	.short	0x0160
        /*0016*/ 	.short	0x00a0


	//----- nvinfo : EIATTR_CBANK_PARAM_SIZE
	.align		4
.L_1647:
        /*0018*/ 	.byte	0x03, 0x19
        /*001a*/ 	.short	0x00a0


	//----- nvinfo : EIATTR_KPARAM_INFO
	.align		4
        /*001c*/ 	.byte	0x04, 0x17
        /*001e*/ 	.short	(.L_1649 - .L_1648)
.L_1648:
        /*0020*/ 	.word	0x00000000
        /*0024*/ 	.short	0x0000
        /*0026*/ 	.short	0x0000
        /*0028*/ 	.byte	0x00, 0xf0, 0x81, 0x02


	//----- nvinfo : EIATTR_MAXREG_COUNT
	.align		4
.L_1649:
        /*002c*/ 	.byte	0x03, 0x1b
        /*002e*/ 	.short	0x0050


	//----- nvinfo : EIATTR_NUM_BARRIERS
	.align		4
        /*0030*/ 	.byte	0x02, 0x4c
        /*0032*/ 	.byte	0x01
	.zero		1


	//----- nvinfo : EIATTR_MERCURY_ISA_VERSION
	.align		4
        /*0034*/ 	.byte	0x03, 0x5f
        /*0036*/ 	.short	0x0000


	//----- nvinfo : EIATTR_COOP_GROUP_MASK_REGIDS
	.align		4
        /*0038*/ 	.byte	0x04, 0x29
        /*003a*/ 	.short	(.L_1651 - .L_1650)


	//   ....[0]....
.L_1650:
        /*003c*/ 	.word	0xffffffff


	//   ....[1]....
        /*0040*/ 	.word	0xffffffff


	//   ....[2]....
        /*0044*/ 	.word	0xffffffff


	//   ....[3]....
        /*0048*/ 	.word	0xffffffff


	//   ....[4]....
        /*004c*/ 	.word	0xffffffff


	//   ....[5]....
        /*0050*/ 	.word	0xffffffff


	//   ....[6]....
        /*0054*/ 	.word	0xffffffff


	//   ....[7]....
        /*0058*/ 	.word	0xffffffff


	//   ....[8]....
        /*005c*/ 	.word	0xffffffff


	//   ....[9]....
        /*0060*/ 	.word	0xffffffff


	//----- nvinfo : EIATTR_COOP_GROUP_INSTR_OFFSETS
	.align		4
.L_1651:
        /*0064*/ 	.byte	0x04, 0x28
        /*0066*/ 	.short	(.L_1653 - .L_1652)


	//   ....[0]....
.L_1652:
        /*0068*/ 	.word	0x000017b0


	//   ....[1]....
        /*006c*/ 	.word	0x000017c0


	//   ....[2]....
        /*0070*/ 	.word	0x00001800


	//   ....[3]....
        /*0074*/ 	.word	0x00001810


	//   ....[4]....
        /*0078*/ 	.word	0x00001850


	//   ....[5]....
        /*007c*/ 	.word	0x00001860


	//   ....[6]....
        /*0080*/ 	.word	0x000018a0


	//   ....[7]....
        /*0084*/ 	.word	0x000018b0


	//   ....[8]....
        /*0088*/ 	.word	0x00001900


	//   ....[9]....
        /*008c*/ 	.word	0x00001910


	//----- nvinfo : EIATTR_EXIT_INSTR_OFFSETS
	.align		4
.L_1653:
        /*0090*/ 	.byte	0x04, 0x1c
        /*0092*/ 	.short	(.L_1655 - .L_1654)


	//   ....[0]....
.L_1654:
        /*0094*/ 	.word	0x00000070


	//   ....[1]....
        /*0098*/ 	.word	0x00004b10


	//----- nvinfo : EIATTR_MAX_THREADS
	.align		4
.L_1655:
        /*009c*/ 	.byte	0x04, 0x05
        /*009e*/ 	.short	(.L_1657 - .L_1656)
.L_1656:
        /*00a0*/ 	.word	0x000002a0
        /*00a4*/ 	.word	0x00000001
        /*00a8*/ 	.word	0x00000001


	//----- nvinfo : EIATTR_CRS_STACK_SIZE
	.align		4
.L_1657:
        /*00ac*/ 	.byte	0x04, 0x1e
        /*00ae*/ 	.short	(.L_1659 - .L_1658)
.L_1658:
        /*00b0*/ 	.word	0x00000000
.L_1659:


//--------------------- .nv.info._Z35group_norm_nhwc_fwd_one_pass_kernelI11Fp32IOFp16WLi64ELi42ELi672EEv26Group_norm_nhwc_fwd_params --------------------------
	.section	.nv.info._Z35group_norm_nhwc_fwd_one_pass_kernelI11Fp32IOFp16WLi64ELi42ELi672EEv26Group_norm_nhwc_fwd_params,"",@"SHT_CUDA_INFO"
	.sectionflags	@""
	.align	4


	//----- nvinfo : EIATTR_CUDA_API_VERSION
	.align		4
        /*0000*/ 	.byte	0x04, 0x37
        /*0002*/ 	.short	(.L_1661 - .L_1660)
.L_1660:
        /*0004*/ 	.word	0x00000082


	//----- nvinfo : EIATTR_SW2861232_WAR
	.align		4
.L_1661:
        /*0008*/ 	.byte	0x01, 0x35
	.zero		2


	//----- nvinfo : EIATTR_PARAM_CBANK
	.align		4
        /*000c*/ 	.byte	0x04, 0x0a
        /*000e*/ 	.short	(.L_1663 - .L_1662)
	.align		4
.L_1662:
        /*0010*/ 	.word	index@(.nv.constant0._Z35group_norm_nhwc_fwd_one_pass_kernelI11Fp32IOFp16WLi64ELi42ELi672EEv26Group_norm_nhwc_fwd_params)
        /*0014*/ 	.short	0x0160
        /*0016*/ 	.short	0x00a0


	//----- nvinfo : EIATTR_CBANK_PARAM_SIZE
	.align		4
.L_1663:
        /*0018*/ 	.byte	0x03, 0x19
        /*001a*/ 	.short	0x00a0


	//----- nvinfo : EIATTR_KPARAM_INFO
	.align		4
        /*001c*/ 	.byte	0x04, 0x17
        /*001e*/ 	.short	(.L_1665 - .L_1664)
.L_1664:
        /*0020*/ 	.word	0x00000000
        /*0024*/ 	.short	0x0000
        /*0026*/ 	.short	0x0000
        /*0028*/ 	.byte	0x00, 0xf0, 0x81, 0x02


	//----- nvinfo : EIATTR_MAXREG_COUNT
	.align		4
.L_1665:
        /*002c*/ 	.byte	0x03, 0x1b
        /*002e*/ 	.short	0x0050


	//----- nvinfo : EIATTR_NUM_BARRIERS
	.align		4
        /*0030*/ 	.byte	0x02, 0x4c
        /*0032*/ 	.byte	0x01
	.zero		1


	//----- nvinfo : EIATTR_MERCURY_ISA_VERSION
	.align		4
        /*0034*/ 	.byte	0x03, 0x5f
        /*0036*/ 	.short	0x0000


	//----- nvinfo : EIATTR_COOP_GROUP_MASK_REGIDS
	.align		4
        /*0038*/ 	.byte	0x04, 0x29
        /*003a*/ 	.short	(.L_1667 - .L_1666)


	//   ....[0]....
.L_1666:
        /*003c*/ 	.word	0xffffffff


	//   ....[1]....
        /*0040*/ 	.word	0xffffffff


	//   ....[2]....
        /*0044*/ 	.word	0xffffffff


	//   ....[3]....
        /*0048*/ 	.word	0xffffffff


	//   ....[4]....
        /*004c*/ 	.word	0xffffffff


	//   ....[5]....
        /*0050*/ 	.word	0xffffffff


	//   ....[6]....
        /*0054*/ 	.word	0xffffffff


	//   ....[7]....
        /*0058*/ 	.word	0xffffffff


	//   ....[8]....
        /*005c*/ 	.word	0xffffffff


	//   ....[9]....
        /*0060*/ 	.word	0xffffffff


	//----- nvinfo : EIATTR_COOP_GROUP_INSTR_OFFSETS
	.align		4
.L_1667:
        /*0064*/ 	.byte	0x04, 0x28
        /*0066*/ 	.short	(.L_1669 - .L_1668)


	//   ....[0]....
.L_1668:
        /*0068*/ 	.word	0x00000640


	//   ....[1]....
        /*006c*/ 	.word	0x00000650


	//   ....[2]....
        /*0070*/ 	.word	0x00000680


	//   ....[3]....
        /*0074*/ 	.word	0x000006a0


	//   ....[4]....
        /*0078*/ 	.word	0x000006d0


	//   ....[5]....
        /*007c*/ 	.word	0x000006f0


	//   ....[6]....
        /*0080*/ 	.word	0x00000720


	//   ....[7]....
        /*0084*/ 	.word	0x00000740


	//   ....[8]....
        /*0088*/ 	.word	0x00000770


	//   ....[9]....
        /*008c*/ 	.word	0x00000790


	//----- nvinfo : EIATTR_EXIT_INSTR_OFFSETS
	.align		4
.L_1669:
        /*0090*/ 	.byte	0x04, 0x1c
        /*0092*/ 	.short	(.L_1671 - .L_1670)


	//   ....[0]....
.L_1670:
        /*0094*/ 	.word	0x00000070


	//   ....[1]....
        /*0098*/ 	.word	0x00001a90


	//----- nvinfo : EIATTR_MAX_THREADS
	.align		4
.L_1671:
        /*009c*/ 	.byte	0x04, 0x05
        /*009e*/ 	.short	(.L_1673 - .L_1672)
.L_1672:
        /*00a0*/ 	.word	0x000002a0
        /*00a4*/ 	.word	0x00000001
        /*00a8*/ 	.word	0x00000001


	//----- nvinfo : EIATTR_CRS_STACK_SIZE
	.align		4
.L_1673:
        /*00ac*/ 	.byte	0x04, 0x1e
        /*00ae*/ 	.short	(.L_1675 - .L_1674)
.L_1674:
        /*00b0*/ 	.word	0x00000000
.L_1675:


//--------------------- .nv.info._Z35group_norm_nhwc_fwd_one_pass_kernelI11Fp32IOFp16WLi128ELi42ELi672EEv26Group_norm_nhwc_fwd_params --------------------------
	.section	.nv.info._Z35group_norm_nhwc_fwd_one_pass_kernelI11Fp32IOFp16WLi128ELi42ELi672EEv26Group_norm_nhwc_fwd_params,"",@"SHT_CUDA_INFO"
	.sectionflags	@""
	.align	4


	//----- nvinfo : EIATTR_CUDA_API_VERSION
	.align		4
        /*0000*/ 	.byte	0x04, 0x37
        /*0002*/ 	.short	(.L_1677 - .L_1676)
.L_1676:
        /*0004*/ 	.word	0x00000082


	//----- nvinfo : EIATTR_SW2861232_WAR
	.align		4
.L_1677:
        /*0008*/ 	.byte	0x01, 0x35
	.zero		2


	//----- nvinfo : EIATTR_PARAM_CBANK
	.align		4
        /*000c*/ 	.byte	0x04, 0x0a
        /*000e*/ 	.short	(.L_1679 - .L_1678)
	.align		4
.L_1678:
        /*0010*/ 	.word	index@(.nv.constant0._Z35group_norm_nhwc_fwd_one_pass_kernelI11Fp32IOFp16WLi128ELi42ELi672EEv26Group_norm_nhwc_fwd_params)
        /*0014*/ 	.short	0x0160
        /*0016*/ 	.short	0x00a0


	//----- nvinfo : EIATTR_CBANK_PARAM_SIZE
	.align		4
.L_1679:
        /*0018*/ 	.byte	0x03, 0x19
        /*001a*/ 	.short	0x00a0


	//----- nvinfo : EIATTR_KPARAM_INFO
	.align		4
        /*001c*/ 	.byte	0x04, 0x17
        /*001e*/ 	.short	(.L_1681 - .L_1680)
.L_1680:
        /*0020*/ 	.word	0x00000000
        /*0024*/ 	.short	0x0000
        /*0026*/ 	.short	0x0000
        /*0028*/ 	.byte	0x00, 0xf0, 0x81, 0x02


	//----- nvinfo : EIATTR_MAXREG_COUNT
	.align		4
.L_1681:
        /*002c*/ 	.byte	0x03, 0x1b
        /*002e*/ 	.short	0x0050


	//----- nvinfo : EIATTR_NUM_BARRIERS
	.align		4
        /*0030*/ 	.byte	0x02, 0x4c
        /*0032*/ 	.byte	0x01
	.zero		1


	//----- nvinfo : EIATTR_MERCURY_ISA_VERSION
	.align		4
        /*0034*/ 	.byte	0x03, 0x5f
        /*0036*/ 	.short	0x0000


	//----- nvinfo : EIATTR_COOP_GROUP_MASK_REGIDS
	.align		4
        /*0038*/ 	.byte	0x04, 0x29
        /*003a*/ 	.short	(.L_1683 - .L_1682)


	//   ....[0]....
.L_1682:
        /*003c*/ 	.word	0xffffffff


	//   ....[1]....
        /*0040*/ 	.word	0xffffffff


	//   ....[2]....
        /*0044*/ 	.word	0xffffffff


	//   ....[3]....
        /*0048*/ 	.word	0xffffffff


	//   ....[4]....
        /*004c*/ 	.word	0xffffffff


	//   ....[5]....
        /*0050*/ 	.word	0xffffffff


	//   ....[6]....
        /*0054*/ 	.word	0xffffffff


	//   ....[7]....
        /*0058*/ 	.word	0xffffffff


	//   ....[8]....
        /*005c*/ 	.word	0xffffffff


	//   ....[9]....
        /*0060*/ 	.word	0xffffffff


	//----- nvinfo : EIATTR_COOP_GROUP_INSTR_OFFSETS
	.align		4
.L_1683:
        /*0064*/ 	.byte	0x04, 0x28
        /*0066*/ 	.short	(.L_1685 - .L_1684)


	//   ....[0]....
.L_1684:
        /*0068*/ 	.word	0x000008c0


	//   ....[1]....
        /*006c*/ 	.word	0x000008d0


	//   ....[2]....
        /*0070*/ 	.word	0x00000900


	//   ....[3]....
        /*0074*/ 	.word	0x00000910


	//   ....[4]....
        /*0078*/ 	.word	0x00000950


	//   ....[5]....
        /*007c*/ 	.word	0x00000960


	//   ....[6]....
        /*0080*/ 	.word	0x000009a0


	//   ....[7]....
        /*0084*/ 	.word	0x000009b0


	//   ....[8]....
        /*0088*/ 	.word	0x000009f0


	//   ....[9]....
        /*008c*/ 	.word	0x00000a00


	//----- nvinfo : EIATTR_EXIT_INSTR_OFFSETS
	.align		4
.L_1685:
        /*0090*/ 	.byte	0x04, 0x1c
        /*0092*/ 	.short	(.L_1687 - .L_1686)


	//   ....[0]....
.L_1686:
        /*0094*/ 	.word	0x00000070


	//   ....[1]....
        /*0098*/ 	.word	0x00002100


	//----- nvinfo : EIATTR_MAX_THREADS
	.align		4
.L_1687:
        /*009c*/ 	.byte	0x04, 0x05
        /*009e*/ 	.short	(.L_1689 - .L_1688)
.L_1688:
        /*00a0*/ 	.word	0x000002a0
        /*00a4*/ 	.word	0x00000001
        /*00a8*/ 	.word	0x00000001


	//----- nvinfo : EIATTR_CRS_STACK_SIZE
	.align		4
.L_1689:
        /*00ac*/ 	.byte	0x04, 0x1e
        /*00ae*/ 	.short	(.L_1691 - .L_1690)
.L_1690:
        /*00b0*/ 	.word	0x00000000
.L_1691:


//--------------------- .nv.info._Z35group_norm_nhwc_fwd_one_pass_kernelI11Fp32IOFp16WLi256ELi42ELi672EEv26Group_norm_nhwc_fwd_params --------------------------
	.section	.nv.info._Z35group_norm_nhwc_fwd_one_pass_kernelI11Fp32IOFp16WLi256ELi42ELi672EEv26Group_norm_nhwc_fwd_params,"",@"SHT_CUDA_INFO"
	.sectionflags	@""
	.align	4


	//----- nvinfo : EIATTR_CUDA_API_VERSION
	.align		4
        /*0000*/ 	.byte	0x04, 0x37
        /*0002*/ 	.short	(.L_1693 - .L_1692)
.L_1692:
        /*0004*/ 	.word	0x00000082


	//----- nvinfo : EIATTR_SW2861232_WAR
	.align		4
.L_1693:
        /*0008*/ 	.byte	0x01, 0x35
	.zero		2


	//----- nvinfo : EIATTR_PARAM_CBANK
	.align		4
        /*000c*/ 	.byte	0x04, 0x0a
        /*000e*/ 	.short	(.L_1695 - .L_1694)
	.align		4
.L_1694:
        /*0010*/ 	.word	index@(.nv.constant0._Z35group_norm_nhwc_fwd_one_pass_kernelI11Fp32IOFp16WLi256ELi42ELi672EEv26Group_norm_nhwc_fwd_params)
        /*0014*/ 	.short	0x0160
        /*0016*/ 	.short	0x00a0


	//----- nvinfo : EIATTR_CBANK_PARAM_SIZE
	.align		4
.L_1695:
        /*0018*/ 	.byte	0x03, 0x19
        /*001a*/ 	.short	0x00a0


	//----- nvinfo : EIATTR_KPARAM_INFO
	.align		4
        /*001c*/ 	.byte	0x04, 0x17
        /*001e*/ 	.short	(.L_1697 - .L_1696)
.L_1696:
        /*0020*/ 	.word	0x00000000
        /*0024*/ 	.short	0x0000
        /*0026*/ 	.short	0x0000
        /*0028*/ 	.byte	0x00, 0xf0, 0x81, 0x02


	//----- nvinfo : EIATTR_MAXREG_COUNT
	.align		4
.L_1697:
        /*002c*/ 	.byte	0x03, 0x1b
        /*002e*/ 	.short	0x0050


	//----- nvinfo : EIATTR_NUM_BARRIERS
	.align		4
        /*0030*/ 	.byte	0x02, 0x4c
        /*0032*/ 	.byte	0x01
	.zero		1


	//----- nvinfo : EIATTR_MERCURY_ISA_VERSION
	.align		4
        /*0034*/ 	.byte	0x03, 0x5f
        /*0036*/ 	.short	0x0000


	//----- nvinfo : EIATTR_COOP_GROUP_MASK_REGIDS
	.align		4
        /*0038*/ 	.byte	0x04, 0x29
        /*003a*/ 	.short	(.L_1699 - .L_1698)


	//   ....[0]....
.L_1698:
        /*003c*/ 	.word	0xffffffff


	//   ....[1]....
        /*0040*/ 	.word	0xffffffff


	//   ....[2]....
        /*0044*/ 	.word	0xffffffff


	//   ....[3]....
        /*0048*/ 	.word	0xffffffff


	//   ....[4]....
        /*004c*/ 	.word	0xffffffff


	//   ....[5]....
        /*0050*/ 	.word	0xffffffff


	//   ....[6]....
        /*0054*/ 	.word	0xffffffff


	//   ....[7]....
        /*0058*/ 	.word	0xffffffff


	//   ....[8]....
        /*005c*/ 	.word	0xffffffff


	//   ....[9]....
        /*0060*/ 	.word	0xffffffff


	//----- nvinfo : EIATTR_COOP_GROUP_INSTR_OFFSETS
	.align		4
.L_1699:
        /*0064*/ 	.byte	0x04, 0x28
        /*0066*/ 	.short	(.L_1701 - .L_1700)


	//   ....[0]....
.L_1700:
        /*0068*/ 	.word	0x00000da0


	//   ....[1]....
        /*006c*/ 	.word	0x00000db0


	//   ....[2]....
        /*0070*/ 	.word	0x00000de0


	//   ....[3]....
        /*0074*/ 	.word	0x00000df0


	//   ....[4]....
        /*0078*/ 	.word	0x00000e30


	//   ....[5]....
        /*007c*/ 	.word	0x00000e40


	//   ....[6]....
        /*0080*/ 	.word	0x00000e80


	//   ....[7]....
        /*0084*/ 	.word	0x00000e90


	//   ....[8]....
        /*0088*/ 	.word	0x00000ed0


	//   ....[9]....
        /*008c*/ 	.word	0x00000ee0


	//----- nvinfo : EIATTR_EXIT_INSTR_OFFSETS
	.align		4
.L_1701:
        /*0090*/ 	.byte	0x04, 0x1c
        /*0092*/ 	.short	(.L_1703 - .L_1702)


	//   ....[0]....
.L_1702:
        /*0094*/ 	.word	0x00000070


	//   ....[1]....
        /*0098*/ 	.word	0x00002e20


	//----- nvinfo : EIATTR_MAX_THREADS
	.align		4
.L_1703:
        /*009c*/ 	.byte	0x04, 0x05
        /*009e*/ 	.short	(.L_1705 - .L_1704)
.L_1704:
        /*00a0*/ 	.word	0x000002a0
        /*00a4*/ 	.word	0x00000001
        /*00a8*/ 	.word	0x00000001


	//----- nvinfo : EIATTR_CRS_STACK_SIZE
	.align		4
.L_1705:
        /*00ac*/ 	.byte	0x04, 0x1e
        /*00ae*/ 	.short	(.L_1707 - .L_1706)
.L_1706:
        /*00b0*/ 	.word	0x00000000
.L_1707:


//--------------------- .nv.info._Z35group_norm_nhwc_fwd_one_pass_kernelI11Fp32IOFp16WLi512ELi42ELi672EEv26Group_norm_nhwc_fwd_params --------------------------
	.section	.nv.info._Z35group_norm_nhwc_fwd_one_pass_kernelI11Fp32IOFp16WLi512ELi42ELi672EEv26Group_norm_nhwc_fwd_params,"",@"SHT_CUDA_INFO"
	.sectionflags	@""
	.align	4


	//----- nvinfo : EIATTR_CUDA_API_VERSION
	.align		4
        /*0000*/ 	.byte	0x04, 0x37
        /*0002*/ 	.short	(.L_1709 - .L_1708)
.L_1708:
        /*0004*/ 	.word	0x00000082


	//----- nvinfo : EIATTR_SW2861232_WAR
	.align		4
.L_1709:
        /*0008*/ 	.byte	0x01, 0x35
	.zero		2


	//----- nvinfo : EIATTR_PARAM_CBANK
	.align		4
        /*000c*/ 	.byte	0x04, 0x0a
        /*000e*/ 	.short	(.L_1711 - .L_1710)
	.align		4
.L_1710:
        /*0010*/ 	.word	index@(.nv.constant0._Z35group_norm_nhwc_fwd_one_pass_kernelI11Fp32IOFp16WLi512ELi42ELi672EEv26Group_norm_nhwc_fwd_params)
        /*0014*/ 	.short	0x0160
        /*0016*/ 	.short	0x00a0


	//----- nvinfo : EIATTR_CBANK_PARAM_SIZE
	.align		4
.L_1711:
        /*0018*/ 	.byte	0x03, 0x19
        /*001a*/ 	.short	0x00a0


	//----- nvinfo : EIATTR_KPARAM_INFO
	.align		4
        /*001c*/ 	.byte	0x04, 0x17
        /*001e*/ 	.short	(.L_1713 - .L_1712)
.L_1712:
        /*0020*/ 	.word	0x00000000
        /*0024*/ 	.short	0x0000
        /*0026*/ 	.short	0x0000
        /*0028*/ 	.byte	0x00, 0xf0, 0x81, 0x02


	//----- nvinfo : EIATTR_MAXREG_COUNT
	.align		4
.L_1713:
        /*002c*/ 	.byte	0x03, 0x1b
        /*002e*/ 	.short	0x0050


	//----- nvinfo : EIATTR_NUM_BARRIERS
	.align		4
        /*0030*/ 	.byte	0x02, 0x4c
        /*0032*/ 	.byte	0x01
	.zero		1


	//----- nvinfo : EIATTR_MERCURY_ISA_VERSION
	.align		4
        /*0034*/ 	.byte	0x03, 0x5f
        /*0036*/ 	.short	0x0000


	//----- nvinfo : EIATTR_COOP_GROUP_MASK_REGIDS
	.align		4
        /*0038*/ 	.byte	0x04, 0x29
        /*003a*/ 	.short	(.L_1715 - .L_1714)


	//   ....[0]....
.L_1714:
        /*003c*/ 	.word	0xffffffff


	//   ....[1]....
        /*0040*/ 	.word	0xffffffff


	//   ....[2]....
        /*0044*/ 	.word	0xffffffff


	//   ....[3]....
        /*0048*/ 	.word	0xffffffff


	//   ....[4]....
        /*004c*/ 	.word	0xffffffff


	//   ....[5]....
        /*0050*/ 	.word	0xffffffff


	//   ....[6]....
        /*0054*/ 	.word	0xffffffff


	//   ....[7]....
        /*0058*/ 	.word	0xffffffff


	//   ....[8]....
        /*005c*/ 	.word	0xffffffff


	//   ....[9]....
        /*0060*/ 	.word	0xffffffff


	//----- nvinfo : EIATTR_COOP_GROUP_INSTR_OFFSETS
	.align		4
.L_1715:
        /*0064*/ 	.byte	0x04, 0x28
        /*0066*/ 	.short	(.L_1717 - .L_1716)


	//   ....[0]....
.L_1716:
        /*0068*/ 	.word	0x000017b0


	//   ....[1]....
        /*006c*/ 	.word	0x000017c0


	//   ....[2]....
        /*0070*/ 	.word	0x00001800


	//   ....[3]....
        /*0074*/ 	.word	0x00001810


	//   ....[4]....
        /*0078*/ 	.word	0x00001850


	//   ....[5]....
        /*007c*/ 	.word	0x00001860


	//   ....[6]....
        /*0080*/ 	.word	0x000018a0


	//   ....[7]....
        /*0084*/ 	.word	0x000018b0


	//   ....[8]....
        /*0088*/ 	.word	0x00001900


	//   ....[9]....
        /*008c*/ 	.word	0x00001910


	//----- nvinfo : EIATTR_EXIT_INSTR_OFFSETS
	.align		4
.L_1717:
        /*0090*/ 	.byte	0x04, 0x1c
        /*0092*/ 	.short	(.L_1719 - .L_1718)


	//   ....[0]....
.L_1718:
        /*0094*/ 	.word	0x00000070


	//   ....[1]....
        /*0098*/ 	.word	0x00004b10


	//----- nvinfo : EIATTR_MAX_THREADS
	.align		4
.L_1719:
        /*009c*/ 	.byte	0x04, 0x05
        /*009e*/ 	.short	(.L_1721 - .L_1720)
.L_1720:
        /*00a0*/ 	.word	0x000002a0
        /*00a4*/ 	.word	0x00000001
        /*00a8*/ 	.word	0x00000001


	//----- nvinfo : EIATTR_CRS_STACK_SIZE
	.align		4
.L_1721:
        /*00ac*/ 	.byte	0x04, 0x1e
        /*00ae*/ 	.short	(.L_1723 - .L_1722)
.L_1722:
        /*00b0*/ 	.word	0x00000000
.L_1723:


//--------------------- .nv.callgraph             --------------------------
	.section	.nv.callgraph,"",@"SHT_CUDA_CALLGRAPH"
	.align	4
	.sectionentsize	8
	.align		4
        /*0000*/ 	.word	0x00000000
	.align		4
        /*0004*/ 	.word	0xffffffff
	.align		4
        /*0008*/ 	.word	0x00000000
	.align		4
        /*000c*/ 	.word	0xfffffffe
	.align		4
        /*0010*/ 	.word	0x00000000
	.align		4
        /*0014*/ 	.word	0xfffffffd
	.align		4
        /*0018*/ 	.word	0x00000000
	.align		4
        /*001c*/ 	.word	0xfffffffc


//--------------------- .nv.rel.action            --------------------------
	.section	.nv.rel.action,"",@"SHT_CUDA_RELOCINFO"
	.align	8
	.sectionentsize	8
        /*0000*/ 	.byte	0x73, 0x00, 0x00, 0x00, 0x00, 0x00, 0x00, 0x00, 0x00, 0x00, 0x00, 0x11, 0x25, 0x00, 0x05, 0x36


//--------------------- .nv.constant4             --------------------------
	.section	.nv.constant4,"a",@progbits
	.align	8
	.align		8
.nv.constant4:
        /*0000*/ 	.dword	_ZN61_INTERNAL_a3db6c8f_30_group_norm_nhwc_one_pass_42_cu_44ca18254cuda3std3__45__cpo5beginE
	.align		8
        /*0008*/ 	.dword	_ZN61_INTERNAL_a3db6c8f_30_group_norm_nhwc_one_pass_42_cu_44ca18254cuda3std3__45__cpo3endE
	.align		8
        /*0010*/ 	.dword	_ZN61_INTERNAL_a3db6c8f_30_group_norm_nhwc_one_pass_42_cu_44ca18254cuda3std3__45__cpo6cbeginE
	.align		8
        /*0018*/ 	.dword	_ZN61_INTERNAL_a3db6c8f_30_group_norm_nhwc_one_pass_42_cu_44ca18254cuda3std3__45__cpo4cendE
	.align		8
        /*0020*/ 	.dword	_ZN61_INTERNAL_a3db6c8f_30_group_norm_nhwc_one_pass_42_cu_44ca18254cuda3std3__45__cpo6rbeginE
	.align		8
        /*0028*/ 	.dword	_ZN61_INTERNAL_a3db6c8f_30_group_norm_nhwc_one_pass_42_cu_44ca18254cuda3std3__45__cpo4rendE
	.align		8
        /*0030*/ 	.dword	_ZN61_INTERNAL_a3db6c8f_30_group_norm_nhwc_one_pass_42_cu_44ca18254cuda3std3__45__cpo7crbeginE
	.align		8
        /*0038*/ 	.dword	_ZN61_INTERNAL_a3db6c8f_30_group_norm_nhwc_one_pass_42_cu_44ca18254cuda3std3__45__cpo5crendE
	.align		8
        /*0040*/ 	.dword	_ZN61_INTERNAL_a3db6c8f_30_group_norm_nhwc_one_pass_42_cu_44ca18254cuda3std3__463_GLOBAL__N__a3db6c8f_30_group_norm_nhwc_one_pass_42_cu_44ca18256ignoreE
	.align		8
        /*0048*/ 	.dword	_ZN61_INTERNAL_a3db6c8f_30_group_norm_nhwc_one_pass_42_cu_44ca18254cuda3std3__419piecewise_constructE
	.align		8
        /*0050*/ 	.dword	_ZN61_INTERNAL_a3db6c8f_30_group_norm_nhwc_one_pass_42_cu_44ca18254cuda3std3__48in_placeE
	.align		8
        /*0058*/ 	.dword	_ZN61_INTERNAL_a3db6c8f_30_group_norm_nhwc_one_pass_42_cu_44ca18254cuda3std3__420unreachable_sentinelE
	.align		8
        /*0060*/ 	.dword	_ZN61_INTERNAL_a3db6c8f_30_group_norm_nhwc_one_pass_42_cu_44ca18254cuda3std3__47nulloptE
	.align		8
        /*0068*/ 	.dword	_ZN61_INTERNAL_a3db6c8f_30_group_norm_nhwc_one_pass_42_cu_44ca18254cuda3std3__48unexpectE
	.align		8
        /*0070*/ 	.dword	_ZN61_INTERNAL_a3db6c8f_30_group_norm_nhwc_one_pass_42_cu_44ca18254cuda3std6ranges3__45__cpo4swapE
	.align		8
        /*0078*/ 	.dword	_ZN61_INTERNAL_a3db6c8f_30_group_norm_nhwc_one_pass_42_cu_44ca18254cuda3std6ranges3__45__cpo9iter_moveE
	.align		8
        /*0080*/ 	.dword	_ZN61_INTERNAL_a3db6c8f_30_group_norm_nhwc_one_pass_42_cu_44ca18254cuda3std6ranges3__45__cpo5beginE
	.align		8
        /*0088*/ 	.dword	_ZN61_INTERNAL_a3db6c8f_30_group_norm_nhwc_one_pass_42_cu_44ca18254cuda3std6ranges3__45__cpo3endE
	.align		8
        /*0090*/ 	.dword	_ZN61_INTERNAL_a3db6c8f_30_group_norm_nhwc_one_pass_42_cu_44ca18254cuda3std6ranges3__45__cpo6cbeginE
	.align		8
        /*0098*/ 	.dword	_ZN61_INTERNAL_a3db6c8f_30_group_norm_nhwc_one_pass_42_cu_44ca18254cuda3std6ranges3__45__cpo4cendE
	.align		8
        /*00a0*/ 	.dword	_ZN61_INTERNAL_a3db6c8f_30_group_norm_nhwc_one_pass_42_cu_44ca18254cuda3std6ranges3__45__cpo7advanceE
	.align		8
        /*00a8*/ 	.dword	_ZN61_INTERNAL_a3db6c8f_30_group_norm_nhwc_one_pass_42_cu_44ca18254cuda3std6ranges3__45__cpo9iter_swapE
	.align		8
        /*00b0*/ 	.dword	_ZN61_INTERNAL_a3db6c8f_30_group_norm_nhwc_one_pass_42_cu_44ca18254cuda3std6ranges3__45__cpo4nextE
	.align		8
        /*00b8*/ 	.dword	_ZN61_INTERNAL_a3db6c8f_30_group_norm_nhwc_one_pass_42_cu_44ca18254cuda3std6ranges3__45__cpo4prevE
	.align		8
        /*00c0*/ 	.dword	_ZN61_INTERNAL_a3db6c8f_30_group_norm_nhwc_one_pass_42_cu_44ca18254cuda3std6ranges3__45__cpo4dataE
	.align		8
        /*00c8*/ 	.dword	_ZN61_INTERNAL_a3db6c8f_30_group_norm_nhwc_one_pass_42_cu_44ca18254cuda3std6ranges3__45__cpo5cdataE
	.align		8
        /*00d0*/ 	.dword	_ZN61_INTERNAL_a3db6c8f_30_group_norm_nhwc_one_pass_42_cu_44ca18254cuda3std6ranges3__45__cpo4sizeE
	.align		8
        /*00d8*/ 	.dword	_ZN61_INTERNAL_a3db6c8f_30_group_norm_nhwc_one_pass_42_cu_44ca18254cuda3std6ranges3__45__cpo5ssizeE
	.align		8
        /*00e0*/ 	.dword	_ZN61_INTERNAL_a3db6c8f_30_group_norm_nhwc_one_pass_42_cu_44ca18254cuda3std6ranges3__45__cpo8distanceE
	.align		8
        /*00e8*/ 	.dword	_ZN61_INTERNAL_a3db6c8f_30_group_norm_nhwc_one_pass_42_cu_44ca18256thrust23THRUST_300001_SM_800_NS6system6detail10sequential3seqE
	.align		8
        /*00f0*/ 	.dword	_ZN61_INTERNAL_a3db6c8f_30_group_norm_nhwc_one_pass_42_cu_44ca18256thrust23THRUST_300001_SM_800_NS12placeholders2_1E
	.align		8
        /*00f8*/ 	.dword	_ZN61_INTERNAL_a3db6c8f_30_group_norm_nhwc_one_pass_42_cu_44ca18256thrust23THRUST_300001_SM_800_NS12placeholders2_2E
	.align		8
        /*0100*/ 	.dword	_ZN61_INTERNAL_a3db6c8f_30_group_norm_nhwc_one_pass_42_cu_44ca18256thrust23THRUST_300001_SM_800_NS12placeholders2_3E
	.align		8
        /*0108*/ 	.dword	_ZN61_INTERNAL_a3db6c8f_30_group_norm_nhwc_one_pass_42_cu_44ca18256thrust23THRUST_300001_SM_800_NS12placeholders2_4E
	.align		8
        /*0110*/ 	.dword	_ZN61_INTERNAL_a3db6c8f_30_group_norm_nhwc_one_pass_42_cu_44ca18256thrust23THRUST_300001_SM_800_NS12placeholders2_5E
	.align		8
        /*0118*/ 	.dword	_ZN61_INTERNAL_a3db6c8f_30_group_norm_nhwc_one_pass_42_cu_44ca18256thrust23THRUST_300001_SM_800_NS12placeholders2_6E
	.align		8
        /*0120*/ 	.dword	_ZN61_INTERNAL_a3db6c8f_30_group_norm_nhwc_one_pass_42_cu_44ca18256thrust23THRUST_300001_SM_800_NS12placeholders2_7E
	.align		8
        /*0128*/ 	.dword	_ZN61_INTERNAL_a3db6c8f_30_group_norm_nhwc_one_pass_42_cu_44ca18256thrust23THRUST_300001_SM_800_NS12placeholders2_8E
	.align		8
        /*0130*/ 	.dword	_ZN61_INTERNAL_a3db6c8f_30_group_norm_nhwc_one_pass_42_cu_44ca18256thrust23THRUST_300001_SM_800_NS12placeholders2_9E
	.align		8
        /*0138*/ 	.dword	_ZN61_INTERNAL_a3db6c8f_30_group_norm_nhwc_one_pass_42_cu_44ca18256thrust23THRUST_300001_SM_800_NS12placeholders3_10E


//--------------------- .nv.constant0._ZN3cub17CUB_300001_SM_8006detail11EmptyKernelIvEEvv --------------------------
	.section	.nv.constant0._ZN3cub17CUB_300001_SM_8006detail11EmptyKernelIvEEvv,"a",@progbits
	.sectionflags	@""
	.align	4
.nv.constant0._ZN3cub17CUB_300001_SM_8006detail11EmptyKernelIvEEvv:
	.zero		352


//--------------------- .nv.constant0._Z35group_norm_nhwc_bwd_one_pass_kernelI11Bf16IOFp32WLi64ELi42ELi672EEv26Group_norm_nhwc_bwd_params --------------------------
	.section	.nv.constant0._Z35group_norm_nhwc_bwd_one_pass_kernelI11Bf16IOFp32WLi64ELi42ELi672EEv26Group_norm_nhwc_bwd_params,"a",@progbits
	.sectionflags	@""
	.align	4
.nv.constant0._Z35group_norm_nhwc_bwd_one_pass_kernelI11Bf16IOFp32WLi64ELi42ELi672EEv26Group_norm_nhwc_bwd_params:
	.zero		536


//--------------------- .nv.constant0._Z35group_norm_nhwc_bwd_one_pass_kernelI11Bf16IOFp32WLi128ELi42ELi672EEv26Group_norm_nhwc_bwd_params --------------------------
	.section	.nv.constant0._Z35group_norm_nhwc_bwd_one_pass_kernelI11Bf16IOFp32WLi128ELi42ELi672EEv26Group_norm_nhwc_bwd_params,"a",@progbits
	.sectionflags	@""
	.align	4
.nv.constant0._Z35group_norm_nhwc_bwd_one_pass_kernelI11Bf16IOFp32WLi128ELi42ELi672EEv26Group_norm_nhwc_bwd_params:
	.zero		536


//--------------------- .nv.constant0._Z35group_norm_nhwc_bwd_one_pass_kernelI11Bf16IOFp32WLi256ELi42ELi672EEv26Group_norm_nhwc_bwd_params --------------------------
	.section	.nv.constant0._Z35group_norm_nhwc_bwd_one_pass_kernelI11Bf16IOFp32WLi256ELi42ELi672EEv26Group_norm_nhwc_bwd_params,"a",@progbits
	.sectionflags	@""
	.align	4
.nv.constant0._Z35group_norm_nhwc_bwd_one_pass_kernelI11Bf16IOFp32WLi256ELi42ELi672EEv26Group_norm_nhwc_bwd_params:
	.zero		536


//--------------------- .nv.constant0._Z35group_norm_nhwc_bwd_one_pass_kernelI11Bf16IOFp32WLi512ELi42ELi672EEv26Group_norm_nhwc_bwd_params --------------------------
	.section	.nv.constant0._Z35group_norm_nhwc_bwd_one_pass_kernelI11Bf16IOFp32WLi512ELi42ELi672EEv26Group_norm_nhwc_bwd_params,"a",@progbits
	.sectionflags	@""
	.align	4
.nv.constant0._Z35group_norm_nhwc_bwd_one_pass_kernelI11Bf16IOFp32WLi512ELi42ELi672EEv26Group_norm_nhwc_bwd_params:
	.zero		536


//--------------------- .nv.constant0._Z35group_norm_nhwc_bwd_one_pass_kernelI11Bf16IOBf16WLi64ELi42ELi672EEv26Group_norm_nhwc_bwd_params --------------------------
	.section	.nv.constant0._Z35group_norm_nhwc_bwd_one_pass_kernelI11Bf16IOBf16WLi64ELi42ELi672EEv26Group_norm_nhwc_bwd_params,"a",@progbits
	.sectionflags	@""
	.align	4
.nv.constant0._Z35group_norm_nhwc_bwd_one_pass_kernelI11Bf16IOBf16WLi64ELi42ELi672EEv26Group_norm_nhwc_bwd_params:
	.zero		536


//--------------------- .nv.constant0._Z35group_norm_nhwc_bwd_one_pass_kernelI11Bf16IOBf16WLi128ELi42ELi672EEv26Group_norm_nhwc_bwd_params --------------------------
	.section	.nv.constant0._Z35group_norm_nhwc_bwd_one_pass_kernelI11Bf16IOBf16WLi128ELi42ELi672EEv26Group_norm_nhwc_bwd_params,"a",@progbits
	.sectionflags	@""
	.align	4
.nv.constant0._Z35group_norm_nhwc_bwd_one_pass_kernelI11Bf16IOBf16WLi128ELi42ELi672EEv26Group_norm_nhwc_bwd_params:
	.zero		536


//--------------------- .nv.constant0._Z35group_norm_nhwc_bwd_one_pass_kernelI11Bf16IOBf16WLi256ELi42ELi672EEv26Group_norm_nhwc_bwd_params --------------------------
	.section	.nv.constant0._Z35group_norm_nhwc_bwd_one_pass_kernelI11Bf16IOBf16WLi256ELi42ELi672EEv26Group_norm_nhwc_bwd_params,"a",@progbits
	.sectionflags	@""
	.align	4
.nv.constant0._Z35group_norm_nhwc_bwd_one_pass_kernelI11Bf16IOBf16WLi256ELi42ELi672EEv26Group_norm_nhwc_bwd_params:
	.zero		536


//--------------------- .nv.constant0._Z35group_norm_nhwc_bwd_one_pass_kernelI11Bf16IOBf16WLi512ELi42ELi672EEv26Group_norm_nhwc_bwd_params --------------------------
	.section	.nv.constant0._Z35group_norm_nhwc_bwd_one_pass_kernelI11Bf16IOBf16WLi512ELi42ELi672EEv26Group_norm_nhwc_bwd_params,"a",@progbits
	.sectionflags	@""
	.align	4
.nv.constant0._Z35group_norm_nhwc_bwd_one_pass_kernelI11Bf16IOBf16WLi512ELi42ELi672EEv26Group_norm_nhwc_bwd_params:
	.zero		536


//--------------------- .nv.constant0._Z35group_norm_nhwc_bwd_one_pass_kernelI11Bf16IOFp16WLi64ELi42ELi672EEv26Group_norm_nhwc_bwd_params --------------------------
	.section	.nv.constant0._Z35group_norm_nhwc_bwd_one_pass_kernelI11Bf16IOFp16WLi64ELi42ELi672EEv26Group_norm_nhwc_bwd_params,"a",@progbits
	.sectionflags	@""
	.align	4
.nv.constant0._Z35group_norm_nhwc_bwd_one_pass_kernelI11Bf16IOFp16WLi64ELi42ELi672EEv26Group_norm_nhwc_bwd_params:
	.zero		536


//--------------------- .nv.constant0._Z35group_norm_nhwc_bwd_one_pass_kernelI11Bf16IOFp16WLi128ELi42ELi672EEv26Group_norm_nhwc_bwd_params --------------------------
	.section	.nv.constant0._Z35group_norm_nhwc_bwd_one_pass_kernelI11Bf16IOFp16WLi128ELi42ELi672EEv26Group_norm_nhwc_bwd_params,"a",@progbits
	.sectionflags	@""
	.align	4
.nv.constant0._Z35group_norm_nhwc_bwd_one_pass_kernelI11Bf16IOFp16WLi128ELi42ELi672EEv26Group_norm_nhwc_bwd_params:
	.zero		536


//--------------------- .nv.constant0._Z35group_norm_nhwc_bwd_one_pass_kernelI11Bf16IOFp16WLi256ELi42ELi672EEv26Group_norm_nhwc_bwd_params --------------------------
	.section	.nv.constant0._Z35group_norm_nhwc_bwd_one_pass_kernelI11Bf16IOFp16WLi256ELi42ELi672EEv26Group_norm_nhwc_bwd_params,"a",@progbits
	.sectionflags	@""
	.align	4
.nv.constant0._Z35group_norm_nhwc_bwd_one_pass_kernelI11Bf16IOFp16WLi256ELi42ELi672EEv26Group_norm_nhwc_bwd_params:
	.zero		536


//--------------------- .nv.constant0._Z35group_norm_nhwc_bwd_one_pass_kernelI11Bf16IOFp16WLi512ELi42ELi672EEv26Group_norm_nhwc_bwd_params --------------------------
	.section	.nv.constant0._Z35group_norm_nhwc_bwd_one_pass_kernelI11Bf16IOFp16WLi512ELi42ELi672EEv26Group_norm_nhwc_bwd_params,"a",@progbits
	.sectionflags	@""
	.align	4
.nv.constant0._Z35group_norm_nhwc_bwd_one_pass_kernelI11Bf16IOFp16WLi512ELi42ELi672EEv26Group_norm_nhwc_bwd_params:
	.zero		536


//--------------------- .nv.constant0._Z35group_norm_nhwc_bwd_one_pass_kernelI11Fp16IOFp32WLi64ELi42ELi672EEv26Group_norm_nhwc_bwd_params --------------------------
	.section	.nv.constant0._Z35group_norm_nhwc_bwd_one_pass_kernelI11Fp16IOFp32WLi64ELi42ELi672EEv26Group_norm_nhwc_bwd_params,"a",@progbits
	.sectionflags	@""
	.align	4
.nv.constant0._Z35group_norm_nhwc_bwd_one_pass_kernelI11Fp16IOFp32WLi64ELi42ELi672EEv26Group_norm_nhwc_bwd_params:
	.zero		536


//--------------------- .nv.constant0._Z35group_norm_nhwc_bwd_one_pass_kernelI11Fp16IOFp32WLi128ELi42ELi672EEv26Group_norm_nhwc_bwd_params --------------------------
	.section	.nv.constant0._Z35group_norm_nhwc_bwd_one_pass_kernelI11Fp16IOFp32WLi128ELi42ELi672EEv26Group_norm_nhwc_bwd_params,"a",@progbits
	.sectionflags	@""
	.align	4
.nv.constant0._Z35group_norm_nhwc_bwd_one_pass_kernelI11Fp16IOFp32WLi128ELi42ELi672EEv26Group_norm_nhwc_bwd_params:
	.zero		536


//--------------------- .nv.constant0._Z35group_norm_nhwc_bwd_one_pass_kernelI11Fp16IOFp32WLi256ELi42ELi672EEv26Group_norm_nhwc_bwd_params --------------------------
	.section	.nv.constant0._Z35group_norm_nhwc_bwd_one_pass_kernelI11Fp16IOFp32WLi256ELi42ELi672EEv26Group_norm_nhwc_bwd_params,"a",@progbits
	.sectionflags	@""
	.align	4
.nv.constant0._Z35group_norm_nhwc_bwd_one_pass_kernelI11Fp16IOFp32WLi256ELi42ELi672EEv26Group_norm_nhwc_bwd_params:
	.zero		536


//--------------------- .nv.constant0._Z35group_norm_nhwc_bwd_one_pass_kernelI11Fp16IOFp32WLi512ELi42ELi672EEv26Group_norm_nhwc_bwd_params --------------------------
	.section	.nv.constant0._Z35group_norm_nhwc_bwd_one_pass_kernelI11Fp16IOFp32WLi512ELi42ELi672EEv26Group_norm_nhwc_bwd_params,"a",@progbits
	.sectionflags	@""
	.align	4
.nv.constant0._Z35group_norm_nhwc_bwd_one_pass_kernelI11Fp16IOFp32WLi512ELi42ELi672EEv26Group_norm_nhwc_bwd_params:
	.zero		536


//--------------------- .nv.constant0._Z35group_norm_nhwc_bwd_one_pass_kernelI11Fp16IOBf16WLi64ELi42ELi672EEv26Group_norm_nhwc_bwd_params --------------------------
	.section	.nv.constant0._Z35group_norm_nhwc_bwd_one_pass_kernelI11Fp16IOBf16WLi64ELi42ELi672EEv26Group_norm_nhwc_bwd_params,"a",@progbits
	.sectionflags	@""
	.align	4
.nv.constant0._Z35group_norm_nhwc_bwd_one_pass_kernelI11Fp16IOBf16WLi64ELi42ELi672EEv26Group_norm_nhwc_bwd_params:
	.zero		536


//--------------------- .nv.constant0._Z35group_norm_nhwc_bwd_one_pass_kernelI11Fp16IOBf16WLi128ELi42ELi672EEv26Group_norm_nhwc_bwd_params --------------------------
	.section	.nv.constant0._Z35group_norm_nhwc_bwd_one_pass_kernelI11Fp16IOBf16WLi128ELi42ELi672EEv26Group_norm_nhwc_bwd_params,"a",@progbits
	.sectionflags	@""
	.align	4
.nv.constant0._Z35group_norm_nhwc_bwd_one_pass_kernelI11Fp16IOBf16WLi128ELi42ELi672EEv26Group_norm_nhwc_bwd_params:
	.zero		536


//--------------------- .nv.constant0._Z35group_norm_nhwc_bwd_one_pass_kernelI11Fp16IOBf16WLi256ELi42ELi672EEv26Group_norm_nhwc_bwd_params --------------------------
	.section	.nv.constant0._Z35group_norm_nhwc_bwd_one_pass_kernelI11Fp16IOBf16WLi256ELi42ELi672EEv26Group_norm_nhwc_bwd_params,"a",@progbits
	.sectionflags	@""
	.align	4
.nv.constant0._Z35group_norm_nhwc_bwd_one_pass_kernelI11Fp16IOBf16WLi256ELi42ELi672EEv26Group_norm_nhwc_bwd_params:
	.zero		536


//--------------------- .nv.constant0._Z35group_norm_nhwc_bwd_one_pass_kernelI11Fp16IOBf16WLi512ELi42ELi672EEv26Group_norm_nhwc_bwd_params --------------------------
	.section	.nv.constant0._Z35group_norm_nhwc_bwd_one_pass_kernelI11Fp16IOBf16WLi512ELi42ELi672EEv26Group_norm_nhwc_bwd_params,"a",@progbits
	.sectionflags	@""
	.align	4
.nv.constant0._Z35group_norm_nhwc_bwd_one_pass_kernelI11Fp16IOBf16WLi512ELi42ELi672EEv26Group_norm_nhwc_bwd_params:
	.zero		536


//--------------------- .nv.constant0._Z35group_norm_nhwc_bwd_one_pass_kernelI11Fp16IOFp16WLi64ELi42ELi672EEv26Group_norm_nhwc_bwd_params --------------------------
	.section	.nv.constant0._Z35group_norm_nhwc_bwd_one_pass_kernelI11Fp16IOFp16WLi64ELi42ELi672EEv26Group_norm_nhwc_bwd_params,"a",@progbits
	.sectionflags	@""
	.align	4
.nv.constant0._Z35group_norm_nhwc_bwd_one_pass_kernelI11Fp16IOFp16WLi64ELi42ELi672EEv26Group_norm_nhwc_bwd_params:
	.zero		536


//--------------------- .nv.constant0._Z35group_norm_nhwc_bwd_one_pass_kernelI11Fp16IOFp16WLi128ELi42ELi672EEv26Group_norm_nhwc_bwd_params --------------------------
	.section	.nv.constant0._Z35group_norm_nhwc_bwd_one_pass_kernelI11Fp16IOFp16WLi128ELi42ELi672EEv26Group_norm_nhwc_bwd_params,"a",@progbits
	.sectionflags	@""
	.align	4
.nv.constant0._Z35group_norm_nhwc_bwd_one_pass_kernelI11Fp16IOFp16WLi128ELi42ELi672EEv26Group_norm_nhwc_bwd_params:
	.zero		536


//--------------------- .nv.constant0._Z35group_norm_nhwc_bwd_one_pass_kernelI11Fp16IOFp16WLi256ELi42ELi672EEv26Group_norm_nhwc_bwd_params --------------------------
	.section	.nv.constant0._Z35group_norm_nhwc_bwd_one_pass_kernelI11Fp16IOFp16WLi256ELi42ELi672EEv26Group_norm_nhwc_bwd_params,"a",@progbits
	.sectionflags	@""
	.align	4
.nv.constant0._Z35group_norm_nhwc_bwd_one_pass_kernelI11Fp16IOFp16WLi256ELi42ELi672EEv26Group_norm_nhwc_bwd_params:
	.zero		536


//--------------------- .nv.constant0._Z35group_norm_nhwc_bwd_one_pass_kernelI11Fp16IOFp16WLi512ELi42ELi672EEv26Group_norm_nhwc_bwd_params --------------------------
	.section	.nv.constant0._Z35group_norm_nhwc_bwd_one_pass_kernelI11Fp16IOFp16WLi512ELi42ELi672EEv26Group_norm_nhwc_bwd_params,"a",@progbits
	.sectionflags	@""
	.align	4
.nv.constant0._Z35group_norm_nhwc_bwd_one_pass_kernelI11Fp16IOFp16WLi512ELi42ELi672EEv26Group_norm_nhwc_bwd_params:
	.zero		536


//--------------------- .nv.constant0._Z35group_norm_nhwc_bwd_one_pass_kernelI11Fp32IOFp32WLi64ELi42ELi672EEv26Group_norm_nhwc_bwd_params --------------------------
	.section	.nv.constant0._Z35group_norm_nhwc_bwd_one_pass_kernelI11Fp32IOFp32WLi64ELi42ELi672EEv26Group_norm_nhwc_bwd_params,"a",@progbits
	.sectionflags	@""
	.align	4
.nv.constant0._Z35group_norm_nhwc_bwd_one_pass_kernelI11Fp32IOFp32WLi64ELi42ELi672EEv26Group_norm_nhwc_bwd_params:
	.zero		536


//--------------------- .nv.constant0._Z35group_norm_nhwc_bwd_one_pass_kernelI11Fp32IOFp32WLi128ELi42ELi672EEv26Group_norm_nhwc_bwd_params --------------------------
	.section	.nv.constant0._Z35group_norm_nhwc_bwd_one_pass_kernelI11Fp32IOFp32WLi128ELi42ELi672EEv26Group_norm_nhwc_bwd_params,"a",@progbits
	.sectionflags	@""
	.align	4
.nv.constant0._Z35group_norm_nhwc_bwd_one_pass_kernelI11Fp32IOFp32WLi128ELi42ELi672EEv26Group_norm_nhwc_bwd_params:
	.zero		536


//--------------------- .nv.constant0._Z35group_norm_nhwc_bwd_one_pass_kernelI11Fp32IOFp32WLi256ELi42ELi672EEv26Group_norm_nhwc_bwd_params --------------------------
	.section	.nv.constant0._Z35group_norm_nhwc_bwd_one_pass_kernelI11Fp32IOFp32WLi256ELi42ELi672EEv26Group_norm_nhwc_bwd_params,"a",@progbits
	.sectionflags	@""
	.align	4
.nv.constant0._Z35group_norm_nhwc_bwd_one_pass_kernelI11Fp32IOFp32WLi256ELi42ELi672EEv26Group_norm_nhwc_bwd_params:
	.zero		536


//--------------------- .nv.constant0._Z35group_norm_nhwc_bwd_one_pass_kernelI11Fp32IOFp32WLi512ELi42ELi672EEv26Group_norm_nhwc_bwd_params --------------------------
	.section	.nv.constant0._Z35group_norm_nhwc_bwd_one_pass_kernelI11Fp32IOFp32WLi512ELi42ELi672EEv26Group_norm_nhwc_bwd_params,"a",@progbits
	.sectionflags	@""
	.align	4
.nv.constant0._Z35group_norm_nhwc_bwd_one_pass_kernelI11Fp32IOFp32WLi512ELi42ELi672EEv26Group_norm_nhwc_bwd_params:
	.zero		536


//--------------------- .nv.constant0._Z35group_norm_nhwc_bwd_one_pass_kernelI11Fp32IOBf16WLi64ELi42ELi672EEv26Group_norm_nhwc_bwd_params --------------------------
	.section	.nv.constant0._Z35group_norm_nhwc_bwd_one_pass_kernelI11Fp32IOBf16WLi64ELi42ELi672EEv26Group_norm_nhwc_bwd_params,"a",@progbits
	.sectionflags	@""
	.align	4
.nv.constant0._Z35group_norm_nhwc_bwd_one_pass_kernelI11Fp32IOBf16WLi64ELi42ELi672EEv26Group_norm_nhwc_bwd_params:
	.zero		536


//--------------------- .nv.constant0._Z35group_norm_nhwc_bwd_one_pass_kernelI11Fp32IOBf16WLi128ELi42ELi672EEv26Group_norm_nhwc_bwd_params --------------------------
	.section	.nv.constant0._Z35group_norm_nhwc_bwd_one_pass_kernelI11Fp32IOBf16WLi128ELi42ELi672EEv26Group_norm_nhwc_bwd_params,"a",@progbits
	.sectionflags	@""
	.align	4
.nv.constant0._Z35group_norm_nhwc_bwd_one_pass_kernelI11Fp32IOBf16WLi128ELi42ELi672EEv26Group_norm_nhwc_bwd_params:
	.zero		536


//--------------------- .nv.constant0._Z35group_norm_nhwc_bwd_one_pass_kernelI11Fp32IOBf16WLi256ELi42ELi672EEv26Group_norm_nhwc_bwd_params --------------------------
	.section	.nv.constant0._Z35group_norm_nhwc_bwd_one_pass_kernelI11Fp32IOBf16WLi256ELi42ELi672EEv26Group_norm_nhwc_bwd_params,"a",@progbits
	.sectionflags	@""
	.align	4
.nv.constant0._Z35group_norm_nhwc_bwd_one_pass_kernelI11Fp32IOBf16WLi256ELi42ELi672EEv26Group_norm_nhwc_bwd_params:
	.zero		536


//--------------------- .nv.constant0._Z35group_norm_nhwc_bwd_one_pass_kernelI11Fp32IOBf16WLi512ELi42ELi672EEv26Group_norm_nhwc_bwd_params --------------------------
	.section	.nv.constant0._Z35group_norm_nhwc_bwd_one_pass_kernelI11Fp32IOBf16WLi512ELi42ELi672EEv26Group_norm_nhwc_bwd_params,"a",@progbits
	.sectionflags	@""
	.align	4
.nv.constant0._Z35group_norm_nhwc_bwd_one_pass_kernelI11Fp32IOBf16WLi512ELi42ELi672EEv26Group_norm_nhwc_bwd_params:
	.zero		536


//--------------------- .nv.constant0._Z35group_norm_nhwc_bwd_one_pass_kernelI11Fp32IOFp16WLi64ELi42ELi672EEv26Group_norm_nhwc_bwd_params --------------------------
	.section	.nv.constant0._Z35group_norm_nhwc_bwd_one_pass_kernelI11Fp32IOFp16WLi64ELi42ELi672EEv26Group_norm_nhwc_bwd_params,"a",@progbits
	.sectionflags	@""
	.align	4
.nv.constant0._Z35group_norm_nhwc_bwd_one_pass_kernelI11Fp32IOFp16WLi64ELi42ELi672EEv26Group_norm_nhwc_bwd_params:
	.zero		536


//--------------------- .nv.constant0._Z35group_norm_nhwc_bwd_one_pass_kernelI11Fp32IOFp16WLi128ELi42ELi672EEv26Group_norm_nhwc_bwd_params --------------------------
	.section	.nv.constant0._Z35group_norm_nhwc_bwd_one_pass_kernelI11Fp32IOFp16WLi128ELi42ELi672EEv26Group_norm_nhwc_bwd_params,"a",@progbits
	.sectionflags	@""
	.align	4
.nv.constant0._Z35group_norm_nhwc_bwd_one_pass_kernelI11Fp32IOFp16WLi128ELi42ELi672EEv26Group_norm_nhwc_bwd_params:
	.zero		536


//--------------------- .nv.constant0._Z35group_norm_nhwc_bwd_one_pass_kernelI11Fp32IOFp16WLi256ELi42ELi672EEv26Group_norm_nhwc_bwd_params --------------------------
	.section	.nv.constant0._Z35group_norm_nhwc_bwd_one_pass_kernelI11Fp32IOFp16WLi256ELi42ELi672EEv26Group_norm_nhwc_bwd_params,"a",@progbits
	.sectionflags	@""
	.align	4
.nv.constant0._Z35group_norm_nhwc_bwd_one_pass_kernelI11Fp32IOFp16WLi256ELi42ELi672EEv26Group_norm_nhwc_bwd_params:
	.zero		536


//--------------------- .nv.constant0._Z35group_norm_nhwc_bwd_one_pass_kernelI11Fp32IOFp16WLi512ELi42ELi672EEv26Group_norm_nhwc_bwd_params --------------------------
	.section	.nv.constant0._Z35group_norm_nhwc_bwd_one_pass_kernelI11Fp32IOFp16WLi512ELi42ELi672EEv26Group_norm_nhwc_bwd_params,"a",@progbits
	.sectionflags	@""
	.align	4
.nv.constant0._Z35group_norm_nhwc_bwd_one_pass_kernelI11Fp32IOFp16WLi512ELi42ELi672EEv26Group_norm_nhwc_bwd_params:
	.zero		536


//--------------------- .nv.constant0._Z35group_norm_nhwc_fwd_one_pass_kernelI11Bf16IOFp32WLi64ELi42ELi672EEv26Group_norm_nhwc_fwd_params --------------------------
	.section	.nv.constant0._Z35group_norm_nhwc_fwd_one_pass_kernelI11Bf16IOFp32WLi64ELi42ELi672EEv26Group_norm_nhwc_fwd_params,"a",@progbits
	.sectionflags	@""
	.align	4
.nv.constant0._Z35group_norm_nhwc_fwd_one_pass_kernelI11Bf16IOFp32WLi64ELi42ELi672EEv26Group_norm_nhwc_fwd_params:
	.zero		512


//--------------------- .nv.constant0._Z35group_norm_nhwc_fwd_one_pass_kernelI11Bf16IOFp32WLi128ELi42ELi672EEv26Group_norm_nhwc_fwd_params --------------------------
	.section	.nv.constant0._Z35group_norm_nhwc_fwd_one_pass_kernelI11Bf16IOFp32WLi128ELi42ELi672EEv26Group_norm_nhwc_fwd_params,"a",@progbits
	.sectionflags	@""
	.align	4
.nv.constant0._Z35group_norm_nhwc_fwd_one_pass_kernelI11Bf16IOFp32WLi128ELi42ELi672EEv26Group_norm_nhwc_fwd_params:
	.zero		512


//--------------------- .nv.constant0._Z35group_norm_nhwc_fwd_one_pass_kernelI11Bf16IOFp32WLi256ELi42ELi672EEv26Group_norm_nhwc_fwd_params --------------------------
	.section	.nv.constant0._Z35group_norm_nhwc_fwd_one_pass_kernelI11Bf16IOFp32WLi256ELi42ELi672EEv26Group_norm_nhwc_fwd_params,"a",@progbits
	.sectionflags	@""
	.align	4
.nv.constant0._Z35group_norm_nhwc_fwd_one_pass_kernelI11Bf16IOFp32WLi256ELi42ELi672EEv26Group_norm_nhwc_fwd_params:
	.zero		512


//--------------------- .nv.constant0._Z35group_norm_nhwc_fwd_one_pass_kernelI11Bf16IOFp32WLi512ELi42ELi672EEv26Group_norm_nhwc_fwd_params --------------------------
	.section	.nv.constant0._Z35group_norm_nhwc_fwd_one_pass_kernelI11Bf16IOFp32WLi512ELi42ELi672EEv26Group_norm_nhwc_fwd_params,"a",@progbits
	.sectionflags	@""
	.align	4
.nv.constant0._Z35group_norm_nhwc_fwd_one_pass_kernelI11Bf16IOFp32WLi512ELi42ELi672EEv26Group_norm_nhwc_fwd_params:
	.zero		512


//--------------------- .nv.constant0._Z35group_norm_nhwc_fwd_one_pass_kernelI11Bf16IOBf16WLi64ELi42ELi672EEv26Group_norm_nhwc_fwd_params --------------------------
	.section	.nv.constant0._Z35group_norm_nhwc_fwd_one_pass_kernelI11Bf16IOBf16WLi64ELi42ELi672EEv26Group_norm_nhwc_fwd_params,"a",@progbits
	.sectionflags	@""
	.align	4
.nv.constant0._Z35group_norm_nhwc_fwd_one_pass_kernelI11Bf16IOBf16WLi64ELi42ELi672EEv26Group_norm_nhwc_fwd_params:
	.zero		512


//--------------------- .nv.constant0._Z35group_norm_nhwc_fwd_one_pass_kernelI11Bf16IOBf16WLi128ELi42ELi672EEv26Group_norm_nhwc_fwd_params --------------------------
	.section	.nv.constant0._Z35group_norm_nhwc_fwd_one_pass_kernelI11Bf16IOBf16WLi128ELi42ELi672EEv26Group_norm_nhwc_fwd_params,"a",@progbits
	.sectionflags	@""
	.align	4
.nv.constant0._Z35group_norm_nhwc_fwd_one_pass_kernelI11Bf16IOBf16WLi128ELi42ELi672EEv26Group_norm_nhwc_fwd_params:
	.zero		512


//--------------------- .nv.constant0._Z35group_norm_nhwc_fwd_one_pass_kernelI11Bf16IOBf16WLi256ELi42ELi672EEv26Group_norm_nhwc_fwd_params --------------------------
	.section	.nv.constant0._Z35group_norm_nhwc_fwd_one_pass_kernelI11Bf16IOBf16WLi256ELi42ELi672EEv26Group_norm_nhwc_fwd_params,"a",@progbits
	.sectionflags	@""
	.align	4
.nv.constant0._Z35group_norm_nhwc_fwd_one_pass_kernelI11Bf16IOBf16WLi256ELi42ELi672EEv26Group_norm_nhwc_fwd_params:
	.zero		512


//--------------------- .nv.constant0._Z35group_norm_nhwc_fwd_one_pass_kernelI11Bf16IOBf16WLi512ELi42ELi672EEv26Group_norm_nhwc_fwd_params --------------------------
	.section	.nv.constant0._Z35group_norm_nhwc_fwd_one_pass_kernelI11Bf16IOBf16WLi512ELi42ELi672EEv26Group_norm_nhwc_fwd_params,"a",@progbits
	.sectionflags	@""
	.align	4
.nv.constant0._Z35group_norm_nhwc_fwd_one_pass_kernelI11Bf16IOBf16WLi512ELi42ELi672EEv26Group_norm_nhwc_fwd_params:
	.zero		512


//--------------------- .nv.constant0._Z35group_norm_nhwc_fwd_one_pass_kernelI11Bf16IOFp16WLi64ELi42ELi672EEv26Group_norm_nhwc_fwd_params --------------------------
	.section	.nv.constant0._Z35group_norm_nhwc_fwd_one_pass_kernelI11Bf16IOFp16WLi64ELi42ELi672EEv26Group_norm_nhwc_fwd_params,"a",@progbits
	.sectionflags	@""
	.align	4
.nv.constant0._Z35group_norm_nhwc_fwd_one_pass_kernelI11Bf16IOFp16WLi64ELi42ELi672EEv26Group_norm_nhwc_fwd_params:
	.zero		512


//--------------------- .nv.constant0._Z35group_norm_nhwc_fwd_one_pass_kernelI11Bf16IOFp16WLi128ELi42ELi672EEv26Group_norm_nhwc_fwd_params --------------------------
	.section	.nv.constant0._Z35group_norm_nhwc_fwd_one_pass_kernelI11Bf16IOFp16WLi128ELi42ELi672EEv26Group_norm_nhwc_fwd_params,"a",@progbits
	.sectionflags	@""
	.align	4
.nv.constant0._Z35group_norm_nhwc_fwd_one_pass_kernelI11Bf16IOFp16WLi128ELi42ELi672EEv26Group_norm_nhwc_fwd_params:
	.zero		512


//--------------------- .nv.constant0._Z35group_norm_nhwc_fwd_one_pass_kernelI11Bf16IOFp16WLi256ELi42ELi672EEv26Group_norm_nhwc_fwd_params --------------------------
	.section	.nv.constant0._Z35group_norm_nhwc_fwd_one_pass_kernelI11Bf16IOFp16WLi256ELi42ELi672EEv26Group_norm_nhwc_fwd_params,"a",@progbits
	.sectionflags	@""
	.align	4
.nv.constant0._Z35group_norm_nhwc_fwd_one_pass_kernelI11Bf16IOFp16WLi256ELi42ELi672EEv26Group_norm_nhwc_fwd_params:
	.zero		512


//--------------------- .nv.constant0._Z35group_norm_nhwc_fwd_one_pass_kernelI11Bf16IOFp16WLi512ELi42ELi672EEv26Group_norm_nhwc_fwd_params --------------------------
	.section	.nv.constant0._Z35group_norm_nhwc_fwd_one_pass_kernelI11Bf16IOFp16WLi512ELi42ELi672EEv26Group_norm_nhwc_fwd_params,"a",@progbits
	.sectionflags	@""
	.align	4
.nv.constant0._Z35group_norm_nhwc_fwd_one_pass_kernelI11Bf16IOFp16WLi512ELi42ELi672EEv26Group_norm_nhwc_fwd_params:
	.zero		512


//--------------------- .nv.constant0._Z35group_norm_nhwc_fwd_one_pass_kernelI11Fp16IOFp32WLi64ELi42ELi672EEv26Group_norm_nhwc_fwd_params --------------------------
	.section	.nv.constant0._Z35group_norm_nhwc_fwd_one_pass_kernelI11Fp16IOFp32WLi64ELi42ELi672EEv26Group_norm_nhwc_fwd_params,"a",@progbits
	.sectionflags	@""
	.align	4
.nv.constant0._Z35group_norm_nhwc_fwd_one_pass_kernelI11Fp16IOFp32WLi64ELi42ELi672EEv26Group_norm_nhwc_fwd_params:
	.zero		512


//--------------------- .nv.constant0._Z35group_norm_nhwc_fwd_one_pass_kernelI11Fp16IOFp32WLi128ELi42ELi672EEv26Group_norm_nhwc_fwd_params --------------------------
	.section	.nv.constant0._Z35group_norm_nhwc_fwd_one_pass_kernelI11Fp16IOFp32WLi128ELi42ELi672EEv26Group_norm_nhwc_fwd_params,"a",@progbits
	.sectionflags	@""
	.align	4
.nv.constant0._Z35group_norm_nhwc_fwd_one_pass_kernelI11Fp16IOFp32WLi128ELi42ELi672EEv26Group_norm_nhwc_fwd_params:
	.zero		512


//--------------------- .nv.constant0._Z35group_norm_nhwc_fwd_one_pass_kernelI11Fp16IOFp32WLi256ELi42ELi672EEv26Group_norm_nhwc_fwd_params --------------------------
	.section	.nv.constant0._Z35group_norm_nhwc_fwd_one_pass_kernelI11Fp16IOFp32WLi256ELi42ELi672EEv26Group_norm_nhwc_fwd_params,"a",@progbits
	.sectionflags	@""
	.align	4
.nv.constant0._Z35group_norm_nhwc_fwd_one_pass_kernelI11Fp16IOFp32WLi256ELi42ELi672EEv26Group_norm_nhwc_fwd_params:
	.zero		512


//--------------------- .nv.constant0._Z35group_norm_nhwc_fwd_one_pass_kernelI11Fp16IOFp32WLi512ELi42ELi672EEv26Group_norm_nhwc_fwd_params --------------------------
	.section	.nv.constant0._Z35group_norm_nhwc_fwd_one_pass_kernelI11Fp16IOFp32WLi512ELi42ELi672EEv26Group_norm_nhwc_fwd_params,"a",@progbits
	.sectionflags	@""
	.align	4
.nv.constant0._Z35group_norm_nhwc_fwd_one_pass_kernelI11Fp16IOFp32WLi512ELi42ELi672EEv26Group_norm_nhwc_fwd_params:
	.zero		512


//--------------------- .nv.constant0._Z35group_norm_nhwc_fwd_one_pass_kernelI11Fp16IOBf16WLi64ELi42ELi672EEv26Group_norm_nhwc_fwd_params --------------------------
	.section	.nv.constant0._Z35group_norm_nhwc_fwd_one_pass_kernelI11Fp16IOBf16WLi64ELi42ELi672EEv26Group_norm_nhwc_fwd_params,"a",@progbits
	.sectionflags	@""
	.align	4
.nv.constant0._Z35group_norm_nhwc_fwd_one_pass_kernelI11Fp16IOBf16WLi64ELi42ELi672EEv26Group_norm_nhwc_fwd_params:
	.zero		512


//--------------------- .nv.constant0._Z35group_norm_nhwc_fwd_one_pass_kernelI11Fp16IOBf16WLi128ELi42ELi672EEv26Group_norm_nhwc_fwd_params --------------------------
	.section	.nv.constant0._Z35group_norm_nhwc_fwd_one_pass_kernelI11Fp16IOBf16WLi128ELi42ELi672EEv26Group_norm_nhwc_fwd_params,"a",@progbits
	.sectionflags	@""
	.align	4
.nv.constant0._Z35group_norm_nhwc_fwd_one_pass_kernelI11Fp16IOBf16WLi128ELi42ELi672EEv26Group_norm_nhwc_fwd_params:
	.zero		512


//--------------------- .nv.constant0._Z35group_norm_nhwc_fwd_one_pass_kernelI11Fp16IOBf16WLi256ELi42ELi672EEv26Group_norm_nhwc_fwd_params --------------------------
	.section	.nv.constant0._Z35group_norm_nhwc_fwd_one_pass_kernelI11Fp16IOBf16WLi256ELi42ELi672EEv26Group_norm_nhwc_fwd_params,"a",@progbits
	.sectionflags	@""
	.align	4
.nv.constant0._Z35group_norm_nhwc_fwd_one_pass_kernelI11Fp16IOBf16WLi256ELi42ELi672EEv26Group_norm_nhwc_fwd_params:
	.zero		512


//--------------------- .nv.constant0._Z35group_norm_nhwc_fwd_one_pass_kernelI11Fp16IOBf16WLi512ELi42ELi672EEv26Group_norm_nhwc_fwd_params --------------------------
	.section	.nv.constant0._Z35group_norm_nhwc_fwd_one_pass_kernelI11Fp16IOBf16WLi512ELi42ELi672EEv26Group_norm_nhwc_fwd_params,"a",@progbits
	.sectionflags	@""
	.align	4
.nv.constant0._Z35group_norm_nhwc_fwd_one_pass_kernelI11Fp16IOBf16WLi512ELi42ELi672EEv26Group_norm_nhwc_fwd_params:
	.zero		512


//--------------------- .nv.constant0._Z35group_norm_nhwc_fwd_one_pass_kernelI11Fp16IOFp16WLi64ELi42ELi672EEv26Group_norm_nhwc_fwd_params --------------------------
	.section	.nv.constant0._Z35group_norm_nhwc_fwd_one_pass_kernelI11Fp16IOFp16WLi64ELi42ELi672EEv26Group_norm_nhwc_fwd_params,"a",@progbits
	.sectionflags	@""
	.align	4
.nv.constant0._Z35group_norm_nhwc_fwd_one_pass_kernelI11Fp16IOFp16WLi64ELi42ELi672EEv26Group_norm_nhwc_fwd_params:
	.zero		512


//--------------------- .nv.constant0._Z35group_norm_nhwc_fwd_one_pass_kernelI11Fp16IOFp16WLi128ELi42ELi672EEv26Group_norm_nhwc_fwd_params --------------------------
	.section	.nv.constant0._Z35group_norm_nhwc_fwd_one_pass_kernelI11Fp16IOFp16WLi128ELi42ELi672EEv26Group_norm_nhwc_fwd_params,"a",@progbits
	.sectionflags	@""
	.align	4
.nv.constant0._Z35group_norm_nhwc_fwd_one_pass_kernelI11Fp16IOFp16WLi128ELi42ELi672EEv26Group_norm_nhwc_fwd_params:
	.zero		512


//--------------------- .nv.constant0._Z35group_norm_nhwc_fwd_one_pass_kernelI11Fp16IOFp16WLi256ELi42ELi672EEv26Group_norm_nhwc_fwd_params --------------------------
	.section	.nv.constant0._Z35group_norm_nhwc_fwd_one_pass_kernelI11Fp16IOFp16WLi256ELi42ELi672EEv26Group_norm_nhwc_fwd_params,"a",@progbits
	.sectionflags	@""
	.align	4
.nv.constant0._Z35group_norm_nhwc_fwd_one_pass_kernelI11Fp16IOFp16WLi256ELi42ELi672EEv26Group_norm_nhwc_fwd_params:
	.zero		512


//--------------------- .nv.constant0._Z35group_norm_nhwc_fwd_one_pass_kernelI11Fp16IOFp16WLi512ELi42ELi672EEv26Group_norm_nhwc_fwd_params --------------------------
	.section	.nv.constant0._Z35group_norm_nhwc_fwd_one_pass_kernelI11Fp16IOFp16WLi512ELi42ELi672EEv26Group_norm_nhwc_fwd_params,"a",@progbits
	.sectionflags	@""
	.align	4
.nv.constant0._Z35group_norm_nhwc_fwd_one_pass_kernelI11Fp16IOFp16WLi512ELi42ELi672EEv26Group_norm_nhwc_fwd_params:
	.zero		512


//--------------------- .nv.constant0._Z35group_norm_nhwc_fwd_one_pass_kernelI11Fp32IOFp32WLi64ELi42ELi672EEv26Group_norm_nhwc_fwd_params --------------------------
	.section	.nv.constant0._Z35group_norm_nhwc_fwd_one_pass_kernelI11Fp32IOFp32WLi64ELi42ELi672EEv26Group_norm_nhwc_fwd_params,"a",@progbits
	.sectionflags	@""
	.align	4
.nv.constant0._Z35group_norm_nhwc_fwd_one_pass_kernelI11Fp32IOFp32WLi64ELi42ELi672EEv26Group_norm_nhwc_fwd_params:
	.zero		512


//--------------------- .nv.constant0._Z35group_norm_nhwc_fwd_one_pass_kernelI11Fp32IOFp32WLi128ELi42ELi672EEv26Group_norm_nhwc_fwd_params --------------------------
	.section	.nv.constant0._Z35group_norm_nhwc_fwd_one_pass_kernelI11Fp32IOFp32WLi128ELi42ELi672EEv26Group_norm_nhwc_fwd_params,"a",@progbits
	.sectionflags	@""
	.align	4
.nv.constant0._Z35group_norm_nhwc_fwd_one_pass_kernelI11Fp32IOFp32WLi128ELi42ELi672EEv26Group_norm_nhwc_fwd_params:
	.zero		512


//--------------------- .nv.constant0._Z35group_norm_nhwc_fwd_one_pass_kernelI11Fp32IOFp32WLi256ELi42ELi672EEv26Group_norm_nhwc_fwd_params --------------------------
	.section	.nv.constant0._Z35group_norm_nhwc_fwd_one_pass_kernelI11Fp32IOFp32WLi256ELi42ELi672EEv26Group_norm_nhwc_fwd_params,"a",@progbits
	.sectionflags	@""
	.align	4
.nv.constant0._Z35group_norm_nhwc_fwd_one_pass_kernelI11Fp32IOFp32WLi256ELi42ELi672EEv26Group_norm_nhwc_fwd_params:
	.zero		512


//--------------------- .nv.constant0._Z35group_norm_nhwc_fwd_one_pass_kernelI11Fp32IOFp32WLi512ELi42ELi672EEv26Group_norm_nhwc_fwd_params --------------------------
	.section	.nv.constant0._Z35group_norm_nhwc_fwd_one_pass_kernelI11Fp32IOFp32WLi512ELi42ELi672EEv26Group_norm_nhwc_fwd_params,"a",@progbits
	.sectionflags	@""
	.align	4
.nv.constant0._Z35group_norm_nhwc_fwd_one_pass_kernelI11Fp32IOFp32WLi512ELi42ELi672EEv26Group_norm_nhwc_fwd_params:
	.zero		512


//--------------------- .nv.constant0._Z35group_norm_nhwc_fwd_one_pass_kernelI11Fp32IOBf16WLi64ELi42ELi672EEv26Group_norm_nhwc_fwd_params --------------------------
	.section	.nv.constant0._Z35group_norm_nhwc_fwd_one_pass_kernelI11Fp32IOBf16WLi64ELi42ELi672EEv26Group_norm_nhwc_fwd_params,"a",@progbits
	.sectionflags	@""
	.align	4
.nv.constant0._Z35group_norm_nhwc_fwd_one_pass_kernelI11Fp32IOBf16WLi64ELi42ELi672EEv26Group_norm_nhwc_fwd_params:
	.zero		512


//--------------------- .nv.constant0._Z35group_norm_nhwc_fwd_one_pass_kernelI11Fp32IOBf16WLi128ELi42ELi672EEv26Group_norm_nhwc_fwd_params --------------------------
	.section	.nv.constant0._Z35group_norm_nhwc_fwd_one_pass_kernelI11Fp32IOBf16WLi128ELi42ELi672EEv26Group_norm_nhwc_fwd_params,"a",@progbits
	.sectionflags	@""
	.align	4
.nv.constant0._Z35group_norm_nhwc_fwd_one_pass_kernelI11Fp32IOBf16WLi128ELi42ELi672EEv26Group_norm_nhwc_fwd_params:
	.zero		512


//--------------------- .nv.constant0._Z35group_norm_nhwc_fwd_one_pass_kernelI11Fp32IOBf16WLi256ELi42ELi672EEv26Group_norm_nhwc_fwd_params --------------------------
	.section	.nv.constant0._Z35group_norm_nhwc_fwd_one_pass_kernelI11Fp32IOBf16WLi256ELi42ELi672EEv26Group_norm_nhwc_fwd_params,"a",@progbits
	.sectionflags	@""
	.align	4
.nv.constant0._Z35group_norm_nhwc_fwd_one_pass_kernelI11Fp32IOBf16WLi256ELi42ELi672EEv26Group_norm_nhwc_fwd_params:
	.zero		512


//--------------------- .nv.constant0._Z35group_norm_nhwc_fwd_one_pass_kernelI11Fp32IOBf16WLi512ELi42ELi672EEv26Group_norm_nhwc_fwd_params --------------------------
	.section	.nv.constant0._Z35group_norm_nhwc_fwd_one_pass_kernelI11Fp32IOBf16WLi512ELi42ELi672EEv26Group_norm_nhwc_fwd_params,"a",@progbits
	.sectionflags	@""
	.align	4
.nv.constant0._Z35group_norm_nhwc_fwd_one_pass_kernelI11Fp32IOBf16WLi512ELi42ELi672EEv26Group_norm_nhwc_fwd_params:
	.zero		512


//--------------------- .nv.constant0._Z35group_norm_nhwc_fwd_one_pass_kernelI11Fp32IOFp16WLi64ELi42ELi672EEv26Group_norm_nhwc_fwd_params --------------------------
	.section	.nv.constant0._Z35group_norm_nhwc_fwd_one_pass_kernelI11Fp32IOFp16WLi64ELi42ELi672EEv26Group_norm_nhwc_fwd_params,"a",@progbits
	.sectionflags	@""
	.align	4
.nv.constant0._Z35group_norm_nhwc_fwd_one_pass_kernelI11Fp32IOFp16WLi64ELi42ELi672EEv26Group_norm_nhwc_fwd_params:
	.zero		512


//--------------------- .nv.constant0._Z35group_norm_nhwc_fwd_one_pass_kernelI11Fp32IOFp16WLi128ELi42ELi672EEv26Group_norm_nhwc_fwd_params --------------------------
	.section	.nv.constant0._Z35group_norm_nhwc_fwd_one_pass_kernelI11Fp32IOFp16WLi128ELi42ELi672EEv26Group_norm_nhwc_fwd_params,"a",@progbits
	.sectionflags	@""
	.align	4
.nv.constant0._Z35group_norm_nhwc_fwd_one_pass_kernelI11Fp32IOFp16WLi128ELi42ELi672EEv26Group_norm_nhwc_fwd_params:
	.zero		512


//--------------------- .nv.constant0._Z35group_norm_nhwc_fwd_one_pass_kernelI11Fp32IOFp16WLi256ELi42ELi672EEv26Group_norm_nhwc_fwd_params --------------------------
	.section	.nv.constant0._Z35group_norm_nhwc_fwd_one_pass_kernelI11Fp32IOFp16WLi256ELi42ELi672EEv26Group_norm_nhwc_fwd_params,"a",@progbits
	.sectionflags	@""
	.align	4
.nv.constant0._Z35group_norm_nhwc_fwd_one_pass_kernelI11Fp32IOFp16WLi256ELi42ELi672EEv26Group_norm_nhwc_fwd_params:
	.zero		512


//--------------------- .nv.constant0._Z35group_norm_nhwc_fwd_one_pass_kernelI11Fp32IOFp16WLi512ELi42ELi672EEv26Group_norm_nhwc_fwd_params --------------------------
	.section	.nv.constant0._Z35group_norm_nhwc_fwd_one_pass_kernelI11Fp32IOFp16WLi512ELi42ELi672EEv26Group_norm_nhwc_fwd_params,"a",@progbits
	.sectionflags	@""
	.align	4
.nv.constant0._Z35group_norm_nhwc_fwd_one_pass_kernelI11Fp32IOFp16WLi512ELi42ELi672EEv26Group_norm_nhwc_fwd_params:
	.zero		512


//--------------------- .text._ZN3cub17CUB_300001_SM_8006detail11EmptyKernelIvEEvv --------------------------
	.section	.text._ZN3cub17CUB_300001_SM_8006detail11EmptyKernelIvEEvv,"ax",@progbits
	.sectioninfo	@"SHI_REGISTERS=4"
	.align	128
        .global         _ZN3cub17CUB_300001_SM_8006detail11EmptyKernelIvEEvv
        .type           _ZN3cub17CUB_300001_SM_8006detail11EmptyKernelIvEEvv,@function
        .size           _ZN3cub17CUB_300001_SM_8006detail11EmptyKernelIvEEvv,(.L_x_3259 - _ZN3cub17CUB_300001_SM_8006detail11EmptyKernelIvEEvv)
        .other          _ZN3cub17CUB_300001_SM_8006detail11EmptyKernelIvEEvv,@"STO_CUDA_ENTRY STV_DEFAULT"
_ZN3cub17CUB_300001_SM_8006detail11EmptyKernelIvEEvv:
.text._ZN3cub17CUB_300001_SM_8006detail11EmptyKernelIvEEvv:
[----:B------:R-:W-:Y:S02]  /*0000*/  MOV R1, c[0x0][0x28] ;  /* 0x00000a0000017a02 */ /* 0x000fe40000000f00 */
[----:B------:R-:W-:Y:S05]  /*0010*/  EXIT ;  /* 0x000000000000794d */ /* 0x000fea0003800000 */
.L_x_0:
[----:B------:R-:W-:-:S00]  /*0020*/  BRA `(.L_x_0) ;  /* 0xfffffff000007947 */ /* 0x000fc0000383ffff */
[----:B------:R-:W-:-:S00]  /*0030*/  NOP ;  /* 0x0000000000007918 */ /* 0x000fc00000000000 */
        /* <DEDUP_REMOVED lines=12> */
.L_x_3259:


//--------------------- .text._Z35group_norm_nhwc_bwd_one_pass_kernelI11Bf16IOFp32WLi64ELi42ELi672EEv26Group_norm_nhwc_bwd_params --------------------------
	.section	.text._Z35group_norm_nhwc_bwd_one_pass_kernelI11Bf16IOFp32WLi64ELi42ELi672EEv26Group_norm_nhwc_bwd_params,"ax",@progbits
	.sectioninfo	@"SHI_REGISTERS=40"
	.align	128
        .global         _Z35group_norm_nhwc_bwd_one_pass_kernelI11Bf16IOFp32WLi64ELi42ELi672EEv26Group_norm_nhwc_bwd_params
        .type           _Z35group_norm_nhwc_bwd_one_pass_kernelI11Bf16IOFp32WLi64ELi42ELi672EEv26Group_norm_nhwc_bwd_params,@function
        .size           _Z35group_norm_nhwc_bwd_one_pass_kernelI11Bf16IOFp32WLi64ELi42ELi672EEv26Group_norm_nhwc_bwd_params,(.L_x_3260 - _Z35group_norm_nhwc_bwd_one_pass_kernelI11Bf16IOFp32WLi64ELi42ELi672EEv26Group_norm_nhwc_bwd_params)
        .other          _Z35group_norm_nhwc_bwd_one_pass_kernelI11Bf16IOFp32WLi64ELi42ELi672EEv26Group_norm_nhwc_bwd_params,@"STO_CUDA_ENTRY STV_DEFAULT"
_Z35group_norm_nhwc_bwd_one_pass_kernelI11Bf16IOFp32WLi64ELi42ELi672EEv26Group_norm_nhwc_bwd_params:
.text._Z35group_norm_nhwc_bwd_one_pass_kernelI11Bf16IOFp32WLi64ELi42ELi672EEv26Group_norm_nhwc_bwd_params:
[----:B------:R-:W-:Y:S02]  /*0000*/  MOV R1, c[0x0][0x28] ;  /* 0x00000a0000017a02 */ /* 0x000fe40000000f00 */
[----:B------:R-:W0:Y:S01]  /*0010*/  S2UR UR7, SR_CTAID.Y ;  /* 0x00000000000779c3 */ /* 0x000e220000002600 */
[----:B------:R-:W1:Y:S01]  /*0020*/  S2R R0, SR_TID.X ;  /* 0x0000000000007919 */ /* 0x000e620000002100 */
[----:B------:R-:W-:Y:S02]  /*0030*/  ULDC UR6, c[0x0][0x1f0] ;  /* 0x00007c0000067ab9 */ /* 0x000fe40000000800 */
[----:B------:R-:W-:Y:S02]  /*0040*/  ULDC UR4, c[0x0][0x1c0] ;  /* 0x0000700000047ab9 */ /* 0x000fe40000000800 */
[----:B------:R-:W-:Y:S02]  /*0050*/  UIMAD UR6, UR6, UR4, URZ ;  /* 0x00000004060672a4 */ /* 0x000fe4000f8e023f */
[----:B------:R-:W-:Y:S02]  /*0060*/  ULDC.64 UR14, c[0x0][0x118] ;  /* 0x00004600000e7ab9 */ /* 0x000fe40000000a00 */
[----:B0-----:R-:W-:Y:S01]  /*0070*/  UISETP.GE.AND UP0, UPT, UR7, UR6, UPT ;  /* 0x000000060700728c */ /* 0x001fe2000bf06270 */
[----:B-1----:R-:W-:-:S05]  /*0080*/  IMAD.WIDE.U32 R2, R0, -0x79e79e79, RZ ;  /* 0x8618618700027825 */ /* 0x002fca00078e00ff */
[----:B------:R-:W-:Y:S02]  /*0090*/  PLOP3.LUT P0, PT, PT, PT, UP0, 0x80, 0x0 ;  /* 0x000000000000781c */ /* 0x000fe40003f0f008 */
[----:B------:R-:W-:-:S04]  /*00a0*/  IADD3 R2, -R3, R0, RZ ;  /* 0x0000000003027210 */ /* 0x000fc80007ffe1ff */
[----:B------:R-:W-:-:S07]  /*00b0*/  LEA.HI R2, R2, R3, RZ, 0x1f ;  /* 0x0000000302027211 */ /* 0x000fce00078ff8ff */
[----:B------:R-:W-:Y:S05]  /*00c0*/  @P0 BRA `(.L_x_1) ;  /* 0x000036e000000947 */ /* 0x000fea0003800000 */
[----:B------:R-:W0:Y:S01]  /*00d0*/  S2R R33, SR_CTAID.X ;  /* 0x0000000000217919 */ /* 0x000e220000002500 */
[----:B------:R-:W-:Y:S01]  /*00e0*/  UMOV UR8, 0x3 ;  /* 0x0000000300087882 */ /* 0x000fe20000000000 */
[----:B------:R-:W-:Y:S01]  /*00f0*/  SHF.R.U32.HI R2, RZ, 0x4, R2 ;  /* 0x00000004ff027819 */ /* 0x000fe20000011602 */
[----:B------:R-:W-:Y:S01]  /*0100*/  ULDC.64 UR12, c[0x0][0x1d8] ;  /* 0x00007600000c7ab9 */ /* 0x000fe20000000a00 */
[--C-:B------:R-:W-:Y:S01]  /*0110*/  SHF.R.S32.HI R5, RZ, 0x1f, R0.reuse ;  /* 0x0000001fff057819 */ /* 0x100fe20000011400 */
[----:B------:R-:W-:Y:S01]  /*0120*/  UIMAD.WIDE.U32 UR4, UR8, UR12, URZ ;  /* 0x0000000c080472a5 */ /* 0x000fe2000f8e003f */
[----:B------:R-:W-:Y:S01]  /*0130*/  HFMA2.MMA R30, -RZ, RZ, 0, 0 ;  /* 0x00000000ff1e7435 */ /* 0x000fe200000001ff */
[----:B------:R-:W-:Y:S01]  /*0140*/  UIMAD UR8, UR8, UR13, URZ ;  /* 0x0000000d080872a4 */ /* 0x000fe2000f8e023f */
[----:B------:R-:W-:Y:S01]  /*0150*/  IMAD R32, R2, -0x15, R0 ;  /* 0xffffffeb02207824 */ /* 0x000fe200078e0200 */
[----:B------:R-:W-:Y:S01]  /*0160*/  ULEA.HI UR11, UP0, UR13, UR12, URZ, 0x1 ;  /* 0x0000000c0d0b7291 */ /* 0x000fe2000f81083f */
[----:B------:R-:W-:Y:S01]  /*0170*/  LEA.HI R5, R5, R0, RZ, 0x5 ;  /* 0x0000000005057211 */ /* 0x000fe200078f28ff */
[----:B------:R-:W-:-:S02]  /*0180*/  UIADD3 UR8, UR5, UR8, URZ ;  /* 0x0000000805087290 */ /* 0x000fc4000fffe03f */
[----:B------:R-:W-:Y:S01]  /*0190*/  UIADD3.X UR9, URZ, UR13, URZ, UP0, !UPT ;  /* 0x0000000d3f097290 */ /* 0x000fe200087fe43f */
[----:B------:R-:W-:Y:S01]  /*01a0*/  SHF.L.U32 R32, R32, 0x1, RZ ;  /* 0x0000000120207819 */ /* 0x000fe200000006ff */
[----:B------:R-:W-:Y:S01]  /*01b0*/  ULEA.HI UR10, UP0, UR8, UR4, URZ, 0x1 ;  /* 0x00000004080a7291 */ /* 0x000fe2000f81083f */
[----:B------:R-:W-:Y:S01]  /*01c0*/  SHF.R.S32.HI R36, RZ, 0x5, R5 ;  /* 0x00000005ff247819 */ /* 0x000fe20000011405 */
[----:B------:R-:W-:Y:S02]  /*01d0*/  USHF.R.S64 UR11, UR11, 0x1, UR9 ;  /* 0x000000010b0b7899 */ /* 0x000fe40008001009 */
[----:B------:R-:W-:Y:S02]  /*01e0*/  UIADD3.X UR8, URZ, UR8, URZ, UP0, !UPT ;  /* 0x000000083f087290 */ /* 0x000fe400087fe43f */
[----:B------:R-:W-:Y:S02]  /*01f0*/  USHF.R.S32.HI UR9, URZ, 0x1, UR9 ;  /* 0x000000013f097899 */ /* 0x000fe40008011409 */
[----:B------:R-:W-:Y:S01]  /*0200*/  USHF.R.S64 UR10, UR10, 0x1, UR8 ;  /* 0x000000010a0a7899 */ /* 0x000fe20008001008 */
[----:B0-----:R-:W-:Y:S01]  /*0210*/  IMAD R3, R33, c[0x0][0x1fc], R2 ;  /* 0x00007f0021037a24 */ /* 0x001fe200078e0202 */
[----:B------:R-:W-:-:S02]  /*0220*/  USHF.R.S32.HI UR8, URZ, 0x1, UR8 ;  /* 0x000000013f087899 */ /* 0x000fc40008011408 */
[----:B------:R-:W-:Y:S02]  /*0230*/  USHF.L.U64.HI UR9, UR11, 0x2, UR9 ;  /* 0x000000020b097899 */ /* 0x000fe40008010209 */
[C---:B------:R-:W-:Y:S01]  /*0240*/  ISETP.GE.U32.AND P1, PT, R3.reuse, c[0x0][0x1e0], PT ;  /* 0x0000780003007a0c */ /* 0x040fe20003f26070 */
[----:B------:R-:W-:Y:S01]  /*0250*/  USHF.L.U64.HI UR8, UR10, 0x2, UR8 ;  /* 0x000000020a087899 */ /* 0x000fe20008010208 */
[----:B------:R-:W-:Y:S01]  /*0260*/  SHF.R.S32.HI R37, RZ, 0x1f, R3 ;  /* 0x0000001fff257819 */ /* 0x000fe20000011403 */
[----:B------:R-:W-:Y:S01]  /*0270*/  ULDC.U8 UR16, c[0x0][0x1f4] ;  /* 0x00007d0000107ab9 */ /* 0x000fe20000000000 */
[----:B------:R-:W-:Y:S02]  /*0280*/  IADD3 R34, R3, 0x20, RZ ;  /* 0x0000002003227810 */ /* 0x000fe40007ffe0ff */
[----:B------:R-:W-:-:S04]  /*0290*/  ISETP.GE.AND.EX P1, PT, R37, c[0x0][0x1e4], PT, P1 ;  /* 0x0000790025007a0c */ /* 0x000fc80003f26310 */
[----:B------:R-:W-:Y:S02]  /*02a0*/  ISETP.LT.U32.AND P1, PT, R0, 0x2a0, !P1 ;  /* 0x000002a00000780c */ /* 0x000fe40004f21070 */
.L_x_28:
[----:B------:R-:W-:Y:S01]  /*02b0*/  IABS R9, c[0x0][0x1f0] ;  /* 0x00007c0000097a13 */ /* 0x000fe20000000000 */
[----:B------:R-:W-:Y:S02]  /*02c0*/  UMOV UR12, 0x8 ;  /* 0x00000008000c7882 */ /* 0x000fe40000000000 */
[----:B------:R-:W-:Y:S01]  /*02d0*/  ULDC.64 UR4, c[0x0][0x198] ;  /* 0x0000660000047ab9 */ /* 0x000fe20000000a00 */
[----:B0-----:R-:W0:Y:S01]  /*02e0*/  I2F.RP R2, R9 ;  /* 0x0000000900027306 */ /* 0x001e220000209400 */
[----:B------:R-:W-:-:S07]  /*02f0*/  UIMAD.WIDE UR4, UR7, UR12, UR4 ;  /* 0x0000000c070472a5 */ /* 0x000fce000f8e0204 */
[----:B0-----:R-:W0:Y:S02]  /*0300*/  MUFU.RCP R2, R2 ;  /* 0x0000000200027308 */ /* 0x001e240000001000 */
[----:B0-----:R-:W-:Y:S02]  /*0310*/  IADD3 R4, R2, 0xffffffe, RZ ;  /* 0x0ffffffe02047810 */ /* 0x001fe40007ffe0ff */
[----:B------:R-:W-:-:S04]  /*0320*/  IABS R2, UR7 ;  /* 0x0000000700027c13 */ /* 0x000fc80008000000 */
[----:B------:R0:W1:Y:S02]  /*0330*/  F2I.FTZ.U32.TRUNC.NTZ R5, R4 ;  /* 0x0000000400057305 */ /* 0x000064000021f000 */
[----:B0-----:R-:W-:Y:S02]  /*0340*/  MOV R4, RZ ;  /* 0x000000ff00047202 */ /* 0x001fe40000000f00 */
[----:B-1----:R-:W-:-:S05]  /*0350*/  IADD3 R6, RZ, -R5, RZ ;  /* 0x80000005ff067210 */ /* 0x002fca0007ffe0ff */
[----:B------:R-:W-:Y:S01]  /*0360*/  IMAD R7, R6, R9, RZ ;  /* 0x0000000906077224 */ /* 0x000fe200078e02ff */
[----:B------:R-:W-:-:S03]  /*0370*/  MOV R6, UR4 ;  /* 0x0000000400067c02 */ /* 0x000fc60008000f00 */
[----:B------:R-:W-:Y:S01]  /*0380*/  IMAD.HI.U32 R5, R5, R7, R4 ;  /* 0x0000000705057227 */ /* 0x000fe200078e0004 */
[----:B------:R-:W-:-:S05]  /*0390*/  MOV R7, UR5 ;  /* 0x0000000500077c02 */ /* 0x000fca0008000f00 */
[----:B------:R-:W-:Y:S01]  /*03a0*/  IMAD.HI.U32 R5, R5, R2, RZ ;  /* 0x0000000205057227 */ /* 0x000fe200078e00ff */
[----:B------:R-:W2:Y:S04]  /*03b0*/  LDG.E.64 R6, [R6.64] ;  /* 0x0000000e06067981 */ /* 0x000ea8000c1e1b00 */
[----:B------:R-:W-:-:S05]  /*03c0*/  IADD3 R4, -R5, RZ, RZ ;  /* 0x000000ff05047210 */ /* 0x000fca0007ffe1ff */
[----:B------:R-:W-:-:S05]  /*03d0*/  IMAD R2, R9, R4, R2 ;  /* 0x0000000409027224 */ /* 0x000fca00078e0202 */
[----:B------:R-:W-:Y:S01]  /*03e0*/  ISETP.GT.U32.AND P0, PT, R9, R2, PT ;  /* 0x000000020900720c */ /* 0x000fe20003f04070 */
[----:B------:R-:W-:Y:S01]  /*03f0*/  ULDC UR4, c[0x0][0x1f0] ;  /* 0x00007c0000047ab9 */ /* 0x000fe20000000800 */
[----:B------:R-:W-:Y:S01]  /*0400*/  ISETP.LE.AND P4, PT, RZ, UR7, PT ;  /* 0x00000007ff007c0c */ /* 0x000fe2000bf83270 */
[----:B------:R-:W-:-:S10]  /*0410*/  ULOP3.LUT UR4, UR7, UR4, URZ, 0x3c, !UPT ;  /* 0x0000000407047292 */ /* 0x000fd4000f8e3c3f */
[----:B------:R-:W-:-:S04]  /*0420*/  @!P0 IADD3 R2, R2, -R9, RZ ;  /* 0x8000000902028210 */ /* 0x000fc80007ffe0ff */
[CC--:B------:R-:W-:Y:S02]  /*0430*/  ISETP.GE.U32.AND P2, PT, R2.reuse, R9.reuse, PT ;  /* 0x000000090200720c */ /* 0x0c0fe40003f46070 */
[-C--:B------:R-:W-:Y:S02]  /*0440*/  ISETP.GT.U32.AND P3, PT, R9, R2.reuse, PT ;  /* 0x000000020900720c */ /* 0x080fe40003f64070 */
[----:B------:R-:W-:Y:S02]  /*0450*/  IADD3 R9, R2, -R9, RZ ;  /* 0x8000000902097210 */ /* 0x000fe40007ffe0ff */
[----:B------:R-:W-:Y:S02]  /*0460*/  ISETP.LE.AND P5, PT, RZ, UR4, PT ;  /* 0x00000004ff007c0c */ /* 0x000fe4000bfa3270 */
[----:B------:R-:W-:Y:S02]  /*0470*/  SEL R2, R9, R2, !P3 ;  /* 0x0000000209027207 */ /* 0x000fe40005800000 */
[----:B------:R-:W-:-:S02]  /*0480*/  @!P0 IADD3 R5, R5, 0x1, RZ ;  /* 0x0000000105058810 */ /* 0x000fc40007ffe0ff */
[----:B------:R-:W-:Y:S02]  /*0490*/  ISETP.NE.AND P0, PT, RZ, c[0x0][0x1f0], PT ;  /* 0x00007c00ff007a0c */ /* 0x000fe40003f05270 */
[----:B------:R-:W-:Y:S02]  /*04a0*/  LOP3.LUT R9, RZ, c[0x0][0x1f0], RZ, 0x33, !PT ;  /* 0x00007c00ff097a12 */ /* 0x000fe400078e33ff */
[----:B------:R-:W-:Y:S02]  /*04b0*/  @!P4 IADD3 R2, -R2, RZ, RZ ;  /* 0x000000ff0202c210 */ /* 0x000fe40007ffe1ff */
[----:B------:R-:W-:Y:S02]  /*04c0*/  @P2 IADD3 R5, R5, 0x1, RZ ;  /* 0x0000000105052810 */ /* 0x000fe40007ffe0ff */
[----:B------:R-:W-:Y:S02]  /*04d0*/  SEL R31, R9, R2, !P0 ;  /* 0x00000002091f7207 */ /* 0x000fe40004000000 */
[----:B------:R-:W-:-:S02]  /*04e0*/  @!P5 IADD3 R5, -R5, RZ, RZ ;  /* 0x000000ff0505d210 */ /* 0x000fc40007ffe1ff */
[----:B------:R-:W-:Y:S01]  /*04f0*/  SHF.R.S32.HI R35, RZ, 0x1f, R34 ;  /* 0x0000001fff237819 */ /* 0x000fe20000011422 */
[----:B------:R-:W-:Y:S01]  /*0500*/  IMAD R15, R31, 0x2a, RZ ;  /* 0x0000002a1f0f7824 */ /* 0x000fe200078e02ff */
[----:B------:R-:W-:Y:S02]  /*0510*/  SEL R5, R9, R5, !P0 ;  /* 0x0000000509057207 */ /* 0x000fe40004000000 */
[----:B------:R-:W-:Y:S02]  /*0520*/  ISETP.GE.U32.AND P0, PT, R34, c[0x0][0x1e0], PT ;  /* 0x0000780022007a0c */ /* 0x000fe40003f06070 */
[----:B------:R-:W-:Y:S02]  /*0530*/  SHF.R.S32.HI R4, RZ, 0x1f, R32 ;  /* 0x0000001fff047819 */ /* 0x000fe40000011420 */
[----:B------:R-:W-:Y:S02]  /*0540*/  IADD3 R24, P2, R32, R15, RZ ;  /* 0x0000000f20187210 */ /* 0x000fe40007f5e0ff */
[----:B------:R-:W-:-:S02]  /*0550*/  SHF.R.S32.HI R2, RZ, 0x1f, R5 ;  /* 0x0000001fff027819 */ /* 0x000fc40000011405 */
[----:B------:R-:W-:Y:S02]  /*0560*/  ISETP.GE.AND.EX P0, PT, R35, c[0x0][0x1e4], PT, P0 ;  /* 0x0000790023007a0c */ /* 0x000fe40003f06300 */
[----:B------:R-:W-:Y:S01]  /*0570*/  LEA.HI.X.SX32 R25, R15, R4, 0x1, P2 ;  /* 0x000000040f197211 */ /* 0x000fe200010f0eff */
[----:B------:R-:W-:Y:S01]  /*0580*/  IMAD R2, R2, c[0x0][0x1e8], RZ ;  /* 0x00007a0002027a24 */ /* 0x000fe200078e02ff */
[----:B------:R-:W-:-:S03]  /*0590*/  ISETP.GT.U32.OR P0, PT, R0, 0x29f, P0 ;  /* 0x0000029f0000780c */ /* 0x000fc60000704470 */
[C---:B------:R-:W-:Y:S02]  /*05a0*/  IMAD R9, R5.reuse, c[0x0][0x1ec], R2 ;  /* 0x00007b0005097a24 */ /* 0x040fe400078e0202 */
[----:B------:R-:W-:-:S04]  /*05b0*/  IMAD.WIDE.U32 R24, R5, c[0x0][0x1e8], R24 ;  /* 0x00007a0005187a25 */ /* 0x000fc800078e0018 */
[----:B------:R-:W-:Y:S01]  /*05c0*/  @P1 IMAD R2, R37, c[0x0][0x1d8], RZ ;  /* 0x0000760025021a24 */ /* 0x000fe200078e02ff */
[----:B------:R-:W-:Y:S02]  /*05d0*/  IADD3 R5, R25, R9, RZ ;  /* 0x0000000919057210 */ /* 0x000fe40007ffe0ff */
[-C--:B------:R-:W-:Y:S01]  /*05e0*/  @P1 MOV R4, R24.reuse ;  /* 0x0000001800041202 */ /* 0x080fe20000000f00 */
[----:B------:R-:W-:Y:S02]  /*05f0*/  @!P0 IMAD R9, R35, c[0x0][0x1d8], RZ ;  /* 0x0000760023098a24 */ /* 0x000fe400078e02ff */
[C---:B------:R-:W-:Y:S02]  /*0600*/  @P1 IMAD R13, R3.reuse, c[0x0][0x1dc], R2 ;  /* 0x00007700030d1a24 */ /* 0x040fe400078e0202 */
[----:B------:R-:W-:Y:S01]  /*0610*/  @P1 IMAD.WIDE.U32 R10, R3, c[0x0][0x1d8], R4 ;  /* 0x00007600030a1a25 */ /* 0x000fe200078e0004 */
[----:B------:R-:W-:-:S03]  /*0620*/  @!P0 MOV R8, R24 ;  /* 0x0000001800088202 */ /* 0x000fc60000000f00 */
[----:B------:R-:W-:Y:S01]  /*0630*/  @!P0 IMAD R17, R34, c[0x0][0x1dc], R9 ;  /* 0x0000770022118a24 */ /* 0x000fe200078e0209 */
[----:B------:R-:W-:Y:S02]  /*0640*/  @!P0 MOV R9, R5 ;  /* 0x0000000500098202 */ /* 0x000fe40000000f00 */
[----:B------:R-:W-:Y:S02]  /*0650*/  @P1 IADD3 R13, R11, R13, RZ ;  /* 0x0000000d0b0d1210 */ /* 0x000fe40007ffe0ff */
[----:B------:R-:W-:Y:S01]  /*0660*/  @P1 SHF.L.U32 R11, R10, 0x1, RZ ;  /* 0x000000010a0b1819 */ /* 0x000fe200000006ff */
[----:B------:R-:W-:Y:S01]  /*0670*/  @!P0 IMAD.WIDE.U32 R8, R34, c[0x0][0x1d8], R8 ;  /* 0x0000760022088a25 */ /* 0x000fe200078e0008 */
[----:B------:R-:W-:Y:S02]  /*0680*/  @P1 SHF.L.U64.HI R13, R10, 0x1, R13 ;  /* 0x000000010a0d1819 */ /* 0x000fe4000001020d */
[----:B------:R-:W-:Y:S01]  /*0690*/  @P1 IADD3 R16, P2, R11, c[0x0][0x180], RZ ;  /* 0x000060000b101a10 */ /* 0x000fe20007f5e0ff */
[----:B------:R-:W-:Y:S01]  /*06a0*/  CS2R R26, SRZ ;  /* 0x00000000001a7805 */ /* 0x000fe2000001ff00 */
[----:B------:R-:W-:-:S02]  /*06b0*/  @!P0 IADD3 R9, R9, R17, RZ ;  /* 0x0000001109098210 */ /* 0x000fc40007ffe0ff */
[----:B------:R-:W-:-:S05]  /*06c0*/  @P1 IADD3.X R17, R13, c[0x0][0x184], RZ, P2, !PT ;  /* 0x000061000d111a10 */ /* 0x000fca00017fe4ff */
[----:B------:R0:W5:Y:S01]  /*06d0*/  @P1 LDG.E R26, [R16.64] ;  /* 0x0000000e101a1981 */ /* 0x000162000c1e1900 */
[C---:B------:R-:W-:Y:S02]  /*06e0*/  @!P0 SHF.L.U32 R12, R8.reuse, 0x1, RZ ;  /* 0x00000001080c8819 */ /* 0x040fe400000006ff */
[----:B------:R-:W-:Y:S02]  /*06f0*/  @!P0 SHF.L.U64.HI R2, R8, 0x1, R9 ;  /* 0x0000000108028819 */ /* 0x000fe40000010209 */
[----:B------:R-:W-:Y:S02]  /*0700*/  @P1 IADD3 R8, P2, R11, c[0x0][0x178], RZ ;  /* 0x00005e000b081a10 */ /* 0x000fe40007f5e0ff */
[C---:B------:R-:W-:Y:S02]  /*0710*/  @!P0 IADD3 R10, P3, R12.reuse, c[0x0][0x180], RZ ;  /* 0x000060000c0a8a10 */ /* 0x040fe40007f7e0ff */
[----:B------:R-:W-:Y:S02]  /*0720*/  @!P0 IADD3 R12, P4, R12, c[0x0][0x178], RZ ;  /* 0x00005e000c0c8a10 */ /* 0x000fe40007f9e0ff */
[----:B------:R-:W-:-:S02]  /*0730*/  @P1 IADD3.X R9, R13, c[0x0][0x17c], RZ, P2, !PT ;  /* 0x00005f000d091a10 */ /* 0x000fc400017fe4ff */
[C---:B------:R-:W-:Y:S02]  /*0740*/  @!P0 IADD3.X R11, R2.reuse, c[0x0][0x184], RZ, P3, !PT ;  /* 0x00006100020b8a10 */ /* 0x040fe40001ffe4ff */
[----:B------:R-:W-:Y:S01]  /*0750*/  @!P0 IADD3.X R13, R2, c[0x0][0x17c], RZ, P4, !PT ;  /* 0x00005f00020d8a10 */ /* 0x000fe200027fe4ff */
[----:B------:R-:W-:Y:S02]  /*0760*/  CS2R R28, SRZ ;  /* 0x00000000001c7805 */ /* 0x000fe4000001ff00 */
[----:B------:R0:W5:Y:S04]  /*0770*/  @!P0 LDG.E R27, [R10.64] ;  /* 0x0000000e0a1b8981 */ /* 0x000168000c1e1900 */
[----:B------:R0:W5:Y:S01]  /*0780*/  @!P0 LDG.E R28, [R12.64] ;  /* 0x0000000e0c1c8981 */ /* 0x000162000c1e1900 */
[----:B------:R-:W-:Y:S01]  /*0790*/  UMOV UR12, 0x3f800000 ;  /* 0x3f800000000c7882 */ /* 0x000fe20000000000 */
[----:B------:R-:W-:Y:S02]  /*07a0*/  BSSY B0, `(.L_x_2) ;  /* 0x0000019000007945 */ /* 0x000fe40003800000 */
[----:B------:R1:W5:Y:S02]  /*07b0*/  @P1 LDG.E R29, [R8.64] ;  /* 0x0000000e081d1981 */ /* 0x000364000c1e1900 */
[----:B-1----:R-:W-:Y:S01]  /*07c0*/  CS2R R8, SRZ ;  /* 0x0000000000087805 */ /* 0x002fe2000001ff00 */
[----:B--2---:R-:W1:Y:S02]  /*07d0*/  R2UR UR17, R6 ;  /* 0x00000000061173c2 */ /* 0x004e6400000e0000 */
[----:B-1----:R-:W-:-:S05]  /*07e0*/  MOV R2, UR17 ;  /* 0x0000001100027c02 */ /* 0x002fca0008000f00 */
[----:B------:R-:W-:-:S05]  /*07f0*/  FFMA.FTZ R7, -R2, UR17, R7 ;  /* 0x0000001102077c23 */ /* 0x000fca0008010107 */
[----:B------:R-:W-:-:S13]  /*0800*/  FSETP.GTU.FTZ.AND P0, PT, R7, RZ, PT ;  /* 0x000000ff0700720b */ /* 0x000fda0003f1c000 */
[----:B------:R-:W-:Y:S01]  /*0810*/  VOTEU.ANY UP0, P0 ;  /* 0x00000000003f7886 */ /* 0x000fe20000000100 */
[----:B------:R-:W-:-:S13]  /*0820*/  PLOP3.LUT P0, PT, PT, PT, UP0, 0x80, 0x0 ;  /* 0x000000000000781c */ /* 0x000fda0003f0f008 */
[----:B------:R-:W-:-:S06]  /*0830*/  @P0 FADD.FTZ R2, R7, c[0x0][0x1a0] ;  /* 0x0000680007020621 */ /* 0x000fcc0000010000 */
[----:B------:R-:W1:Y:S02]  /*0840*/  @P0 MUFU.RSQ R2, R2 ;  /* 0x0000000200020308 */ /* 0x000e640000001400 */
[----:B-1----:R-:W1:Y:S01]  /*0850*/  @P0 R2UR UR4, R2 ;  /* 0x00000000020403c2 */ /* 0x002e6200000e0000 */
[----:B------:R-:W-:Y:S01]  /*0860*/  ISETP.GT.U32.AND P0, PT, R0, 0x29f, PT ;  /* 0x0000029f0000780c */ /* 0x000fe20003f04070 */
[----:B------:R-:W-:Y:S01]  /*0870*/  CS2R R6, SRZ ;  /* 0x0000000000067805 */ /* 0x000fe2000001ff00 */
[----:B-1----:R-:W-:-:S11]  /*0880*/  @UP0 UMOV UR12, UR4 ;  /* 0x00000004000c0c82 */ /* 0x002fd60008000000 */
[----:B------:R-:W-:Y:S05]  /*0890*/  @P0 BRA `(.L_x_3) ;  /* 0x0000009000000947 */ /* 0x000fea0003800000 */
[----:B0-----:R-:W-:Y:S01]  /*08a0*/  ISETP.NE.AND P0, PT, RZ, UR16, PT ;  /* 0x00000010ff007c0c */ /* 0x001fe2000bf05270 */
[----:B------:R-:W-:Y:S01]  /*08b0*/  HFMA2.MMA R6, -RZ, RZ, 0, 2.384185791015625e-07 ;  /* 0x00000004ff067435 */ /* 0x000fe200000001ff */
[----:B------:R-:W-:-:S04]  /*08c0*/  IADD3 R15, R32, R15, RZ ;  /* 0x0000000f200f7210 */ /* 0x000fc80007ffe0ff */
[----:B------:R-:W-:-:S05]  /*08d0*/  SHF.R.S32.HI R2, RZ, 0x1f, R15 ;  /* 0x0000001fff027819 */ /* 0x000fca000001140f */
[C---:B------:R-:W-:Y:S02]  /*08e0*/  IMAD.WIDE R6, R15.reuse, R6, c[0x0][0x188] ;  /* 0x000062000f067625 */ /* 0x040fe400078e0206 */
[----:B------:R-:W-:-:S04]  /*08f0*/  @P0 LEA R10, P2, R15, c[0x0][0x190], 0x2 ;  /* 0x000064000f0a0a11 */ /* 0x000fc800078410ff */
[----:B------:R-:W-:Y:S01]  /*0900*/  @P0 LEA.HI.X R11, R15, c[0x0][0x194], R2, 0x2, P2 ;  /* 0x000065000f0b0a11 */ /* 0x000fe200010f1402 */
[----:B------:R-:W5:Y:S04]  /*0910*/  LDG.E.64 R6, [R6.64] ;  /* 0x0000000e06067981 */ /* 0x000f68000c1e1b00 */
[----:B------:R0:W5:Y:S04]  /*0920*/  @P0 LDG.E.64 R8, [R10.64] ;  /* 0x0000000e0a080981 */ /* 0x000168000c1e1b00 */
.L_x_3:
[----:B0-----:R-:W-:Y:S05]  /*0930*/  BSYNC B0 ;  /* 0x0000000000007941 */ /* 0x001fea0003800000 */
.L_x_2:
[----:B------:R-:W-:Y:S02]  /*0940*/  ISETP.NE.AND P2, PT, RZ, UR16, PT ;  /* 0x00000010ff007c0c */ /* 0x000fe4000bf45270 */
[--C-:B-----5:R-:W-:Y:S02]  /*0950*/  PRMT R2, RZ, 0x5410, R26.reuse ;  /* 0x00005410ff027816 */ /* 0x120fe4000000001a */
[----:B------:R-:W-:Y:S02]  /*0960*/  PRMT R10, RZ, 0x7610, R26 ;  /* 0x00007610ff0a7816 */ /* 0x000fe4000000001a */
[----:B------:R-:W-:Y:S01]  /*0970*/  PRMT R13, RZ, 0x5410, R29 ;  /* 0x00005410ff0d7816 */ /* 0x000fe2000000001d */
[----:B------:R-:W-:-:S02]  /*0980*/  FADD.FTZ R2, R2, -UR17 ;  /* 0x8000001102027e21 */ /* 0x000fc40008010000 */
[----:B------:R-:W-:Y:S01]  /*0990*/  FADD.FTZ R11, R10, -UR17 ;  /* 0x800000110a0b7e21 */ /* 0x000fe20008010000 */
[----:B------:R-:W-:Y:S01]  /*09a0*/  PRMT R10, RZ, 0x7610, R29 ;  /* 0x00007610ff0a7816 */ /* 0x000fe2000000001d */
[----:B------:R-:W-:Y:S02]  /*09b0*/  FMUL.FTZ R15, R2, UR12 ;  /* 0x0000000c020f7c20 */ /* 0x000fe40008410000 */
[----:B------:R-:W-:Y:S01]  /*09c0*/  FMUL.FTZ R2, R11, UR12 ;  /* 0x0000000c0b027c20 */ /* 0x000fe20008410000 */
[----:B------:R-:W-:Y:S05]  /*09d0*/  @!P2 BRA `(.L_x_4) ;  /* 0x000001200000a947 */ /* 0x000fea0003800000 */
[----:B------:R-:W-:Y:S02]  /*09e0*/  FFMA.FTZ R12, R15, R6, R8 ;  /* 0x000000060f0c7223 */ /* 0x000fe40000010008 */
[----:B------:R-:W-:Y:S02]  /*09f0*/  FFMA.FTZ R11, R2, R7, R9 ;  /* 0x00000007020b7223 */ /* 0x000fe40000010009 */
[----:B------:R-:W-:Y:S02]  /*0a00*/  FMUL.FTZ R14, R12, -1.4426950216293334961 ;  /* 0xbfb8aa3b0c0e7820 */ /* 0x000fe40000410000 */
[----:B------:R-:W-:-:S04]  /*0a10*/  FMUL.FTZ R17, R11, -1.4426950216293334961 ;  /* 0xbfb8aa3b0b117820 */ /* 0x000fc80000410000 */
[----:B------:R-:W0:Y:S08]  /*0a20*/  MUFU.EX2 R14, R14 ;  /* 0x0000000e000e7308 */ /* 0x000e300000000800 */
[----:B------:R-:W1:Y:S01]  /*0a30*/  MUFU.EX2 R17, R17 ;  /* 0x0000001100117308 */ /* 0x000e620000000800 */
[----:B0-----:R-:W-:-:S07]  /*0a40*/  FADD.FTZ R16, R14, 1 ;  /* 0x3f8000000e107421 */ /* 0x001fce0000010000 */
[----:B------:R-:W0:Y:S01]  /*0a50*/  MUFU.RCP R16, R16 ;  /* 0x0000001000107308 */ /* 0x000e220000001000 */
[----:B-1----:R-:W-:-:S07]  /*0a60*/  FADD.FTZ R18, R17, 1 ;  /* 0x3f80000011127421 */ /* 0x002fce0000010000 */
[----:B------:R-:W1:Y:S01]  /*0a70*/  MUFU.RCP R19, R18 ;  /* 0x0000001200137308 */ /* 0x000e620000001000 */
[----:B0-----:R-:W-:Y:S02]  /*0a80*/  FADD.FTZ R21, -R16, 1 ;  /* 0x3f80000010157421 */ /* 0x001fe40000010100 */
[----:B------:R-:W-:Y:S02]  /*0a90*/  FMUL.FTZ R13, R13, R16 ;  /* 0x000000100d0d7220 */ /* 0x000fe40000410000 */
[----:B------:R-:W-:Y:S02]  /*0aa0*/  FFMA.FTZ R12, R12, R21, 1 ;  /* 0x3f8000000c0c7423 */ /* 0x000fe40000010015 */
[----:B-1----:R-:W-:Y:S02]  /*0ab0*/  FADD.FTZ R20, -R19, 1 ;  /* 0x3f80000013147421 */ /* 0x002fe40000010100 */
[----:B------:R-:W-:Y:S02]  /*0ac0*/  FMUL.FTZ R10, R10, R19 ;  /* 0x000000130a0a7220 */ /* 0x000fe40000410000 */
[----:B------:R-:W-:-:S02]  /*0ad0*/  FFMA.FTZ R11, R11, R20, 1 ;  /* 0x3f8000000b0b7423 */ /* 0x000fc40000010014 */
[----:B------:R-:W-:Y:S02]  /*0ae0*/  FMUL.FTZ R13, R13, R12 ;  /* 0x0000000c0d0d7220 */ /* 0x000fe40000410000 */
[----:B------:R-:W-:Y:S02]  /*0af0*/  FMUL.FTZ R10, R10, R11 ;  /* 0x0000000b0a0a7220 */ /* 0x000fe40000410000 */
.L_x_4:
[----:B------:R-:W-:Y:S01]  /*0b00*/  FMUL.FTZ R12, R13, R6 ;  /* 0x000000060d0c7220 */ /* 0x000fe20000410000 */
[--C-:B------:R-:W-:Y:S01]  /*0b10*/  PRMT R16, RZ, 0x5410, R27.reuse ;  /* 0x00005410ff107816 */ /* 0x100fe2000000001b */
[----:B------:R-:W-:Y:S01]  /*0b20*/  FMUL.FTZ R14, R10, R7 ;  /* 0x000000070a0e7220 */ /* 0x000fe20000410000 */
[----:B------:R-:W-:Y:S01]  /*0b30*/  PRMT R18, RZ, 0x7610, R27 ;  /* 0x00007610ff127816 */ /* 0x000fe2000000001b */
[----:B------:R-:W-:Y:S02]  /*0b40*/  FFMA.FTZ R11, R15, R12, RZ ;  /* 0x0000000c0f0b7223 */ /* 0x000fe400000100ff */
[----:B------:R-:W-:Y:S02]  /*0b50*/  FADD.FTZ R17, RZ, R12 ;  /* 0x0000000cff117221 */ /* 0x000fe40000010000 */
[----:B------:R-:W-:-:S02]  /*0b60*/  FADD.FTZ R16, R16, -UR17 ;  /* 0x8000001110107e21 */ /* 0x000fc40008010000 */
[----:B------:R-:W-:Y:S02]  /*0b70*/  FADD.FTZ R18, R18, -UR17 ;  /* 0x8000001112127e21 */ /* 0x000fe40008010000 */
[----:B------:R-:W-:Y:S02]  /*0b80*/  FFMA.FTZ R12, R2, R14, R11 ;  /* 0x0000000e020c7223 */ /* 0x000fe4000001000b */
[----:B------:R-:W-:Y:S01]  /*0b90*/  FADD.FTZ R11, R14, R17 ;  /* 0x000000110e0b7221 */ /* 0x000fe20000010000 */
[--C-:B------:R-:W-:Y:S01]  /*0ba0*/  PRMT R17, RZ, 0x5410, R28.reuse ;  /* 0x00005410ff117816 */ /* 0x100fe2000000001c */
[----:B------:R-:W-:Y:S01]  /*0bb0*/  FMUL.FTZ R19, R16, UR12 ;  /* 0x0000000c10137c20 */ /* 0x000fe20008410000 */
[----:B------:R-:W-:Y:S01]  /*0bc0*/  PRMT R16, RZ, 0x7610, R28 ;  /* 0x00007610ff107816 */ /* 0x000fe2000000001c */
[----:B------:R-:W-:Y:S01]  /*0bd0*/  FMUL.FTZ R14, R18, UR12 ;  /* 0x0000000c120e7c20 */ /* 0x000fe20008410000 */
[----:B------:R-:W-:Y:S05]  /*0be0*/  @!P2 BRA `(.L_x_5) ;  /* 0x000001200000a947 */ /* 0x000fea0003800000 */
[----:B------:R-:W-:-:S04]  /*0bf0*/  FFMA.FTZ R18, R19, R6, R8 ;  /* 0x0000000613127223 */ /* 0x000fc80000010008 */
[----:B------:R-:W-:-:S06]  /*0c00*/  FMUL.FTZ R20, R18, -1.4426950216293334961 ;  /* 0xbfb8aa3b12147820 */ /* 0x000fcc0000410000 */
[----:B------:R-:W0:Y:S02]  /*0c10*/  MUFU.EX2 R20, R20 ;  /* 0x0000001400147308 */ /* 0x000e240000000800 */
[----:B0-----:R-:W-:-:S06]  /*0c20*/  FADD.FTZ R21, R20, 1 ;  /* 0x3f80000014157421 */ /* 0x001fcc0000010000 */
[----:B------:R-:W0:Y:S02]  /*0c30*/  MUFU.RCP R22, R21 ;  /* 0x0000001500167308 */ /* 0x000e240000001000 */
[----:B0-----:R-:W-:Y:S02]  /*0c40*/  FADD.FTZ R23, -R22, 1 ;  /* 0x3f80000016177421 */ /* 0x001fe40000010100 */
[----:B------:R-:W-:Y:S02]  /*0c50*/  FMUL.FTZ R17, R17, R22 ;  /* 0x0000001611117220 */ /* 0x000fe40000410000 */
[----:B------:R-:W-:-:S04]  /*0c60*/  FFMA.FTZ R18, R18, R23, 1 ;  /* 0x3f80000012127423 */ /* 0x000fc80000010017 */
[----:B------:R-:W-:Y:S02]  /*0c70*/  FMUL.FTZ R17, R17, R18 ;  /* 0x0000001211117220 */ /* 0x000fe40000410000 */
        /* <DEDUP_REMOVED lines=9> */
.L_x_5:
[----:B------:R-:W-:Y:S01]  /*0d10*/  FMUL.FTZ R18, R17, R6 ;  /* 0x0000000611127220 */ /* 0x000fe20000410000 */
[----:B------:R-:W0:Y:S01]  /*0d20*/  S2R R22, SR_LANEID ;  /* 0x0000000000167919 */ /* 0x000e220000000000 */
[----:B------:R-:W-:Y:S01]  /*0d30*/  ISETP.NE.AND P3, PT, R0, RZ, PT ;  /* 0x000000ff0000720c */ /* 0x000fe20003f65270 */
[----:B------:R-:W-:Y:S01]  /*0d40*/  ULDC UR5, c[0x0][0xc] ;  /* 0x0000030000057ab9 */ /* 0x000fe20000000800 */
[----:B------:R-:W-:Y:S01]  /*0d50*/  FFMA.FTZ R21, R19, R18, R12 ;  /* 0x0000001213157223 */ /* 0x000fe2000001000c */
[----:B------:R-:W-:Y:S01]  /*0d60*/  BSSY B0, `(.L_x_6) ;  /* 0x0000060000007945 */ /* 0x000fe20003800000 */
[----:B------:R-:W-:Y:S02]  /*0d70*/  FADD.FTZ R12, R11, R18 ;  /* 0x000000120b0c7221 */ /* 0x000fe40000010000 */
[----:B------:R-:W-:-:S04]  /*0d80*/  FMUL.FTZ R11, R16, R7 ;  /* 0x00000007100b7220 */ /* 0x000fc80000410000 */
[----:B------:R-:W-:Y:S02]  /*0d90*/  FFMA.FTZ R18, R14, R11, R21 ;  /* 0x0000000b0e127223 */ /* 0x000fe40000010015 */
[----:B------:R-:W-:-:S03]  /*0da0*/  FADD.FTZ R11, R11, R12 ;  /* 0x0000000c0b0b7221 */ /* 0x000fc60000010000 */
[----:B------:R-:W1:Y:S04]  /*0db0*/  SHFL.DOWN PT, R21, R18, 0x1, 0x1f ;  /* 0x08201f0012157f89 */ /* 0x000e6800000e0000 */
[----:B------:R-:W2:Y:S01]  /*0dc0*/  SHFL.DOWN PT, R12, R11, 0x1, 0x1f ;  /* 0x08201f000b0c7f89 */ /* 0x000ea200000e0000 */
[C---:B0-----:R-:W-:Y:S02]  /*0dd0*/  ISETP.GT.AND P0, PT, R22.reuse, 0x1e, PT ;  /* 0x0000001e1600780c */ /* 0x041fe40003f04270 */
[----:B------:R-:W-:-:S11]  /*0de0*/  ISETP.NE.AND P4, PT, R22, RZ, PT ;  /* 0x000000ff1600720c */ /* 0x000fd60003f85270 */
[----:B-1----:R-:W-:Y:S02]  /*0df0*/  @!P0 FADD.FTZ R18, R18, R21 ;  /* 0x0000001512128221 */ /* 0x002fe40000010000 */
[----:B--2---:R-:W-:-:S03]  /*0e00*/  @!P0 FADD.FTZ R11, R11, R12 ;  /* 0x0000000c0b0b8221 */ /* 0x004fc60000010000 */
[----:B------:R-:W0:Y:S01]  /*0e10*/  SHFL.DOWN PT, R21, R18, 0x2, 0x1f ;  /* 0x08401f0012157f89 */ /* 0x000e2200000e0000 */
[----:B------:R-:W-:-:S03]  /*0e20*/  ISETP.GT.AND P0, PT, R22, 0x1d, PT ;  /* 0x0000001d1600780c */ /* 0x000fc60003f04270 */
[----:B------:R-:W1:Y:S10]  /*0e30*/  SHFL.DOWN PT, R12, R11, 0x2, 0x1f ;  /* 0x08401f000b0c7f89 */ /* 0x000e7400000e0000 */
[----:B0-----:R-:W-:-:S02]  /*0e40*/  @!P0 FADD.FTZ R18, R18, R21 ;  /* 0x0000001512128221 */ /* 0x001fc40000010000 */
[----:B-1----:R-:W-:-:S03]  /*0e50*/  @!P0 FADD.FTZ R11, R11, R12 ;  /* 0x0000000c0b0b8221 */ /* 0x002fc60000010000 */
        /* <DEDUP_REMOVED lines=11> */
[----:B------:R-:W-:Y:S01]  /*0f10*/  ISETP.GT.AND P0, PT, R22, 0xf, PT ;  /* 0x0000000f1600780c */ /* 0x000fe20003f04270 */
[----:B------:R-:W-:Y:S02]  /*0f20*/  FFMA.FTZ R12, R15, R13, RZ ;  /* 0x0000000d0f0c7223 */ /* 0x000fe400000100ff */
[----:B------:R-:W1:Y:S01]  /*0f30*/  SHFL.DOWN PT, R20, R11, 0x10, 0x1f ;  /* 0x0a001f000b147f89 */ /* 0x000e6200000e0000 */
[----:B------:R-:W-:Y:S02]  /*0f40*/  FADD.FTZ R15, RZ, R10 ;  /* 0x0000000aff0f7221 */ /* 0x000fe40000010000 */
[----:B------:R-:W-:Y:S02]  /*0f50*/  FFMA.FTZ R12, R19, R17, R12 ;  /* 0x00000011130c7223 */ /* 0x000fe4000001000c */
[----:B------:R-:W-:Y:S02]  /*0f60*/  FFMA.FTZ R19, R2, R10, RZ ;  /* 0x0000000a02137223 */ /* 0x000fe400000100ff */
[----:B------:R-:W-:-:S02]  /*0f70*/  FADD.FTZ R2, RZ, R13 ;  /* 0x0000000dff027221 */ /* 0x000fc40000010000 */
[----:B------:R-:W-:Y:S02]  /*0f80*/  FFMA.FTZ R13, R14, R16, R19 ;  /* 0x000000100e0d7223 */ /* 0x000fe40000010013 */
[----:B------:R-:W-:Y:S01]  /*0f90*/  FADD.FTZ R14, R2, R17 ;  /* 0x00000011020e7221 */ /* 0x000fe20000010000 */
[----:B------:R-:W-:Y:S01]  /*0fa0*/  SHF.L.U32 R2, R0, 0x4, RZ ;  /* 0x0000000400027819 */ /* 0x000fe200000006ff */
[----:B------:R-:W-:-:S05]  /*0fb0*/  FADD.FTZ R15, R15, R16 ;  /* 0x000000100f0f7221 */ /* 0x000fca0000010000 */
[----:B------:R2:W-:Y:S01]  /*0fc0*/  STS.128 [R0.X16+0xd0], R12 ;  /* 0x0000d00c00007388 */ /* 0x0005e2000000cc00 */
[----:B0-----:R-:W-:Y:S02]  /*0fd0*/  @!P0 FADD.FTZ R18, R18, R21 ;  /* 0x0000001512128221 */ /* 0x001fe40000010000 */
[----:B-1----:R-:W-:-:S03]  /*0fe0*/  @!P0 FADD.FTZ R11, R11, R20 ;  /* 0x000000140b0b8221 */ /* 0x002fc60000010000 */
[----:B------:R-:W-:Y:S02]  /*0ff0*/  MOV R10, R18 ;  /* 0x00000012000a7202 */ /* 0x000fe40000000f00 */
[----:B------:R-:W-:-:S03]  /*1000*/  ISETP.GT.U32.AND P0, PT, R0, 0x14, PT ;  /* 0x000000140000780c */ /* 0x000fc60003f04070 */
[----:B------:R2:W-:Y:S04]  /*1010*/  @!P4 STS.64 [R36.X8+0x18], R10 ;  /* 0x0000180a2400c388 */ /* 0x0005e80000008a00 */
[----:B------:R-:W-:Y:S06]  /*1020*/  BAR.SYNC.DEFER_BLOCKING 0x0 ;  /* 0x0000000000007b1d */ /* 0x000fec0000010000 */
[----:B------:R-:W-:Y:S05]  /*1030*/  @P3 BRA `(.L_x_7) ;  /* 0x0000032000003947 */ /* 0x000fea0003800000 */
[----:B------:R-:W0:Y:S02]  /*1040*/  LDS.128 R16, [0x20] ;  /* 0x00002000ff107984 */ /* 0x000e240000000c00 */
[----:B0-----:R-:W-:-:S02]  /*1050*/  FADD.FTZ R21, R10, R16 ;  /* 0x000000100a157221 */ /* 0x001fc40000010000 */
[----:B--2---:R-:W-:Y:S02]  /*1060*/  FADD.FTZ R10, R11, R17 ;  /* 0x000000110b0a7221 */ /* 0x004fe40000010000 */
[----:B------:R-:W-:Y:S02]  /*1070*/  FADD.FTZ R11, R21, R18 ;  /* 0x00000012150b7221 */ /* 0x000fe40000010000 */
[----:B------:R-:W0:Y:S01]  /*1080*/  LDS.128 R20, [0x30] ;  /* 0x00003000ff147984 */ /* 0x000e220000000c00 */
[----:B------:R-:W-:-:S03]  /*1090*/  FADD.FTZ R10, R10, R19 ;  /* 0x000000130a0a7221 */ /* 0x000fc60000010000 */
[----:B------:R-:W1:Y:S01]  /*10a0*/  LDS.128 R16, [0x40] ;  /* 0x00004000ff107984 */ /* 0x000e620000000c00 */
[----:B0-----:R-:W-:Y:S02]  /*10b0*/  FADD.FTZ R11, R11, R20 ;  /* 0x000000140b0b7221 */ /* 0x001fe40000010000 */
[----:B------:R-:W-:Y:S02]  /*10c0*/  FADD.FTZ R10, R10, R21 ;  /* 0x000000150a0a7221 */ /* 0x000fe40000010000 */
[----:B------:R-:W-:Y:S02]  /*10d0*/  FADD.FTZ R11, R11, R22 ;  /* 0x000000160b0b7221 */ /* 0x000fe40000010000 */
[----:B------:R-:W-:Y:S02]  /*10e0*/  FADD.FTZ R10, R10, R23 ;  /* 0x000000170a0a7221 */ /* 0x000fe40000010000 */
[----:B------:R-:W0:Y:S01]  /*10f0*/  LDS.128 R20, [0x50] ;  /* 0x00005000ff147984 */ /* 0x000e220000000c00 */
[----:B-1----:R-:W-:-:S02]  /*1100*/  FADD.FTZ R11, R11, R16 ;  /* 0x000000100b0b7221 */ /* 0x002fc40000010000 */
[----:B------:R-:W-:Y:S02]  /*1110*/  FADD.FTZ R10, R10, R17 ;  /* 0x000000110a0a7221 */ /* 0x000fe40000010000 */
[----:B------:R-:W-:Y:S02]  /*1120*/  FADD.FTZ R11, R11, R18 ;  /* 0x000000120b0b7221 */ /* 0x000fe40000010000 */
[----:B------:R-:W-:Y:S02]  /*1130*/  FADD.FTZ R10, R10, R19 ;  /* 0x000000130a0a7221 */ /* 0x000fe40000010000 */
[----:B------:R-:W1:Y:S01]  /*1140*/  LDS.128 R16, [0x60] ;  /* 0x00006000ff107984 */ /* 0x000e620000000c00 */
[----:B0-----:R-:W-:Y:S02]  /*1150*/  FADD.FTZ R11, R11, R20 ;  /* 0x000000140b0b7221 */ /* 0x001fe40000010000 */
[----:B------:R-:W-:Y:S02]  /*1160*/  FADD.FTZ R10, R10, R21 ;  /* 0x000000150a0a7221 */ /* 0x000fe40000010000 */
[----:B------:R-:W-:-:S02]  /*1170*/  FADD.FTZ R11, R11, R22 ;  /* 0x000000160b0b7221 */ /* 0x000fc40000010000 */
[----:B------:R-:W-:Y:S02]  /*1180*/  FADD.FTZ R10, R10, R23 ;  /* 0x000000170a0a7221 */ /* 0x000fe40000010000 */
[----:B------:R-:W0:Y:S01]  /*1190*/  LDS.128 R20, [0x70] ;  /* 0x00007000ff147984 */ /* 0x000e220000000c00 */
[----:B-1----:R-:W-:Y:S02]  /*11a0*/  FADD.FTZ R11, R11, R16 ;  /* 0x000000100b0b7221 */ /* 0x002fe40000010000 */
[----:B------:R-:W-:Y:S02]  /*11b0*/  FADD.FTZ R10, R10, R17 ;  /* 0x000000110a0a7221 */ /* 0x000fe40000010000 */
[----:B------:R-:W-:Y:S02]  /*11c0*/  FADD.FTZ R11, R11, R18 ;  /* 0x000000120b0b7221 */ /* 0x000fe40000010000 */
[----:B------:R-:W-:Y:S02]  /*11d0*/  FADD.FTZ R10, R10, R19 ;  /* 0x000000130a0a7221 */ /* 0x000fe40000010000 */
[----:B------:R-:W1:Y:S01]  /*11e0*/  LDS.128 R16, [0x80] ;  /* 0x00008000ff107984 */ /* 0x000e620000000c00 */
[----:B0-----:R-:W-:-:S02]  /*11f0*/  FADD.FTZ R11, R11, R20 ;  /* 0x000000140b0b7221 */ /* 0x001fc40000010000 */
[----:B------:R-:W-:Y:S02]  /*1200*/  FADD.FTZ R10, R10, R21 ;  /* 0x000000150a0a7221 */ /* 0x000fe40000010000 */
[----:B------:R-:W-:Y:S02]  /*1210*/  FADD.FTZ R11, R11, R22 ;  /* 0x000000160b0b7221 */ /* 0x000fe40000010000 */
[----:B------:R-:W-:Y:S02]  /*1220*/  FADD.FTZ R10, R10, R23 ;  /* 0x000000170a0a7221 */ /* 0x000fe40000010000 */
[----:B------:R-:W0:Y:S01]  /*1230*/  LDS.128 R20, [0x90] ;  /* 0x00009000ff147984 */ /* 0x000e220000000c00 */
[----:B-1----:R-:W-:Y:S02]  /*1240*/  FADD.FTZ R11, R11, R16 ;  /* 0x000000100b0b7221 */ /* 0x002fe40000010000 */
[----:B------:R-:W-:Y:S02]  /*1250*/  FADD.FTZ R10, R10, R17 ;  /* 0x000000110a0a7221 */ /* 0x000fe40000010000 */
[----:B------:R-:W-:-:S02]  /*1260*/  FADD.FTZ R11, R11, R18 ;  /* 0x000000120b0b7221 */ /* 0x000fc40000010000 */
[----:B------:R-:W-:Y:S02]  /*1270*/  FADD.FTZ R10, R10, R19 ;  /* 0x000000130a0a7221 */ /* 0x000fe40000010000 */
        /* <DEDUP_REMOVED lines=10> */
[----:B0-----:R-:W-:Y:S02]  /*1320*/  FADD.FTZ R11, R11, R20 ;  /* 0x000000140b0b7221 */ /* 0x001fe40000010000 */
[----:B------:R-:W-:Y:S02]  /*1330*/  FADD.FTZ R16, R10, R21 ;  /* 0x000000150a107221 */ /* 0x000fe40000010000 */
[----:B------:R-:W-:-:S02]  /*1340*/  FADD.FTZ R10, R11, R22 ;  /* 0x000000160b0a7221 */ /* 0x000fc40000010000 */
[----:B------:R-:W-:Y:S02]  /*1350*/  FADD.FTZ R11, R16, R23 ;  /* 0x00000017100b7221 */ /* 0x000fe40000010000 */
.L_x_7:
[----:B------:R-:W-:Y:S05]  /*1360*/  BSYNC B0 ;  /* 0x0000000000007941 */ /* 0x000fea0003800000 */
.L_x_6:
[----:B------:R-:W-:Y:S06]  /*1370*/  BAR.SYNC.DEFER_BLOCKING 0x0 ;  /* 0x0000000000007b1d */ /* 0x000fec0000010000 */
[----:B------:R-:W-:Y:S01]  /*1380*/  BSSY B0, `(.L_x_8) ;  /* 0x000009d000007945 */ /* 0x000fe20003800000 */
[----:B------:R-:W-:Y:S05]  /*1390*/  @P0 BRA `(.L_x_9) ;  /* 0x000009b000000947 */ /* 0x000fea0003800000 */
[----:B------:R-:W0:Y:S04]  /*13a0*/  LDS.128 R16, [R2+0x220] ;  /* 0x0002200002107984 */ /* 0x000e280000000c00 */
[----:B------:R-:W1:Y:S01]  /*13b0*/  LDS.128 R20, [R2+0x370] ;  /* 0x0003700002147984 */ /* 0x000e620000000c00 */
[----:B0-----:R-:W-:-:S02]  /*13c0*/  FADD.FTZ R16, R12, R16 ;  /* 0x000000100c107221 */ /* 0x001fc40000010000 */
[----:B------:R-:W-:Y:S02]  /*13d0*/  FADD.FTZ R17, R13, R17 ;  /* 0x000000110d117221 */ /* 0x000fe40000010000 */
[----:B------:R-:W-:Y:S02]  /*13e0*/  FADD.FTZ R18, R14, R18 ;  /* 0x000000120e127221 */ /* 0x000fe40000010000 */
[----:B------:R-:W-:Y:S02]  /*13f0*/  FADD.FTZ R19, R15, R19 ;  /* 0x000000130f137221 */ /* 0x000fe40000010000 */
[----:B--2---:R-:W0:Y:S01]  /*1400*/  LDS.128 R12, [R2+0x4c0] ;  /* 0x0004c000020c7984 */ /* 0x004e220000000c00 */
[----:B-1----:R-:W-:Y:S02]  /*1410*/  FADD.FTZ R16, R16, R20 ;  /* 0x0000001410107221 */ /* 0x002fe40000010000 */
[----:B------:R-:W-:Y:S02]  /*1420*/  FADD.FTZ R17, R17, R21 ;  /* 0x0000001511117221 */ /* 0x000fe40000010000 */
[----:B------:R-:W-:-:S02]  /*1430*/  FADD.FTZ R18, R18, R22 ;  /* 0x0000001612127221 */ /* 0x000fc40000010000 */
[----:B------:R-:W-:Y:S02]  /*1440*/  FADD.FTZ R23, R19, R23 ;  /* 0x0000001713177221 */ /* 0x000fe40000010000 */
[----:B0-----:R-:W-:Y:S02]  /*1450*/  FADD.FTZ R12, R16, R12 ;  /* 0x0000000c100c7221 */ /* 0x001fe40000010000 */
[----:B------:R-:W-:Y:S02]  /*1460*/  FADD.FTZ R13, R17, R13 ;  /* 0x0000000d110d7221 */ /* 0x000fe40000010000 */
[----:B------:R-:W-:Y:S02]  /*1470*/  FADD.FTZ R14, R18, R14 ;  /* 0x0000000e120e7221 */ /* 0x000fe40000010000 */
[----:B------:R-:W0:Y:S01]  /*1480*/  LDS.128 R16, [R2+0x610] ;  /* 0x0006100002107984 */ /* 0x000e220000000c00 */
[----:B------:R-:W-:Y:S02]  /*1490*/  FADD.FTZ R23, R23, R15 ;  /* 0x0000000f17177221 */ /* 0x000fe40000010000 */
[----:B0-----:R-:W-:-:S02]  /*14a0*/  FADD.FTZ R16, R12, R16 ;  /* 0x000000100c107221 */ /* 0x001fc40000010000 */
[----:B------:R-:W-:Y:S02]  /*14b0*/  FADD.FTZ R17, R13, R17 ;  /* 0x000000110d117221 */ /* 0x000fe40000010000 */
[----:B------:R-:W-:Y:S02]  /*14c0*/  FADD.FTZ R18, R14, R18 ;  /* 0x000000120e127221 */ /* 0x000fe40000010000 */
[----:B------:R-:W0:Y:S01]  /*14d0*/  LDS.128 R12, [R2+0x760] ;  /* 0x00076000020c7984 */ /* 0x000e220000000c00 */
[----:B------:R-:W-:Y:S02]  /*14e0*/  FADD.FTZ R23, R23, R19 ;  /* 0x0000001317177221 */ /* 0x000fe40000010000 */
[----:B0-----:R-:W-:Y:S02]  /*14f0*/  FADD.FTZ R12, R16, R12 ;  /* 0x0000000c100c7221 */ /* 0x001fe40000010000 */
[----:B------:R-:W-:Y:S02]  /*1500*/  FADD.FTZ R13, R17, R13 ;  /* 0x0000000d110d7221 */ /* 0x000fe40000010000 */
[----:B------:R-:W-:-:S02]  /*1510*/  FADD.FTZ R14, R18, R14 ;  /* 0x0000000e120e7221 */ /* 0x000fc40000010000 */
[----:B------:R-:W0:Y:S01]  /*1520*/  LDS.128 R16, [R2+0x8b0] ;  /* 0x0008b00002107984 */ /* 0x000e220000000c00 */
[----:B------:R-:W-:Y:S02]  /*1530*/  FADD.FTZ R23, R23, R15 ;  /* 0x0000000f17177221 */ /* 0x000fe40000010000 */
[----:B0-----:R-:W-:Y:S02]  /*1540*/  FADD.FTZ R16, R12, R16 ;  /* 0x000000100c107221 */ /* 0x001fe40000010000 */
[----:B------:R-:W-:Y:S02]  /*1550*/  FADD.FTZ R17, R13, R17 ;  /* 0x000000110d117221 */ /* 0x000fe40000010000 */
[----:B------:R-:W-:Y:S02]  /*1560*/  FADD.FTZ R18, R14, R18 ;  /* 0x000000120e127221 */ /* 0x000fe40000010000 */
[----:B------:R-:W0:Y:S01]  /*1570*/  LDS.128 R12, [R2+0xa00] ;  /* 0x000a0000020c7984 */ /* 0x000e220000000c00 */
[----:B------:R-:W-:-:S02]  /*1580*/  FADD.FTZ R23, R23, R19 ;  /* 0x0000001317177221 */ /* 0x000fc40000010000 */
[----:B0-----:R-:W-:Y:S02]  /*1590*/  FADD.FTZ R12, R16, R12 ;  /* 0x0000000c100c7221 */ /* 0x001fe40000010000 */
[----:B------:R-:W-:Y:S02]  /*15a0*/  FADD.FTZ R13, R17, R13 ;  /* 0x0000000d110d7221 */ /* 0x000fe40000010000 */
[----:B------:R-:W-:Y:S02]  /*15b0*/  FADD.FTZ R14, R18, R14 ;  /* 0x0000000e120e7221 */ /* 0x000fe40000010000 */
[----:B------:R-:W0:Y:S01]  /*15c0*/  LDS.128 R16, [R2+0xb50] ;  /* 0x000b500002107984 */ /* 0x000e220000000c00 */
[----:B------:R-:W-:Y:S02]  /*15d0*/  FADD.FTZ R23, R23, R15 ;  /* 0x0000000f17177221 */ /* 0x000fe40000010000 */
[----:B0-----:R-:W-:Y:S02]  /*15e0*/  FADD.FTZ R16, R12, R16 ;  /* 0x000000100c107221 */ /* 0x001fe40000010000 */
[----:B------:R-:W-:-:S02]  /*15f0*/  FADD.FTZ R17, R13, R17 ;  /* 0x000000110d117221 */ /* 0x000fc40000010000 */
[----:B------:R-:W-:Y:S02]  /*1600*/  FADD.FTZ R18, R14, R18 ;  /* 0x000000120e127221 */ /* 0x000fe40000010000 */
        /* <DEDUP_REMOVED lines=109> */
[----:B------:R-:W0:Y:S01]  /*1ce0*/  LDS.128 R12, [R2+0x2980] ;  /* 0x00298000020c7984 */ /* 0x000e220000000c00 */
[----:B------:R-:W-:-:S02]  /*1cf0*/  FADD.FTZ R17, R20, R18 ;  /* 0x0000001214117221 */ /* 0x000fc40000010000 */
[----:B------:R-:W-:Y:S02]  /*1d00*/  FADD.FTZ R18, R23, R19 ;  /* 0x0000001317127221 */ /* 0x000fe40000010000 */
[----:B0-----:R-:W-:Y:S02]  /*1d10*/  FADD.FTZ R12, R21, R12 ;  /* 0x0000000c150c7221 */ /* 0x001fe40000010000 */
[----:B------:R-:W-:Y:S02]  /*1d20*/  FADD.FTZ R13, R16, R13 ;  /* 0x0000000d100d7221 */ /* 0x000fe40000010000 */
[----:B------:R-:W-:Y:S02]  /*1d30*/  FADD.FTZ R14, R17, R14 ;  /* 0x0000000e110e7221 */ /* 0x000fe40000010000 */
[----:B------:R-:W-:Y:S02]  /*1d40*/  FADD.FTZ R15, R18, R15 ;  /* 0x0000000f120f7221 */ /* 0x000fe40000010000 */
.L_x_9:
[----:B------:R-:W-:Y:S05]  /*1d50*/  BSYNC B0 ;  /* 0x0000000000007941 */ /* 0x000fea0003800000 */
.L_x_8:
[----:B------:R-:W-:Y:S01]  /*1d60*/  BSSY B0, `(.L_x_10) ;  /* 0x0000013000007945 */ /* 0x000fe20003800000 */
[----:B------:R-:W-:Y:S01]  /*1d70*/  HFMA2.MMA R20, -RZ, RZ, 0, 2.384185791015625e-07 ;  /* 0x00000004ff147435 */ /* 0x000fe200000001ff */
[----:B------:R-:W-:Y:S05]  /*1d80*/  @P0 BRA `(.L_x_11) ;  /* 0x0000010000000947 */ /* 0x000fea0003800000 */
[----:B------:R-:W-:Y:S01]  /*1d90*/  IMAD R17, R31, 0x15, R0 ;  /* 0x000000151f117824 */ /* 0x000fe200078e0200 */
[----:B------:R-:W-:-:S03]  /*1da0*/  MOV R19, UR11 ;  /* 0x0000000b00137c02 */ /* 0x000fc60008000f00 */
[----:B------:R-:W-:Y:S01]  /*1db0*/  IMAD.WIDE R16, R17, R20, c[0x0][0x1b8] ;  /* 0x00006e0011107625 */ /* 0x000fe200078e0214 */
[----:B------:R-:W-:-:S04]  /*1dc0*/  MOV R21, c[0x0][0x1d8] ;  /* 0x0000760000157a02 */ /* 0x000fc80000000f00 */
[----:B------:R-:W-:Y:S01]  /*1dd0*/  LEA R18, P0, R19, R16, 0x2 ;  /* 0x0000001013127211 */ /* 0x000fe200078010ff */
[----:B------:R0:W-:Y:S01]  /*1de0*/  RED.E.ADD.F32.FTZ.RN.STRONG.GPU [R16.64], R12 ;  /* 0x0000000c1000798e */ /* 0x0001e2000c10e78e */
[----:B------:R-:W-:Y:S02]  /*1df0*/  MOV R23, UR10 ;  /* 0x0000000a00177c02 */ /* 0x000fe40008000f00 */
[----:B------:R-:W-:Y:S02]  /*1e00*/  IADD3.X R19, R17, UR9, RZ, P0, !PT ;  /* 0x0000000911137c10 */ /* 0x000fe400087fe4ff */
[----:B------:R-:W-:-:S03]  /*1e10*/  MOV R2, c[0x0][0x1dc] ;  /* 0x0000770000027a02 */ /* 0x000fc60000000f00 */
[----:B------:R1:W-:Y:S01]  /*1e20*/  RED.E.ADD.F32.FTZ.RN.STRONG.GPU [R18.64], R13 ;  /* 0x0000000d1200798e */ /* 0x0003e2000c10e78e */
[-C--:B0-2---:R-:W-:Y:S02]  /*1e30*/  LEA R12, P0, R21, R16.reuse, 0x2 ;  /* 0x00000010150c7211 */ /* 0x085fe400078010ff */
[----:B------:R-:W-:Y:S02]  /*1e40*/  LEA R16, P4, R23, R16, 0x2 ;  /* 0x0000001017107211 */ /* 0x000fe400078810ff */
[----:B-1----:R-:W-:Y:S02]  /*1e50*/  LEA.HI.X R13, R21, R17, R2, 0x2, P0 ;  /* 0x00000011150d7211 */ /* 0x002fe400000f1402 */
[----:B------:R-:W-:-:S03]  /*1e60*/  IADD3.X R17, R17, UR8, RZ, P4, !PT ;  /* 0x0000000811117c10 */ /* 0x000fc6000a7fe4ff */
[----:B------:R0:W-:Y:S04]  /*1e70*/  RED.E.ADD.F32.FTZ.RN.STRONG.GPU [R12.64], R14 ;  /* 0x0000000e0c00798e */ /* 0x0001e8000c10e78e */
[----:B------:R0:W-:Y:S02]  /*1e80*/  RED.E.ADD.F32.FTZ.RN.STRONG.GPU [R16.64], R15 ;  /* 0x0000000f1000798e */ /* 0x0001e4000c10e78e */
.L_x_11:
[----:B------:R-:W-:Y:S05]  /*1e90*/  BSYNC B0 ;  /* 0x0000000000007941 */ /* 0x000fea0003800000 */
.L_x_10:
[----:B------:R-:W-:-:S06]  /*1ea0*/  UISETP.GE.U32.AND UP0, UPT, UR5, 0x2, UPT ;  /* 0x000000020500788c */ /* 0x000fcc000bf06070 */
[----:B------:R-:W-:-:S13]  /*1eb0*/  PLOP3.LUT P0, PT, PT, PT, UP0, 0x80, 0x0 ;  /* 0x000000000000781c */ /* 0x000fda0003f0f008 */
[----:B------:R-:W-:Y:S05]  /*1ec0*/  @!P0 BRA `(.L_x_12) ;  /* 0x0000124000008947 */ /* 0x000fea0003800000 */
[----:B------:R-:W1:Y:S01]  /*1ed0*/  S2R R2, SR_CTAID.Y ;  /* 0x0000000000027919 */ /* 0x000e620000002600 */
[----:B0-2---:R-:W-:-:S05]  /*1ee0*/  LOP3.LUT R12, R30, 0x1, RZ, 0xc0, !PT ;  /* 0x000000011e0c7812 */ /* 0x005fca00078ec0ff */
[----:B------:R-:W-:-:S04]  /*1ef0*/  IMAD R13, R12, c[0x0][0x10], RZ ;  /* 0x000004000c0d7a24 */ /* 0x000fc800078e02ff */
[----:B------:R-:W-:-:S05]  /*1f00*/  IMAD R12, R13, c[0x0][0xc], RZ ;  /* 0x000003000d0c7a24 */ /* 0x000fca00078e02ff */
[----:B------:R-:W-:-:S05]  /*1f10*/  SHF.L.U32 R15, R12, 0x1, RZ ;  /* 0x000000010c0f7819 */ /* 0x000fca00000006ff */
[----:B------:R-:W-:Y:S01]  /*1f20*/  IMAD.WIDE R14, R15, R20, c[0x0][0x1b0] ;  /* 0x00006c000f0e7625 */ /* 0x000fe200078e0214 */
[----:B-1----:R-:W-:-:S05]  /*1f30*/  IADD3 R13, R13, R2, RZ ;  /* 0x000000020d0d7210 */ /* 0x002fca0007ffe0ff */
[----:B------:R-:W-:Y:S01]  /*1f40*/  IMAD.WIDE.U32 R12, R13, R20, c[0x0][0x1a8] ;  /* 0x00006a000d0c7625 */ /* 0x000fe200078e0014 */
[----:B------:R-:W-:Y:S05]  /*1f50*/  @P3 BRA `(.L_x_13) ;  /* 0x0000017000003947 */ /* 0x000fea0003800000 */
[----:B------:R-:W-:Y:S01]  /*1f60*/  IMAD R17, R33, c[0x0][0x10], R2 ;  /* 0x0000040021117a24 */ /* 0x000fe200078e0202 */
[----:B------:R-:W0:Y:S03]  /*1f70*/  S2R R18, SR_LANEID ;  /* 0x0000000000127919 */ /* 0x000e260000000000 */
[----:B------:R-:W-:-:S05]  /*1f80*/  IMAD.WIDE.U32 R16, R17, 0x8, R14 ;  /* 0x0000000811107825 */ /* 0x000fca00078e000e */
[----:B------:R1:W-:Y:S01]  /*1f90*/  STG.E.64 [R16.64], R10 ;  /* 0x0000000a10007986 */ /* 0x0003e2000c101b0e */
[----:B------:R-:W-:Y:S06]  /*1fa0*/  MEMBAR.ALL.GPU ;  /* 0x0000000000007992 */ /* 0x000fec000000a000 */
[----:B------:R-:W-:Y:S01]  /*1fb0*/  VOTEU.ANY UR4, UPT, PT ;  /* 0x0000000000047886 */ /* 0x000fe200038e0100 */
[----:B------:R-:W-:Y:S01]  /*1fc0*/  LOP3.LUT P0, RZ, R30, 0x2, RZ, 0xc0, !PT ;  /* 0x000000021eff7812 */ /* 0x000fe2000780c0ff */
[----:B------:R-:W-:Y:S01]  /*1fd0*/  UFLO.U32 UR13, UR4 ;  /* 0x00000004000d72bd */ /* 0x000fe200080e0000 */
[----:B-1----:R-:W-:Y:S01]  /*1fe0*/  MOV R16, 0x1 ;  /* 0x0000000100107802 */ /* 0x002fe20000000f00 */
[----:B------:R-:W-:Y:S01]  /*1ff0*/  UPOPC UR4, UR4 ;  /* 0x00000004000472bf */ /* 0x000fe20008000000 */
[----:B------:R-:W-:Y:S01]  /*2000*/  SEL R19, RZ, c[0x0][0xc], P0 ;  /* 0x00000300ff137a07 */ /* 0x000fe20000000000 */
[----:B------:R-:W-:-:S00]  /*2010*/  ERRBAR ;  /* 0x00000000000079ab */ /* 0x000fc00000000000 */
[----:B------:R-:W-:Y:S02]  /*2020*/  SEL R16, R16, 0xffffffff, !P0 ;  /* 0xffffffff10107807 */ /* 0x000fe40004000000 */
[----:B0-----:R-:W-:-:S02]  /*2030*/  ISETP.EQ.U32.AND P4, PT, R18, UR13, PT ;  /* 0x0000000d12007c0c */ /* 0x001fc4000bf82070 */
[----:B------:R-:W-:Y:S01]  /*2040*/  ISETP.NE.AND P0, PT, R19, -0x1, PT ;  /* 0xffffffff1300780c */ /* 0x000fe20003f05270 */
[----:B------:R-:W-:-:S10]  /*2050*/  IMAD R17, R16, UR4, RZ ;  /* 0x0000000410117c24 */ /* 0x000fd4000f8e02ff */
[----:B------:R0:W-:Y:S02]  /*2060*/  @P4 RED.E.ADD.S32.STRONG.GPU [R12.64], R17 ;  /* 0x000000110c00498e */ /* 0x0001e4000c10e38e */
[----:B------:R-:W-:Y:S05]  /*2070*/  @!P0 BRA `(.L_x_13) ;  /* 0x0000005000008947 */ /* 0x000fea0003800000 */
.L_x_14:
[----:B------:R-:W2:Y:S01]  /*2080*/  LDG.E.STRONG.GPU R16, [R12.64] ;  /* 0x0000000e0c107981 */ /* 0x000ea2000c1ef900 */
[----:B------:R-:W-:Y:S01]  /*2090*/  YIELD ;  /* 0x0000000000007946 */ /* 0x000fe20003800000 */
[----:B--2---:R-:W-:Y:S01]  /*20a0*/  ISETP.NE.AND P0, PT, R16, R19, PT ;  /* 0x000000131000720c */ /* 0x004fe20003f05270 */
[----:B------:R-:W-:-:S12]  /*20b0*/  CCTL.IVALL ;  /* 0x00000000ff00798f */ /* 0x000fd80002000000 */
[----:B------:R-:W-:Y:S05]  /*20c0*/  @P0 BRA `(.L_x_14) ;  /* 0xffffffb000000947 */ /* 0x000fea000383ffff */
.L_x_13:
[----:B------:R-:W-:Y:S01]  /*20d0*/  ISETP.NE.AND P0, PT, RZ, c[0x0][0xc], PT ;  /* 0x00000300ff007a0c */ /* 0x000fe20003f05270 */
[----:B------:R-:W-:Y:S01]  /*20e0*/  WARPSYNC 0xffffffff ;  /* 0xffffffff00007948 */ /* 0x000fe20003800000 */
[----:B------:R-:W-:Y:S11]  /*20f0*/  BAR.SYNC.DEFER_BLOCKING 0x0 ;  /* 0x0000000000007b1d */ /* 0x000ff60000010000 */
[----:B------:R-:W-:Y:S05]  /*2100*/  @!P0 BRA `(.L_x_12) ;  /* 0x0000100000008947 */ /* 0x000fea0003800000 */
[----:B------:R-:W-:Y:S01]  /*2110*/  UIADD3 UR4, UR5, -0x1, URZ ;  /* 0xffffffff05047890 */ /* 0x000fe2000fffe03f */
[----:B------:R-:W-:-:S03]  /*2120*/  HFMA2.MMA R22, -RZ, RZ, 0, 0 ;  /* 0x00000000ff167435 */ /* 0x000fc600000001ff */
[----:B------:R-:W-:-:S06]  /*2130*/  UISETP.GE.U32.AND UP0, UPT, UR4, 0x3, UPT ;  /* 0x000000030400788c */ /* 0x000fcc000bf06070 */
[----:B------:R-:W-:-:S13]  /*2140*/  PLOP3.LUT P0, PT, PT, PT, UP0, 0x80, 0x0 ;  /* 0x000000000000781c */ /* 0x000fda0003f0f008 */
[----:B------:R-:W-:Y:S05]  /*2150*/  @!P0 BRA `(.L_x_15) ;  /* 0x00000de000008947 */ /* 0x000fea0003800000 */
[----:B------:R-:W-:Y:S01]  /*2160*/  ULOP3.LUT UR4, UR5, 0x3, URZ, 0xc0, !UPT ;  /* 0x0000000305047892 */ /* 0x000fe2000f8ec03f */
[----:B------:R-:W-:Y:S02]  /*2170*/  MOV R22, RZ ;  /* 0x000000ff00167202 */ /* 0x000fe40000000f00 */
[----:B------:R-:W-:Y:S02]  /*2180*/  ULDC UR5, c[0x0][0xc] ;  /* 0x0000030000057ab9 */ /* 0x000fe40000000800 */
[----:B------:R-:W-:-:S06]  /*2190*/  UIADD3 UR4, -UR4, UR5, URZ ;  /* 0x0000000504047290 */ /* 0x000fcc000fffe13f */
[----:B------:R-:W-:-:S13]  /*21a0*/  ISETP.LT.AND P0, PT, RZ, UR4, PT ;  /* 0x00000004ff007c0c */ /* 0x000fda000bf01270 */
[----:B------:R-:W-:Y:S05]  /*21b0*/  @!P0 BRA `(.L_x_16) ;  /* 0x00000b9000008947 */ /* 0x000fea0003800000 */
[----:B------:R-:W-:Y:S01]  /*21c0*/  UISETP.GT.AND UP0, UPT, UR4, 0xc, UPT ;  /* 0x0000000c0400788c */ /* 0x000fe2000bf04270 */
[----:B------:R-:W-:-:S05]  /*21d0*/  PLOP3.LUT P0, PT, PT, PT, PT, 0x80, 0x0 ;  /* 0x000000000000781c */ /* 0x000fca0003f0f070 */
[----:B------:R-:W-:-:S13]  /*21e0*/  PLOP3.LUT P4, PT, PT, PT, UP0, 0x80, 0x0 ;  /* 0x000000000000781c */ /* 0x000fda0003f8f008 */
[----:B------:R-:W-:Y:S05]  /*21f0*/  @!P4 BRA `(.L_x_17) ;  /* 0x000007500000c947 */ /* 0x000fea0003800000 */
[----:B------:R-:W-:Y:S02]  /*2200*/  PLOP3.LUT P0, PT, PT, PT, PT, 0x8, 0x0 ;  /* 0x000000000000781c */ /* 0x000fe40003f0e170 */
.L_x_18:
[----:B------:R-:W-:-:S13]  /*2210*/  ISETP.EQ.OR P6, PT, R22, R33, P3 ;  /* 0x000000211600720c */ /* 0x000fda0001fc2670 */
[----:B0-----:R-:W-:-:S04]  /*2220*/  @!P6 IMAD R13, R22, c[0x0][0x10], R2 ;  /* 0x00000400160dea24 */ /* 0x001fc800078e0202 */
[----:B------:R-:W-:-:S06]  /*2230*/  @!P6 IMAD.WIDE.U32 R12, R13, 0x8, R14 ;  /* 0x000000080d0ce825 */ /* 0x000fcc00078e000e */
[----:B------:R-:W2:Y:S01]  /*2240*/  @!P6 LDG.E.64 R12, [R12.64] ;  /* 0x0000000e0c0ce981 */ /* 0x000ea2000c1e1b00 */
[C---:B------:R-:W-:Y:S02]  /*2250*/  IADD3 R17, R22.reuse, 0x1, RZ ;  /* 0x0000000116117810 */ /* 0x040fe40007ffe0ff */
[C---:B------:R-:W-:Y:S02]  /*2260*/  IADD3 R19, R22.reuse, 0x2, RZ ;  /* 0x0000000216137810 */ /* 0x040fe40007ffe0ff */
[-C--:B------:R-:W-:Y:S02]  /*2270*/  ISETP.EQ.OR P4, PT, R17, R33.reuse, P3 ;  /* 0x000000211100720c */ /* 0x080fe40001f82670 */
[----:B------:R-:W-:Y:S02]  /*2280*/  ISETP.EQ.OR P5, PT, R19, R33, P3 ;  /* 0x000000211300720c */ /* 0x000fe40001fa2670 */
[----:B------:R-:W-:-:S09]  /*2290*/  IADD3 R18, R22, 0x3, RZ ;  /* 0x0000000316127810 */ /* 0x000fd20007ffe0ff */
[----:B------:R-:W-:-:S04]  /*22a0*/  @!P4 IMAD R17, R17, c[0x0][0x10], R2 ;  /* 0x000004001111ca24 */ /* 0x000fc800078e0202 */
[----:B------:R-:W-:-:S06]  /*22b0*/  @!P4 IMAD.WIDE.U32 R16, R17, 0x8, R14 ;  /* 0x000000081110c825 */ /* 0x000fcc00078e000e */
[----:B------:R-:W3:Y:S01]  /*22c0*/  @!P4 LDG.E.64 R16, [R16.64] ;  /* 0x0000000e1010c981 */ /* 0x000ee2000c1e1b00 */
[----:B--2---:R-:W-:Y:S02]  /*22d0*/  @!P6 FADD.FTZ R10, R10, R12 ;  /* 0x0000000c0a0ae221 */ /* 0x004fe40000010000 */
[----:B------:R-:W-:Y:S01]  /*22e0*/  @!P6 FADD.FTZ R11, R11, R13 ;  /* 0x0000000d0b0be221 */ /* 0x000fe20000010000 */
[----:B------:R-:W-:Y:S01]  /*22f0*/  ISETP.EQ.OR P6, PT, R18, R33, P3 ;  /* 0x000000211200720c */ /* 0x000fe20001fc2670 */
[----:B------:R-:W-:-:S04]  /*2300*/  @!P5 IMAD R13, R19, c[0x0][0x10], R2 ;  /* 0x00000400130dda24 */ /* 0x000fc800078e0202 */
[----:B------:R-:W-:-:S06]  /*2310*/  @!P5 IMAD.WIDE.U32 R12, R13, 0x8, R14 ;  /* 0x000000080d0cd825 */ /* 0x000fcc00078e000e */
[----:B------:R-:W2:Y:S02]  /*2320*/  @!P5 LDG.E.64 R12, [R12.64] ;  /* 0x0000000e0c0cd981 */ /* 0x000ea4000c1e1b00 */
[----:B------:R-:W-:-:S04]  /*2330*/  @!P6 IMAD R19, R18, c[0x0][0x10], R2 ;  /* 0x000004001213ea24 */ /* 0x000fc800078e0202 */
[----:B------:R-:W-:-:S06]  /*2340*/  @!P6 IMAD.WIDE.U32 R18, R19, 0x8, R14 ;  /* 0x000000081312e825 */ /* 0x000fcc00078e000e */
[----:B------:R-:W4:Y:S01]  /*2350*/  @!P6 LDG.E.64 R18, [R18.64] ;  /* 0x0000000e1212e981 */ /* 0x000f22000c1e1b00 */
[----:B------:R-:W-:Y:S01]  /*2360*/  IADD3 R20, R22, 0x4, RZ ;  /* 0x0000000416147810 */ /* 0x000fe20007ffe0ff */
[----:B---3--:R-:W-:Y:S01]  /*2370*/  @!P4 FADD.FTZ R10, R10, R16 ;  /* 0x000000100a0ac221 */ /* 0x008fe20000010000 */
[----:B------:R-:W-:Y:S01]  /*2380*/  IADD3 R21, R22, 0x5, RZ ;  /* 0x0000000516157810 */ /* 0x000fe20007ffe0ff */
[----:B------:R-:W-:Y:S01]  /*2390*/  @!P4 FADD.FTZ R11, R11, R17 ;  /* 0x000000110b0bc221 */ /* 0x000fe20000010000 */
[----:B------:R-:W-:-:S13]  /*23a0*/  ISETP.EQ.OR P4, PT, R20, R33, P3 ;  /* 0x000000211400720c */ /* 0x000fda0001f82670 */
[----:B------:R-:W-:-:S04]  /*23b0*/  @!P4 IMAD R17, R20, c[0x0][0x10], R2 ;  /* 0x000004001411ca24 */ /* 0x000fc800078e0202 */
[----:B------:R-:W-:-:S06]  /*23c0*/  @!P4 IMAD.WIDE.U32 R16, R17, 0x8, R14 ;  /* 0x000000081110c825 */ /* 0x000fcc00078e000e */
[----:B------:R-:W3:Y:S01]  /*23d0*/  @!P4 LDG.E.64 R16, [R16.64] ;  /* 0x0000000e1010c981 */ /* 0x000ee2000c1e1b00 */
[----:B--2---:R-:W-:Y:S02]  /*23e0*/  @!P5 FADD.FTZ R10, R10, R12 ;  /* 0x0000000c0a0ad221 */ /* 0x004fe40000010000 */
[----:B------:R-:W-:Y:S01]  /*23f0*/  @!P5 FADD.FTZ R11, R11, R13 ;  /* 0x0000000d0b0bd221 */ /* 0x000fe20000010000 */
[----:B------:R-:W-:Y:S01]  /*2400*/  ISETP.EQ.OR P5, PT, R21, R33, P3 ;  /* 0x000000211500720c */ /* 0x000fe20001fa2670 */
[----:B----4-:R-:W-:Y:S01]  /*2410*/  @!P6 FADD.FTZ R10, R10, R18 ;  /* 0x000000120a0ae221 */ /* 0x010fe20000010000 */
[----:B------:R-:W-:Y:S01]  /*2420*/  IADD3 R18, R22, 0x6, RZ ;  /* 0x0000000616127810 */ /* 0x000fe20007ffe0ff */
[----:B------:R-:W-:-:S03]  /*2430*/  @!P6 FADD.FTZ R11, R11, R19 ;  /* 0x000000130b0be221 */ /* 0x000fc60000010000 */
[----:B------:R-:W-:-:S07]  /*2440*/  ISETP.EQ.OR P6, PT, R18, R33, P3 ;  /* 0x000000211200720c */ /* 0x000fce0001fc2670 */
[----:B------:R-:W-:-:S04]  /*2450*/  @!P5 IMAD R13, R21, c[0x0][0x10], R2 ;  /* 0x00000400150dda24 */ /* 0x000fc800078e0202 */
[----:B------:R-:W-:-:S06]  /*2460*/  @!P5 IMAD.WIDE.U32 R12, R13, 0x8, R14 ;  /* 0x000000080d0cd825 */ /* 0x000fcc00078e000e */
[----:B------:R-:W2:Y:S01]  /*2470*/  @!P5 LDG.E.64 R12, [R12.64] ;  /* 0x0000000e0c0cd981 */ /* 0x000ea2000c1e1b00 */
[----:B------:R-:W-:-:S04]  /*2480*/  @!P6 IMAD R19, R18, c[0x0][0x10], R2 ;  /* 0x000004001213ea24 */ /* 0x000fc800078e0202 */
[----:B------:R-:W-:-:S06]  /*2490*/  @!P6 IMAD.WIDE.U32 R18, R19, 0x8, R14 ;  /* 0x000000081312e825 */ /* 0x000fcc00078e000e */
[----:B------:R-:W4:Y:S01]  /*24a0*/  @!P6 LDG.E.64 R18, [R18.64] ;  /* 0x0000000e1212e981 */ /* 0x000f22000c1e1b00 */
[----:B------:R-:W-:Y:S01]  /*24b0*/  IADD3 R20, R22, 0x7, RZ ;  /* 0x0000000716147810 */ /* 0x000fe20007ffe0ff */
[----:B---3--:R-:W-:Y:S02]  /*24c0*/  @!P4 FADD.FTZ R10, R10, R16 ;  /* 0x000000100a0ac221 */ /* 0x008fe40000010000 */
[----:B------:R-:W-:Y:S01]  /*24d0*/  @!P4 FADD.FTZ R11, R11, R17 ;  /* 0x000000110b0bc221 */ /* 0x000fe20000010000 */
[----:B------:R-:W-:Y:S02]  /*24e0*/  ISETP.EQ.OR P4, PT, R20, R33, P3 ;  /* 0x000000211400720c */ /* 0x000fe40001f82670 */
[----:B------:R-:W-:-:S11]  /*24f0*/  IADD3 R21, R22, 0x8, RZ ;  /* 0x0000000816157810 */ /* 0x000fd60007ffe0ff */
        /* <DEDUP_REMOVED lines=41> */
[C---:B------:R-:W-:Y:S02]  /*2790*/  IADD3 R23, R22.reuse, 0xe, RZ ;  /* 0x0000000e16177810 */ /* 0x040fe40007ffe0ff */
[----:B------:R-:W-:-:S09]  /*27a0*/  IADD3 R20, R22, 0xf, RZ ;  /* 0x0000000f16147810 */ /* 0x000fd20007ffe0ff */
[----:B------:R-:W-:-:S04]  /*27b0*/  @!P4 IMAD R17, R21, c[0x0][0x10], R2 ;  /* 0x000004001511ca24 */ /* 0x000fc800078e0202 */
[----:B------:R-:W-:-:S06]  /*27c0*/  @!P4 IMAD.WIDE.U32 R16, R17, 0x8, R14 ;  /* 0x000000081110c825 */ /* 0x000fcc00078e000e */
[----:B------:R-:W3:Y:S01]  /*27d0*/  @!P4 LDG.E.64 R16, [R16.64] ;  /* 0x0000000e1010c981 */ /* 0x000ee2000c1e1b00 */
[----:B--2---:R-:W-:Y:S02]  /*27e0*/  @!P5 FADD.FTZ R10, R10, R12 ;  /* 0x0000000c0a0ad221 */ /* 0x004fe40000010000 */
[----:B------:R-:W-:Y:S01]  /*27f0*/  @!P5 FADD.FTZ R11, R11, R13 ;  /* 0x0000000d0b0bd221 */ /* 0x000fe20000010000 */
[-C--:B------:R-:W-:Y:S01]  /*2800*/  ISETP.EQ.OR P5, PT, R23, R33.reuse, P3 ;  /* 0x000000211700720c */ /* 0x080fe20001fa2670 */
[----:B----4-:R-:W-:Y:S02]  /*2810*/  @!P6 FADD.FTZ R10, R10, R18 ;  /* 0x000000120a0ae221 */ /* 0x010fe40000010000 */
[----:B------:R-:W-:Y:S01]  /*2820*/  @!P6 FADD.FTZ R11, R11, R19 ;  /* 0x000000130b0be221 */ /* 0x000fe20000010000 */
[----:B------:R-:W-:-:S09]  /*2830*/  ISETP.EQ.OR P6, PT, R20, R33, P3 ;  /* 0x000000211400720c */ /* 0x000fd20001fc2670 */
[----:B------:R-:W-:-:S04]  /*2840*/  @!P5 IMAD R13, R23, c[0x0][0x10], R2 ;  /* 0x00000400170dda24 */ /* 0x000fc800078e0202 */
[----:B------:R-:W-:-:S06]  /*2850*/  @!P5 IMAD.WIDE.U32 R12, R13, 0x8, R14 ;  /* 0x000000080d0cd825 */ /* 0x000fcc00078e000e */
[----:B------:R-:W2:Y:S01]  /*2860*/  @!P5 LDG.E.64 R12, [R12.64] ;  /* 0x0000000e0c0cd981 */ /* 0x000ea2000c1e1b00 */
[----:B------:R-:W-:-:S04]  /*2870*/  @!P6 IMAD R19, R20, c[0x0][0x10], R2 ;  /* 0x000004001413ea24 */ /* 0x000fc800078e0202 */
[----:B------:R-:W-:-:S06]  /*2880*/  @!P6 IMAD.WIDE.U32 R18, R19, 0x8, R14 ;  /* 0x000000081312e825 */ /* 0x000fcc00078e000e */
[----:B------:R-:W4:Y:S01]  /*2890*/  @!P6 LDG.E.64 R18, [R18.64] ;  /* 0x0000000e1212e981 */ /* 0x000f22000c1e1b00 */
[----:B------:R-:W-:-:S04]  /*28a0*/  UIADD3 UR4, UR4, -0x10, URZ ;  /* 0xfffffff004047890 */ /* 0x000fc8000fffe03f */
[----:B------:R-:W-:Y:S01]  /*28b0*/  UISETP.GT.AND UP0, UPT, UR4, 0xc, UPT ;  /* 0x0000000c0400788c */ /* 0x000fe2000bf04270 */
[----:B---3--:R-:W-:Y:S02]  /*28c0*/  @!P4 FADD.FTZ R10, R10, R16 ;  /* 0x000000100a0ac221 */ /* 0x008fe40000010000 */
[----:B------:R-:W-:-:S03]  /*28d0*/  @!P4 FADD.FTZ R11, R11, R17 ;  /* 0x000000110b0bc221 */ /* 0x000fc60000010000 */
[----:B------:R-:W-:Y:S02]  /*28e0*/  PLOP3.LUT P4, PT, PT, PT, UP0, 0x80, 0x0 ;  /* 0x000000000000781c */ /* 0x000fe40003f8f008 */
[----:B------:R-:W-:Y:S01]  /*28f0*/  IADD3 R22, R22, 0x10, RZ ;  /* 0x0000001016167810 */ /* 0x000fe20007ffe0ff */
[----:B--2---:R-:W-:Y:S02]  /*2900*/  @!P5 FADD.FTZ R10, R10, R12 ;  /* 0x0000000c0a0ad221 */ /* 0x004fe40000010000 */
[----:B------:R-:W-:Y:S02]  /*2910*/  @!P5 FADD.FTZ R11, R11, R13 ;  /* 0x0000000d0b0bd221 */ /* 0x000fe40000010000 */
[----:B----4-:R-:W-:Y:S02]  /*2920*/  @!P6 FADD.FTZ R10, R10, R18 ;  /* 0x000000120a0ae221 */ /* 0x010fe40000010000 */
[----:B------:R-:W-:-:S04]  /*2930*/  @!P6 FADD.FTZ R11, R11, R19 ;  /* 0x000000130b0be221 */ /* 0x000fc80000010000 */
[----:B------:R-:W-:Y:S05]  /*2940*/  @P4 BRA `(.L_x_18) ;  /* 0xfffff8c000004947 */ /* 0x000fea000383ffff */
.L_x_17:
[----:B------:R-:W-:-:S06]  /*2950*/  UISETP.GT.AND UP0, UPT, UR4, 0x4, UPT ;  /* 0x000000040400788c */ /* 0x000fcc000bf04270 */
[----:B------:R-:W-:-:S13]  /*2960*/  PLOP3.LUT P4, PT, PT, PT, UP0, 0x80, 0x0 ;  /* 0x000000000000781c */ /* 0x000fda0003f8f008 */
[----:B------:R-:W-:Y:S05]  /*2970*/  @!P4 BRA `(.L_x_19) ;  /* 0x000003b00000c947 */ /* 0x000fea0003800000 */
[CC--:B------:R-:W-:Y:S02]  /*2980*/  ISETP.EQ.OR P0, PT, R22.reuse, R33.reuse, P3 ;  /* 0x000000211600720c */ /* 0x0c0fe40001f02670 */
[C---:B------:R-:W-:Y:S02]  /*2990*/  IADD3 R19, R22.reuse, 0x1, RZ ;  /* 0x0000000116137810 */ /* 0x040fe40007ffe0ff */
[C---:B------:R-:W-:Y:S02]  /*29a0*/  IADD3 R21, R22.reuse, 0x2, RZ ;  /* 0x0000000216157810 */ /* 0x040fe40007ffe0ff */
[-C--:B------:R-:W-:Y:S02]  /*29b0*/  ISETP.EQ.OR P5, PT, R19, R33.reuse, P3 ;  /* 0x000000211300720c */ /* 0x080fe40001fa2670 */
[----:B------:R-:W-:Y:S02]  /*29c0*/  ISETP.EQ.OR P6, PT, R21, R33, P3 ;  /* 0x000000211500720c */ /* 0x000fe40001fc2670 */
[----:B------:R-:W-:-:S03]  /*29d0*/  IADD3 R16, R22, 0x3, RZ ;  /* 0x0000000316107810 */ /* 0x000fc60007ffe0ff */
[----:B0-----:R-:W-:Y:S01]  /*29e0*/  @!P0 IMAD R13, R22, c[0x0][0x10], R2 ;  /* 0x00000400160d8a24 */ /* 0x001fe200078e0202 */
[----:B------:R-:W-:-:S03]  /*29f0*/  ISETP.EQ.OR P4, PT, R16, R33, P3 ;  /* 0x000000211000720c */ /* 0x000fc60001f82670 */
[----:B------:R-:W-:-:S04]  /*2a00*/  @!P0 IMAD.WIDE.U32 R12, R13, 0x8, R14 ;  /* 0x000000080d0c8825 */ /* 0x000fc800078e000e */
[--C-:B------:R-:W-:Y:S02]  /*2a10*/  @!P5 IMAD R19, R19, c[0x0][0x10], R2.reuse ;  /* 0x000004001313da24 */ /* 0x100fe400078e0202 */
[----:B------:R-:W-:Y:S01]  /*2a20*/  @!P6 IMAD R21, R21, c[0x0][0x10], R2 ;  /* 0x000004001515ea24 */ /* 0x000fe200078e0202 */
[----:B------:R-:W2:Y:S01]  /*2a30*/  @!P0 LDG.E.64 R12, [R12.64] ;  /* 0x0000000e0c0c8981 */ /* 0x000ea2000c1e1b00 */
[----:B------:R-:W-:-:S04]  /*2a40*/  @!P5 IMAD.WIDE.U32 R18, R19, 0x8, R14 ;  /* 0x000000081312d825 */ /* 0x000fc800078e000e */
[----:B------:R-:W-:Y:S02]  /*2a50*/  @!P6 IMAD.WIDE.U32 R20, R21, 0x8, R14 ;  /* 0x000000081514e825 */ /* 0x000fe400078e000e */
[----:B------:R-:W3:Y:S02]  /*2a60*/  @!P5 LDG.E.64 R18, [R18.64] ;  /* 0x0000000e1212d981 */ /* 0x000ee4000c1e1b00 */
[----:B------:R-:W-:Y:S02]  /*2a70*/  @!P4 IMAD R17, R16, c[0x0][0x10], R2 ;  /* 0x000004001011ca24 */ /* 0x000fe400078e0202 */
[----:B------:R-:W4:Y:S02]  /*2a80*/  @!P6 LDG.E.64 R20, [R20.64] ;  /* 0x0000000e1414e981 */ /* 0x000f24000c1e1b00 */
[----:B------:R-:W-:-:S06]  /*2a90*/  @!P4 IMAD.WIDE.U32 R16, R17, 0x8, R14 ;  /* 0x000000081110c825 */ /* 0x000fcc00078e000e */
[----:B------:R-:W5:Y:S01]  /*2aa0*/  @!P4 LDG.E.64 R16, [R16.64] ;  /* 0x0000000e1010c981 */ /* 0x000f62000c1e1b00 */
[----:B--2---:R-:W-:Y:S01]  /*2ab0*/  @!P0 FADD.FTZ R10, R10, R12 ;  /* 0x0000000c0a0a8221 */ /* 0x004fe20000010000 */
[----:B------:R-:W-:Y:S01]  /*2ac0*/  IADD3 R12, R22, 0x4, RZ ;  /* 0x00000004160c7810 */ /* 0x000fe20007ffe0ff */
[----:B------:R-:W-:-:S03]  /*2ad0*/  @!P0 FADD.FTZ R11, R11, R13 ;  /* 0x0000000d0b0b8221 */ /* 0x000fc60000010000 */
[----:B------:R-:W-:Y:S01]  /*2ae0*/  ISETP.EQ.OR P0, PT, R12, R33, P3 ;  /* 0x000000210c00720c */ /* 0x000fe20001f02670 */
[----:B---3--:R-:W-:Y:S02]  /*2af0*/  @!P5 FADD.FTZ R10, R10, R18 ;  /* 0x000000120a0ad221 */ /* 0x008fe40000010000 */
[----:B------:R-:W-:Y:S01]  /*2b00*/  @!P5 FADD.FTZ R11, R11, R19 ;  /* 0x000000130b0bd221 */ /* 0x000fe20000010000 */
[----:B------:R-:W-:Y:S01]  /*2b10*/  IADD3 R19, R12, 0x1, RZ ;  /* 0x000000010c137810 */ /* 0x000fe20007ffe0ff */
[----:B----4-:R-:W-:-:S03]  /*2b20*/  @!P6 FADD.FTZ R10, R10, R20 ;  /* 0x000000140a0ae221 */ /* 0x010fc60000010000 */
[-C--:B------:R-:W-:Y:S01]  /*2b30*/  ISETP.EQ.OR P5, PT, R19, R33.reuse, P3 ;  /* 0x000000211300720c */ /* 0x080fe20001fa2670 */
[----:B------:R-:W-:Y:S02]  /*2b40*/  @!P6 FADD.FTZ R11, R11, R21 ;  /* 0x000000150b0be221 */ /* 0x000fe40000010000 */
[----:B-----5:R-:W-:Y:S01]  /*2b50*/  @!P4 FADD.FTZ R10, R10, R16 ;  /* 0x000000100a0ac221 */ /* 0x020fe20000010000 */
[C---:B------:R-:W-:Y:S02]  /*2b60*/  IADD3 R16, R12.reuse, 0x2, RZ ;  /* 0x000000020c107810 */ /* 0x040fe40007ffe0ff */
[----:B------:R-:W-:Y:S02]  /*2b70*/  IADD3 R13, R12, 0x3, RZ ;  /* 0x000000030c0d7810 */ /* 0x000fe40007ffe0ff */
[-C--:B------:R-:W-:Y:S01]  /*2b80*/  ISETP.EQ.OR P6, PT, R16, R33.reuse, P3 ;  /* 0x000000211000720c */ /* 0x080fe20001fc2670 */
[----:B------:R-:W-:Y:S01]  /*2b90*/  @!P4 FADD.FTZ R11, R11, R17 ;  /* 0x000000110b0bc221 */ /* 0x000fe20000010000 */
[----:B------:R-:W-:Y:S01]  /*2ba0*/  ISETP.EQ.OR P4, PT, R13, R33, P3 ;  /* 0x000000210d00720c */ /* 0x000fe20001f82670 */
[----:B------:R-:W-:-:S02]  /*2bb0*/  @!P0 IMAD R23, R12, c[0x0][0x10], R2 ;  /* 0x000004000c178a24 */ /* 0x000fc400078e0202 */
[----:B------:R-:W-:Y:S02]  /*2bc0*/  @!P5 IMAD R19, R19, c[0x0][0x10], R2 ;  /* 0x000004001313da24 */ /* 0x000fe400078e0202 */
[----:B------:R-:W-:-:S04]  /*2bd0*/  @!P0 IMAD.WIDE.U32 R22, R23, 0x8, R14 ;  /* 0x0000000817168825 */ /* 0x000fc800078e000e */
[----:B------:R-:W-:Y:S02]  /*2be0*/  @!P5 IMAD.WIDE.U32 R18, R19, 0x8, R14 ;  /* 0x000000081312d825 */ /* 0x000fe400078e000e */
[----:B------:R-:W2:Y:S02]  /*2bf0*/  @!P0 LDG.E.64 R22, [R22.64] ;  /* 0x0000000e16168981 */ /* 0x000ea4000c1e1b00 */
[--C-:B------:R-:W-:Y:S02]  /*2c00*/  @!P6 IMAD R17, R16, c[0x0][0x10], R2.reuse ;  /* 0x000004001011ea24 */ /* 0x100fe400078e0202 */
[----:B------:R-:W-:Y:S01]  /*2c10*/  @!P4 IMAD R21, R13, c[0x0][0x10], R2 ;  /* 0x000004000d15ca24 */ /* 0x000fe200078e0202 */
[----:B------:R-:W3:Y:S01]  /*2c20*/  @!P5 LDG.E.64 R18, [R18.64] ;  /* 0x0000000e1212d981 */ /* 0x000ee2000c1e1b00 */
[----:B------:R-:W-:-:S04]  /*2c30*/  @!P6 IMAD.WIDE.U32 R16, R17, 0x8, R14 ;  /* 0x000000081110e825 */ /* 0x000fc800078e000e */
[----:B------:R-:W-:Y:S02]  /*2c40*/  @!P4 IMAD.WIDE.U32 R20, R21, 0x8, R14 ;  /* 0x000000081514c825 */ /* 0x000fe400078e000e */
[----:B------:R-:W4:Y:S04]  /*2c50*/  @!P6 LDG.E.64 R16, [R16.64] ;  /* 0x0000000e1010e981 */ /* 0x000f28000c1e1b00 */
[----:B------:R-:W5:Y:S01]  /*2c60*/  @!P4 LDG.E.64 R20, [R20.64] ;  /* 0x0000000e1414c981 */ /* 0x000f62000c1e1b00 */
[----:B------:R-:W-:-:S04]  /*2c70*/  UIADD3 UR4, UR4, -0x4, URZ ;  /* 0xfffffffc04047890 */ /* 0x000fc8000fffe03f */
[----:B------:R-:W-:Y:S01]  /*2c80*/  UIADD3 UR4, UR4, -0x4, URZ ;  /* 0xfffffffc04047890 */ /* 0x000fe2000fffe03f */
[----:B--2---:R-:W-:Y:S02]  /*2c90*/  @!P0 FADD.FTZ R10, R10, R22 ;  /* 0x000000160a0a8221 */ /* 0x004fe40000010000 */
[----:B------:R-:W-:Y:S02]  /*2ca0*/  @!P0 FADD.FTZ R11, R11, R23 ;  /* 0x000000170b0b8221 */ /* 0x000fe40000010000 */
[----:B---3--:R-:W-:Y:S02]  /*2cb0*/  @!P5 FADD.FTZ R10, R10, R18 ;  /* 0x000000120a0ad221 */ /* 0x008fe40000010000 */
[----:B------:R-:W-:Y:S01]  /*2cc0*/  @!P5 FADD.FTZ R11, R11, R19 ;  /* 0x000000130b0bd221 */ /* 0x000fe20000010000 */
[----:B------:R-:W-:Y:S01]  /*2cd0*/  PLOP3.LUT P0, PT, PT, PT, PT, 0x8, 0x0 ;  /* 0x000000000000781c */ /* 0x000fe20003f0e170 */
[----:B----4-:R-:W-:Y:S02]  /*2ce0*/  @!P6 FADD.FTZ R10, R10, R16 ;  /* 0x000000100a0ae221 */ /* 0x010fe40000010000 */
[----:B------:R-:W-:Y:S01]  /*2cf0*/  @!P6 FADD.FTZ R11, R11, R17 ;  /* 0x000000110b0be221 */ /* 0x000fe20000010000 */
[----:B------:R-:W-:Y:S01]  /*2d00*/  IADD3 R22, R12, 0x4, RZ ;  /* 0x000000040c167810 */ /* 0x000fe20007ffe0ff */
[----:B-----5:R-:W-:-:S02]  /*2d10*/  @!P4 FADD.FTZ R10, R10, R20 ;  /* 0x000000140a0ac221 */ /* 0x020fc40000010000 */
[----:B------:R-:W-:Y:S02]  /*2d20*/  @!P4 FADD.FTZ R11, R11, R21 ;  /* 0x000000150b0bc221 */ /* 0x000fe40000010000 */
.L_x_19:
[----:B------:R-:W-:-:S13]  /*2d30*/  ISETP.NE.OR P0, PT, RZ, UR4, P0 ;  /* 0x00000004ff007c0c */ /* 0x000fda0008705670 */
[----:B------:R-:W-:Y:S05]  /*2d40*/  @!P0 BRA `(.L_x_15) ;  /* 0x000001f000008947 */ /* 0x000fea0003800000 */
.L_x_16:
[CC--:B------:R-:W-:Y:S02]  /*2d50*/  ISETP.EQ.OR P5, PT, R22.reuse, R33.reuse, P3 ;  /* 0x000000211600720c */ /* 0x0c0fe40001fa2670 */
[C---:B------:R-:W-:Y:S02]  /*2d60*/  IADD3 R19, R22.reuse, 0x1, RZ ;  /* 0x0000000116137810 */ /* 0x040fe40007ffe0ff */
[C---:B0-----:R-:W-:Y:S02]  /*2d70*/  IADD3 R17, R22.reuse, 0x2, RZ ;  /* 0x0000000216117810 */ /* 0x041fe40007ffe0ff */
[-C--:B------:R-:W-:Y:S02]  /*2d80*/  ISETP.EQ.OR P6, PT, R19, R33.reuse, P3 ;  /* 0x000000211300720c */ /* 0x080fe40001fc2670 */
[----:B------:R-:W-:Y:S02]  /*2d90*/  ISETP.EQ.OR P4, PT, R17, R33, P3 ;  /* 0x000000211100720c */ /* 0x000fe40001f82670 */
[----:B------:R-:W-:-:S03]  /*2da0*/  IADD3 R20, R22, 0x3, RZ ;  /* 0x0000000316147810 */ /* 0x000fc60007ffe0ff */
[----:B------:R-:W-:Y:S01]  /*2db0*/  @!P5 IMAD R13, R22, c[0x0][0x10], R2 ;  /* 0x00000400160dda24 */ /* 0x000fe200078e0202 */
[----:B------:R-:W-:-:S03]  /*2dc0*/  ISETP.EQ.OR P0, PT, R20, R33, P3 ;  /* 0x000000211400720c */ /* 0x000fc60001f02670 */
[----:B------:R-:W-:-:S04]  /*2dd0*/  @!P5 IMAD.WIDE.U32 R12, R13, 0x8, R14 ;  /* 0x000000080d0cd825 */ /* 0x000fc800078e000e */
[--C-:B------:R-:W-:Y:S02]  /*2de0*/  @!P6 IMAD R19, R19, c[0x0][0x10], R2.reuse ;  /* 0x000004001313ea24 */ /* 0x100fe400078e0202 */
[----:B------:R-:W2:Y:S01]  /*2df0*/  @!P5 LDG.E.64 R12, [R12.64] ;  /* 0x0000000e0c0cd981 */ /* 0x000ea2000c1e1b00 */
[----:B------:R-:W-:Y:S02]  /*2e00*/  @!P4 IMAD R17, R17, c[0x0][0x10], R2 ;  /* 0x000004001111ca24 */ /* 0x000fe400078e0202 */
[----:B------:R-:W-:-:S04]  /*2e10*/  @!P6 IMAD.WIDE.U32 R18, R19, 0x8, R14 ;  /* 0x000000081312e825 */ /* 0x000fc800078e000e */
[----:B------:R-:W-:Y:S02]  /*2e20*/  @!P4 IMAD.WIDE.U32 R16, R17, 0x8, R14 ;  /* 0x000000081110c825 */ /* 0x000fe400078e000e */
[----:B------:R-:W3:Y:S02]  /*2e30*/  @!P6 LDG.E.64 R18, [R18.64] ;  /* 0x0000000e1212e981 */ /* 0x000ee4000c1e1b00 */
[----:B------:R-:W-:Y:S02]  /*2e40*/  @!P0 IMAD R21, R20, c[0x0][0x10], R2 ;  /* 0x0000040014158a24 */ /* 0x000fe400078e0202 */
[----:B------:R-:W4:Y:S02]  /*2e50*/  @!P4 LDG.E.64 R16, [R16.64] ;  /* 0x0000000e1010c981 */ /* 0x000f24000c1e1b00 */
[----:B------:R-:W-:-:S06]  /*2e60*/  @!P0 IMAD.WIDE.U32 R20, R21, 0x8, R14 ;  /* 0x0000000815148825 */ /* 0x000fcc00078e000e */
[----:B------:R-:W5:Y:S01]  /*2e70*/  @!P0 LDG.E.64 R20, [R20.64] ;  /* 0x0000000e14148981 */ /* 0x000f62000c1e1b00 */
[----:B------:R-:W-:Y:S01]  /*2e80*/  UIADD3 UR4, UR4, -0x4, URZ ;  /* 0xfffffffc04047890 */ /* 0x000fe2000fffe03f */
[----:B------:R-:W-:Y:S01]  /*2e90*/  IADD3 R22, R22, 0x4, RZ ;  /* 0x0000000416167810 */ /* 0x000fe20007ffe0ff */
[----:B--2---:R-:W-:Y:S02]  /*2ea0*/  @!P5 FADD.FTZ R10, R10, R12 ;  /* 0x0000000c0a0ad221 */ /* 0x004fe40000010000 */
[----:B------:R-:W-:Y:S02]  /*2eb0*/  @!P5 FADD.FTZ R11, R11, R13 ;  /* 0x0000000d0b0bd221 */ /* 0x000fe40000010000 */
[----:B------:R-:W-:Y:S01]  /*2ec0*/  ISETP.NE.AND P5, PT, RZ, UR4, PT ;  /* 0x00000004ff007c0c */ /* 0x000fe2000bfa5270 */
[----:B---3--:R-:W-:Y:S02]  /*2ed0*/  @!P6 FADD.FTZ R10, R10, R18 ;  /* 0x000000120a0ae221 */ /* 0x008fe40000010000 */
[----:B------:R-:W-:-:S02]  /*2ee0*/  @!P6 FADD.FTZ R11, R11, R19 ;  /* 0x000000130b0be221 */ /* 0x000fc40000010000 */
[----:B----4-:R-:W-:Y:S02]  /*2ef0*/  @!P4 FADD.FTZ R10, R10, R16 ;  /* 0x000000100a0ac221 */ /* 0x010fe40000010000 */
[----:B------:R-:W-:Y:S02]  /*2f00*/  @!P4 FADD.FTZ R11, R11, R17 ;  /* 0x000000110b0bc221 */ /* 0x000fe40000010000 */
[----:B-----5:R-:W-:Y:S02]  /*2f10*/  @!P0 FADD.FTZ R10, R10, R20 ;  /* 0x000000140a0a8221 */ /* 0x020fe40000010000 */
[----:B------:R-:W-:Y:S02]  /*2f20*/  @!P0 FADD.FTZ R11, R11, R21 ;  /* 0x000000150b0b8221 */ /* 0x000fe40000010000 */
[----:B------:R-:W-:Y:S05]  /*2f30*/  @P5 BRA `(.L_x_16) ;  /* 0xfffffe1000005947 */ /* 0x000fea000383ffff */
.L_x_15:
[----:B------:R-:W-:-:S04]  /*2f40*/  MOV R16, c[0x0][0xc] ;  /* 0x0000030000107a02 */ /* 0x000fc80000000f00 */
[----:B------:R-:W-:-:S13]  /*2f50*/  LOP3.LUT P0, R16, R16, 0x3, RZ, 0xc0, !PT ;  /* 0x0000000310107812 */ /* 0x000fda000780c0ff */
[----:B------:R-:W-:Y:S05]  /*2f60*/  @!P0 BRA `(.L_x_12) ;  /* 0x000001a000008947 */ /* 0x000fea0003800000 */
[----:B------:R-:W-:Y:S01]  /*2f70*/  ISETP.EQ.OR P0, PT, R22, R33, P3 ;  /* 0x000000211600720c */ /* 0x000fe20001f02670 */
[----:B------:R-:W-:Y:S01]  /*2f80*/  BSSY B0, `(.L_x_20) ;  /* 0x0000008000007945 */ /* 0x000fe20003800000 */
[----:B------:R-:W-:-:S11]  /*2f90*/  ISETP.NE.AND P4, PT, R16, 0x1, PT ;  /* 0x000000011000780c */ /* 0x000fd60003f85270 */
[----:B------:R-:W-:Y:S05]  /*2fa0*/  @P0 BRA `(.L_x_21) ;  /* 0x0000005000000947 */ /* 0x000fea0003800000 */
[----:B0-----:R-:W-:-:S04]  /*2fb0*/  IMAD R13, R22, c[0x0][0x10], R2 ;  /* 0x00000400160d7a24 */ /* 0x001fc800078e0202 */
[----:B------:R-:W-:-:S06]  /*2fc0*/  IMAD.WIDE.U32 R12, R13, 0x8, R14 ;  /* 0x000000080d0c7825 */ /* 0x000fcc00078e000e */
[----:B------:R-:W2:Y:S02]  /*2fd0*/  LDG.E.64 R12, [R12.64] ;  /* 0x0000000e0c0c7981 */ /* 0x000ea4000c1e1b00 */
[----:B--2---:R-:W-:Y:S02]  /*2fe0*/  FADD.FTZ R10, R10, R12 ;  /* 0x0000000c0a0a7221 */ /* 0x004fe40000010000 */
[----:B------:R-:W-:Y:S02]  /*2ff0*/  FADD.FTZ R11, R11, R13 ;  /* 0x0000000d0b0b7221 */ /* 0x000fe40000010000 */
.L_x_21:
[----:B------:R-:W-:Y:S05]  /*3000*/  BSYNC B0 ;  /* 0x0000000000007941 */ /* 0x000fea0003800000 */
.L_x_20:
[----:B------:R-:W-:Y:S05]  /*3010*/  @!P4 BRA `(.L_x_12) ;  /* 0x000000f00000c947 */ /* 0x000fea0003800000 */
[C---:B0-----:R-:W-:Y:S02]  /*3020*/  IADD3 R17, R22.reuse, 0x2, RZ ;  /* 0x0000000216117810 */ /* 0x041fe40007ffe0ff */
[----:B------:R-:W-:Y:S02]  /*3030*/  IADD3 R13, R22, 0x1, RZ ;  /* 0x00000001160d7810 */ /* 0x000fe40007ffe0ff */
[-C--:B------:R-:W-:Y:S02]  /*3040*/  ISETP.EQ.OR P0, PT, R17, R33.reuse, P3 ;  /* 0x000000211100720c */ /* 0x080fe40001f02670 */
[----:B------:R-:W-:-:S02]  /*3050*/  ISETP.EQ.OR P4, PT, R13, R33, P3 ;  /* 0x000000210d00720c */ /* 0x000fc40001f82670 */
[----:B------:R-:W-:-:S11]  /*3060*/  ISETP.EQ.OR P0, PT, R16, 0x2, P0 ;  /* 0x000000021000780c */ /* 0x000fd60000702670 */
[--C-:B------:R-:W-:Y:S02]  /*3070*/  @!P4 IMAD R13, R13, c[0x0][0x10], R2.reuse ;  /* 0x000004000d0dca24 */ /* 0x100fe400078e0202 */
[----:B------:R-:W-:Y:S02]  /*3080*/  @!P0 IMAD R17, R17, c[0x0][0x10], R2 ;  /* 0x0000040011118a24 */ /* 0x000fe400078e0202 */
[----:B------:R-:W-:-:S04]  /*3090*/  @!P4 IMAD.WIDE.U32 R12, R13, 0x8, R14 ;  /* 0x000000080d0cc825 */ /* 0x000fc800078e000e */
[----:B------:R-:W-:Y:S02]  /*30a0*/  @!P0 IMAD.WIDE.U32 R14, R17, 0x8, R14 ;  /* 0x00000008110e8825 */ /* 0x000fe400078e000e */
[----:B------:R-:W2:Y:S04]  /*30b0*/  @!P4 LDG.E.64 R12, [R12.64] ;  /* 0x0000000e0c0cc981 */ /* 0x000ea8000c1e1b00 */
[----:B------:R-:W3:Y:S01]  /*30c0*/  @!P0 LDG.E.64 R14, [R14.64] ;  /* 0x0000000e0e0e8981 */ /* 0x000ee2000c1e1b00 */
[----:B--2---:R-:W-:Y:S02]  /*30d0*/  @!P4 FADD.FTZ R10, R10, R12 ;  /* 0x0000000c0a0ac221 */ /* 0x004fe40000010000 */
[----:B------:R-:W-:Y:S02]  /*30e0*/  @!P4 FADD.FTZ R11, R11, R13 ;  /* 0x0000000d0b0bc221 */ /* 0x000fe40000010000 */
[----:B---3--:R-:W-:-:S02]  /*30f0*/  @!P0 FADD.FTZ R10, R10, R14 ;  /* 0x0000000e0a0a8221 */ /* 0x008fc40000010000 */
[----:B------:R-:W-:-:S05]  /*3100*/  @!P0 FADD.FTZ R11, R11, R15 ;  /* 0x0000000f0b0b8221 */ /* 0x000fca0000010000 */
.L_x_12:
[----:B------:R-:W-:Y:S04]  /*3110*/  @!P3 STS.64 [0xc8], R10 ;  /* 0x0000c80aff00b388 */ /* 0x000fe80000000a00 */
[----:B------:R-:W-:Y:S01]  /*3120*/  BAR.SYNC.DEFER_BLOCKING 0x0 ;  /* 0x0000000000007b1d */ /* 0x000fe20000010000 */
[----:B------:R-:W-:Y:S02]  /*3130*/  ISETP.GE.U32.AND P0, PT, R34, c[0x0][0x1e0], PT ;  /* 0x0000780022007a0c */ /* 0x000fe40003f06070 */
[----:B0-2---:R-:W-:Y:S02]  /*3140*/  PRMT R12, RZ, 0x7610, R29 ;  /* 0x00007610ff0c7816 */ /* 0x005fe4000000001d */
[----:B------:R-:W-:Y:S02]  /*3150*/  ISETP.GE.AND.EX P0, PT, R35, c[0x0][0x1e4], PT, P0 ;  /* 0x0000790023007a0c */ /* 0x000fe40003f06300 */
[----:B------:R-:W-:-:S02]  /*3160*/  PRMT R14, RZ, 0x5410, R27 ;  /* 0x00005410ff0e7816 */ /* 0x000fc4000000001b */
[----:B------:R-:W-:Y:S01]  /*3170*/  ISETP.GT.U32.OR P0, PT, R0, 0x29f, P0 ;  /* 0x0000029f0000780c */ /* 0x000fe20000704470 */
[----:B------:R-:W0:Y:S02]  /*3180*/  LDS.64 R10, [0xc8] ;  /* 0x0000c800ff0a7984 */ /* 0x000e240000000a00 */
[----:B0-----:R-:W-:Y:S01]  /*3190*/  FMUL.FTZ R2, R10, c[0x0][0x20c] ;  /* 0x000083000a027a20 */ /* 0x001fe20000410000 */
[--C-:B------:R-:W-:Y:S01]  /*31a0*/  PRMT R10, RZ, 0x5410, R26.reuse ;  /* 0x00005410ff0a7816 */ /* 0x100fe2000000001a */
[----:B------:R-:W-:Y:S01]  /*31b0*/  FMUL.FTZ R15, R11, c[0x0][0x20c] ;  /* 0x000083000b0f7a20 */ /* 0x000fe20000410000 */
[----:B------:R-:W-:Y:S02]  /*31c0*/  PRMT R26, RZ, 0x7610, R26 ;  /* 0x00007610ff1a7816 */ /* 0x000fe4000000001a */
[----:B------:R-:W-:Y:S01]  /*31d0*/  PRMT R11, RZ, 0x5410, R29 ;  /* 0x00005410ff0b7816 */ /* 0x000fe2000000001d */
[----:B------:R-:W-:Y:S02]  /*31e0*/  FADD.FTZ R10, R10, -UR17 ;  /* 0x800000110a0a7e21 */ /* 0x000fe40008010000 */
[----:B------:R-:W-:-:S02]  /*31f0*/  FADD.FTZ R26, R26, -UR17 ;  /* 0x800000111a1a7e21 */ /* 0x000fc40008010000 */
        /* <DEDUP_REMOVED lines=13> */
[----:B0-----:R-:W-:Y:S02]  /*32d0*/  FMUL.FTZ R11, R11, R20 ;  /* 0x000000140b0b7220 */ /* 0x001fe40000410000 */
[----:B------:R-:W-:-:S04]  /*32e0*/  FADD.FTZ R20, -R20, 1 ;  /* 0x3f80000014147421 */ /* 0x000fc80000010100 */
[----:B------:R-:W-:Y:S02]  /*32f0*/  FFMA.FTZ R20, R17, R20, 1 ;  /* 0x3f80000011147423 */ /* 0x000fe40000010014 */
[----:B-1----:R-:W-:Y:S02]  /*3300*/  FADD.FTZ R29, -R23, 1 ;  /* 0x3f800000171d7421 */ /* 0x002fe40000010100 */
[----:B------:R-:W-:Y:S02]  /*3310*/  FMUL.FTZ R12, R12, R23 ;  /* 0x000000170c0c7220 */ /* 0x000fe40000410000 */
[----:B------:R-:W-:Y:S02]  /*3320*/  FFMA.FTZ R29, R16, R29, 1 ;  /* 0x3f800000101d7423 */ /* 0x000fe4000001001d */
[----:B------:R-:W-:Y:S02]  /*3330*/  FMUL.FTZ R11, R11, R20 ;  /* 0x000000140b0b7220 */ /* 0x000fe40000410000 */
[----:B------:R-:W-:-:S02]  /*3340*/  FMUL.FTZ R12, R12, R29 ;  /* 0x0000001d0c0c7220 */ /* 0x000fc40000410000 */
.L_x_22:
[----:B------:R-:W-:Y:S01]  /*3350*/  BSSY B0, `(.L_x_23) ;  /* 0x0000012000007945 */ /* 0x000fe20003800000 */
[----:B------:R-:W-:Y:S05]  /*3360*/  @!P1 BRA `(.L_x_24) ;  /* 0x0000010000009947 */ /* 0x000fea0003800000 */
[C-C-:B------:R-:W-:Y:S02]  /*3370*/  FFMA.FTZ R13, R2.reuse, R13, R15.reuse ;  /* 0x0000000d020d7223 */ /* 0x140fe4000001000f */
[----:B------:R-:W-:-:S02]  /*3380*/  FFMA.FTZ R10, R2, R10, R15 ;  /* 0x0000000a020a7223 */ /* 0x000fc4000001000f */
[----:B------:R-:W-:Y:S01]  /*3390*/  FFMA.FTZ R13, R11, R6, -R13 ;  /* 0x000000060b0d7223 */ /* 0x000fe2000001080d */
[----:B------:R-:W-:Y:S01]  /*33a0*/  MOV R11, R5 ;  /* 0x00000005000b7202 */ /* 0x000fe20000000f00 */
[----:B------:R-:W-:Y:S01]  /*33b0*/  FFMA.FTZ R16, R12, R7, -R10 ;  /* 0x000000070c107223 */ /* 0x000fe2000001080a */
[----:B------:R-:W-:Y:S01]  /*33c0*/  MOV R10, R24 ;  /* 0x00000018000a7202 */ /* 0x000fe20000000f00 */
[----:B------:R-:W-:Y:S02]  /*33d0*/  IMAD R18, R37, c[0x0][0x1d8], RZ ;  /* 0x0000760025127a24 */ /* 0x000fe400078e02ff */
[----:B------:R-:W-:Y:S02]  /*33e0*/  FMUL.FTZ R17, R13, UR12 ;  /* 0x0000000c0d117c20 */ /* 0x000fe40008410000 */
[----:B------:R-:W-:-:S04]  /*33f0*/  IMAD.WIDE.U32 R10, R3, c[0x0][0x1d8], R10 ;  /* 0x00007600030a7a25 */ /* 0x000fc800078e000a */
[----:B------:R-:W-:Y:S01]  /*3400*/  IMAD R19, R3, c[0x0][0x1dc], R18 ;  /* 0x0000770003137a24 */ /* 0x000fe200078e0212 */
[----:B------:R-:W-:Y:S01]  /*3410*/  LEA R12, P3, R10, c[0x0][0x160], 0x1 ;  /* 0x000058000a0c7a11 */ /* 0x000fe200078608ff */
[----:B------:R-:W-:-:S03]  /*3420*/  FMUL.FTZ R16, R16, UR12 ;  /* 0x0000000c10107c20 */ /* 0x000fc60008410000 */
[----:B------:R-:W-:Y:S02]  /*3430*/  IADD3 R19, R11, R19, RZ ;  /* 0x000000130b137210 */ /* 0x000fe40007ffe0ff */
[----:B------:R-:W-:Y:S02]  /*3440*/  F2FP.BF16.PACK_AB R11, R16, R17 ;  /* 0x00000011100b723e */ /* 0x000fe400000010ff */
[----:B------:R-:W-:-:S05]  /*3450*/  LEA.HI.X R13, R10, c[0x0][0x164], R19, 0x1, P3 ;  /* 0x000059000a0d7a11 */ /* 0x000fca00018f0c13 */
[----:B------:R0:W-:Y:S02]  /*3460*/  STG.E [R12.64], R11 ;  /* 0x0000000b0c007986 */ /* 0x0001e4000c10190e */
.L_x_24:
[----:B------:R-:W-:Y:S05]  /*3470*/  BSYNC B0 ;  /* 0x0000000000007941 */ /* 0x000fea0003800000 */
.L_x_23:
[----:B------:R-:W-:Y:S01]  /*3480*/  PRMT R27, RZ, 0x7610, R27 ;  /* 0x00007610ff1b7816 */ /* 0x000fe2000000001b */
[----:B0-----:R-:W-:Y:S01]  /*3490*/  FADD.FTZ R13, R14, -UR17 ;  /* 0x800000110e0d7e21 */ /* 0x001fe20008010000 */
[--C-:B------:R-:W-:Y:S02]  /*34a0*/  PRMT R11, RZ, 0x5410, R28.reuse ;  /* 0x00005410ff0b7816 */ /* 0x100fe4000000001c */
[----:B------:R-:W-:Y:S01]  /*34b0*/  PRMT R28, RZ, 0x7610, R28 ;  /* 0x00007610ff1c7816 */ /* 0x000fe2000000001c */
[----:B------:R-:W-:Y:S02]  /*34c0*/  FADD.FTZ R10, R27, -UR17 ;  /* 0x800000111b0a7e21 */ /* 0x000fe40008010000 */
[----:B------:R-:W-:Y:S02]  /*34d0*/  FMUL.FTZ R13, R13, UR12 ;  /* 0x0000000c0d0d7c20 */ /* 0x000fe40008410000 */
[----:B------:R-:W-:Y:S01]  /*34e0*/  FMUL.FTZ R10, R10, UR12 ;  /* 0x0000000c0a0a7c20 */ /* 0x000fe20008410000 */
[----:B------:R-:W-:Y:S05]  /*34f0*/  @!P2 BRA `(.L_x_25) ;  /* 0x000001200000a947 */ /* 0x000fea0003800000 */
[----:B------:R-:W-:Y:S02]  /*3500*/  FFMA.FTZ R8, R13, R6, R8 ;  /* 0x000000060d087223 */ /* 0x000fe40000010008 */
[----:B------:R-:W-:-:S02]  /*3510*/  FFMA.FTZ R9, R10, R7, R9 ;  /* 0x000000070a097223 */ /* 0x000fc40000010009 */
        /* <DEDUP_REMOVED lines=16> */
.L_x_25:
[----:B------:R-:W-:Y:S01]  /*3620*/  BSSY B0, `(.L_x_26) ;  /* 0x0000011000007945 */ /* 0x000fe20003800000 */
[----:B------:R-:W-:Y:S05]  /*3630*/  @P0 BRA `(.L_x_27) ;  /* 0x000000f000000947 */ /* 0x000fea0003800000 */
[C-C-:B------:R-:W-:Y:S01]  /*3640*/  FFMA.FTZ R13, R2.reuse, R13, R15.reuse ;  /* 0x0000000d020d7223 */ /* 0x140fe2000001000f */
[----:B------:R-:W-:Y:S01]  /*3650*/  MOV R4, R24 ;  /* 0x0000001800047202 */ /* 0x000fe20000000f00 */
[----:B------:R-:W-:Y:S02]  /*3660*/  FFMA.FTZ R2, R2, R10, R15 ;  /* 0x0000000a02027223 */ /* 0x000fe4000001000f */
[----:B------:R-:W-:Y:S02]  /*3670*/  IMAD R35, R35, c[0x0][0x1d8], RZ ;  /* 0x0000760023237a24 */ /* 0x000fe400078e02ff */
[----:B------:R-:W-:Y:S02]  /*3680*/  FFMA.FTZ R13, R11, R6, -R13 ;  /* 0x000000060b0d7223 */ /* 0x000fe4000001080d */
[----:B------:R-:W-:-:S02]  /*3690*/  FFMA.FTZ R2, R28, R7, -R2 ;  /* 0x000000071c027223 */ /* 0x000fc40000010802 */
[----:B------:R-:W-:-:S04]  /*36a0*/  IMAD.WIDE.U32 R6, R34, c[0x0][0x1d8], R4 ;  /* 0x0000760022067a25 */ /* 0x000fc800078e0004 */
[----:B------:R-:W-:Y:S01]  /*36b0*/  IMAD R35, R34, c[0x0][0x1dc], R35 ;  /* 0x0000770022237a24 */ /* 0x000fe200078e0223 */
[----:B------:R-:W-:Y:S01]  /*36c0*/  LEA R4, P0, R6, c[0x0][0x160], 0x1 ;  /* 0x0000580006047a11 */ /* 0x000fe200078008ff */
[----:B------:R-:W-:Y:S02]  /*36d0*/  FMUL.FTZ R13, R13, UR12 ;  /* 0x0000000c0d0d7c20 */ /* 0x000fe40008410000 */
[----:B------:R-:W-:Y:S01]  /*36e0*/  FMUL.FTZ R2, R2, UR12 ;  /* 0x0000000c02027c20 */ /* 0x000fe20008410000 */
[----:B------:R-:W-:-:S04]  /*36f0*/  IADD3 R35, R7, R35, RZ ;  /* 0x0000002307237210 */ /* 0x000fc80007ffe0ff */
[----:B------:R-:W-:Y:S02]  /*3700*/  LEA.HI.X R5, R6, c[0x0][0x164], R35, 0x1, P0 ;  /* 0x0000590006057a11 */ /* 0x000fe400000f0c23 */
[----:B------:R-:W-:-:S05]  /*3710*/  F2FP.BF16.PACK_AB R7, R2, R13 ;  /* 0x0000000d0207723e */ /* 0x000fca00000010ff */
[----:B------:R0:W-:Y:S02]  /*3720*/  STG.E [R4.64], R7 ;  /* 0x0000000704007986 */ /* 0x0001e4000c10190e */
.L_x_27:
[----:B------:R-:W-:Y:S05]  /*3730*/  BSYNC B0 ;  /* 0x0000000000007941 */ /* 0x000fea0003800000 */
.L_x_26:
[----:B------:R-:W-:Y:S01]  /*3740*/  ULDC UR4, c[0x0][0x10] ;  /* 0x0000040000047ab9 */ /* 0x000fe20000000800 */
[----:B------:R-:W-:Y:S01]  /*3750*/  IADD3 R30, R30, 0x1, RZ ;  /* 0x000000011e1e7810 */ /* 0x000fe20007ffe0ff */
[----:B------:R-:W-:-:S04]  /*3760*/  UIADD3 UR7, UR7, UR4, URZ ;  /* 0x0000000407077290 */ /* 0x000fc8000fffe03f */
[----:B------:R-:W-:-:S06]  /*3770*/  UISETP.GE.AND UP0, UPT, UR7, UR6, UPT ;  /* 0x000000060700728c */ /* 0x000fcc000bf06270 */
[----:B------:R-:W-:-:S13]  /*3780*/  PLOP3.LUT P0, PT, PT, PT, UP0, 0x80, 0x0 ;  /* 0x000000000000781c */ /* 0x000fda0003f0f008 */
[----:B------:R-:W-:Y:S01]  /*3790*/  @P0 CALL.REL.NOINC `(.L_x_1) ;  /* 0x0000001000000944 */ /* 0x000fe20003c00000 */
[----:B------:R-:W-:Y:S05]  /*37a0*/  BRA `(.L_x_28) ;  /* 0xffffcb0000007947 */ /* 0x000fea000383ffff */
.L_x_1:
[----:B------:R-:W-:Y:S01]  /*37b0*/  ISETP.NE.AND P1, PT, R0, RZ, PT ;  /* 0x000000ff0000720c */ /* 0x000fe20003f25270 */
[----:B------:R-:W-:Y:S01]  /*37c0*/  HFMA2.MMA R2, -RZ, RZ, 0, 2.384185791015625e-07 ;  /* 0x00000004ff027435 */ /* 0x000fe200000001ff */
[----:B0-----:R-:W-:Y:S01]  /*37d0*/  MOV R7, c[0x0][0xc] ;  /* 0x0000030000077a02 */ /* 0x001fe20000000f00 */
[----:B------:R-:W-:Y:S01]  /*37e0*/  BSSY B0, `(.L_x_29) ;  /* 0x000000f000007945 */ /* 0x000fe20003800000 */
[----:B------:R-:W-:Y:S02]  /*37f0*/  MOV R6, c[0x0][0x10] ;  /* 0x0000040000067a02 */ /* 0x000fe40000000f00 */
[----:B------:R-:W-:Y:S02]  /*3800*/  ISETP.NE.AND P0, PT, R7, 0x1, PT ;  /* 0x000000010700780c */ /* 0x000fe40003f05270 */
[----:B------:R-:W-:-:S04]  /*3810*/  SHF.L.U32 R3, R6, 0x1, RZ ;  /* 0x0000000106037819 */ /* 0x000fc800000006ff */
[----:B------:R-:W-:-:S05]  /*3820*/  SEL R3, R3, RZ, P0 ;  /* 0x000000ff03037207 */ /* 0x000fca0000000000 */
[----:B------:R-:W-:Y:S01]  /*3830*/  IMAD.WIDE.U32 R4, R3, R2, c[0x0][0x1a8] ;  /* 0x00006a0003047625 */ /* 0x000fe200078e0002 */
[----:B------:R-:W-:Y:S05]  /*3840*/  @P1 BRA `(.L_x_30) ;  /* 0x0000008000001947 */ /* 0x000fea0003800000 */
[----:B------:R-:W-:Y:S06]  /*3850*/  MEMBAR.ALL.GPU ;  /* 0x0000000000007992 */ /* 0x000fec000000a000 */
[----:B------:R-:W0:Y:S01]  /*3860*/  S2R R8, SR_LANEID ;  /* 0x0000000000087919 */ /* 0x000e220000000000 */
[----:B------:R-:W-:Y:S01]  /*3870*/  VOTEU.ANY UR4, UPT, PT ;  /* 0x0000000000047886 */ /* 0x000fe200038e0100 */
[----:B------:R-:W-:-:S00]  /*3880*/  ERRBAR ;  /* 0x00000000000079ab */ /* 0x000fc00000000000 */
[----:B------:R-:W-:Y:S01]  /*3890*/  UFLO.U32 UR5, UR4 ;  /* 0x00000004000572bd */ /* 0x000fe200080e0000 */
[----:B------:R-:W1:Y:S05]  /*38a0*/  POPC R3, UR4 ;  /* 0x0000000400037d09 */ /* 0x000e6a0008000000 */
[----:B0-----:R-:W-:-:S13]  /*38b0*/  ISETP.EQ.U32.AND P0, PT, R8, UR5, PT ;  /* 0x0000000508007c0c */ /* 0x001fda000bf02070 */
[----:B-1----:R0:W-:Y:S02]  /*38c0*/  @P0 RED.E.ADD.S32.STRONG.GPU [R4.64], R3 ;  /* 0x000000030400098e */ /* 0x0021e4000c10e38e */
.L_x_30:
[----:B------:R-:W-:Y:S05]  /*38d0*/  BSYNC B0 ;  /* 0x0000000000007941 */ /* 0x000fea0003800000 */
.L_x_29:
[----:B------:R-:W1:Y:S01]  /*38e0*/  S2UR UR4, SR_CTAID.X ;  /* 0x00000000000479c3 */ /* 0x000e620000002500 */
[----:B------:R-:W-:Y:S02]  /*38f0*/  IADD3 R8, R7, -0x1, RZ ;  /* 0xffffffff07087810 */ /* 0x000fe40007ffe0ff */
[----:B0-----:R-:W-:-:S05]  /*3900*/  IADD3 R3, R6, -0x1, RZ ;  /* 0xffffffff06037810 */ /* 0x001fca0007ffe0ff */
[----:B------:R-:W0:Y:S01]  /*3910*/  S2UR UR5, SR_CTAID.Y ;  /* 0x00000000000579c3 */ /* 0x000e220000002600 */
[----:B-1----:R-:W-:-:S04]  /*3920*/  ISETP.NE.AND P0, PT, R8, UR4, PT ;  /* 0x0000000408007c0c */ /* 0x002fc8000bf05270 */
[----:B0-----:R-:W-:-:S13]  /*3930*/  ISETP.NE.OR P0, PT, R3, UR5, P0 ;  /* 0x0000000503007c0c */ /* 0x001fda0008705670 */
[----:B------:R-:W-:Y:S05]  /*3940*/  @P0 EXIT ;  /* 0x000000000000094d */ /* 0x000fea0003800000 */
[----:B------:R-:W-:Y:S05]  /*3950*/  @P1 BRA `(.L_x_31) ;  /* 0x0000008000001947 */ /* 0x000fea0003800000 */
[----:B------:R-:W-:-:S05]  /*3960*/  IMAD R3, R7, c[0x0][0x10], RZ ;  /* 0x0000040007037a24 */ /* 0x000fca00078e02ff */
[----:B------:R-:W-:-:S13]  /*3970*/  ISETP.NE.AND P0, PT, R3, -0x1, PT ;  /* 0xffffffff0300780c */ /* 0x000fda0003f05270 */
[----:B------:R-:W-:Y:S05]  /*3980*/  @!P0 BRA `(.L_x_31) ;  /* 0x0000005000008947 */ /* 0x000fea0003800000 */
.L_x_32:
[----:B------:R-:W2:Y:S01]  /*3990*/  LDG.E.STRONG.GPU R6, [R4.64] ;  /* 0x0000000e04067981 */ /* 0x000ea2000c1ef900 */
[----:B------:R-:W-:Y:S01]  /*39a0*/  YIELD ;  /* 0x0000000000007946 */ /* 0x000fe20003800000 */
[----:B--2---:R-:W-:Y:S01]  /*39b0*/  ISETP.NE.AND P0, PT, R6, R3, PT ;  /* 0x000000030600720c */ /* 0x004fe20003f05270 */
[----:B------:R-:W-:-:S12]  /*39c0*/  CCTL.IVALL ;  /* 0x00000000ff00798f */ /* 0x000fd80002000000 */
[----:B------:R-:W-:Y:S05]  /*39d0*/  @P0 BRA `(.L_x_32) ;  /* 0xffffffb000000947 */ /* 0x000fea000383ffff */
.L_x_31:
[----:B------:R-:W-:Y:S02]  /*39e0*/  WARPSYNC 0xffffffff ;  /* 0xffffffff00007948 */ /* 0x000fe40003800000 */
[----:B------:R-:W-:Y:S01]  /*39f0*/  MOV R5, c[0x0][0x1dc] ;  /* 0x0000770000057a02 */ /* 0x000fe20000000f00 */
[----:B------:R-:W-:Y:S03]  /*3a00*/  BAR.SYNC.DEFER_BLOCKING 0x0 ;  /* 0x0000000000007b1d */ /* 0x000fe60000010000 */
[----:B------:R-:W-:-:S04]  /*3a10*/  LEA.HI R3, P0, R5, c[0x0][0x1d8], RZ, 0x1 ;  /* 0x0000760005037a11 */ /* 0x000fc800078108ff */
[----:B------:R-:W-:-:S04]  /*3a20*/  IADD3.X R4, RZ, c[0x0][0x1dc], RZ, P0, !PT ;  /* 0x00007700ff047a10 */ /* 0x000fc800007fe4ff */
[----:B------:R-:W-:Y:S02]  /*3a30*/  SHF.R.S64 R25, R3, 0x1, R4 ;  /* 0x0000000103197819 */ /* 0x000fe40000001004 */
[----:B------:R-:W-:Y:S02]  /*3a40*/  SHF.R.S32.HI R3, RZ, 0x1f, R0 ;  /* 0x0000001fff037819 */ /* 0x000fe40000011400 */
[----:B------:R-:W-:Y:S02]  /*3a50*/  SHF.R.S32.HI R20, RZ, 0x1, R4 ;  /* 0x00000001ff147819 */ /* 0x000fe40000011404 */
[----:B------:R-:W-:-:S04]  /*3a60*/  ISETP.GT.U32.AND P0, PT, R25, R0, PT ;  /* 0x000000001900720c */ /* 0x000fc80003f04070 */
[----:B------:R-:W-:-:S13]  /*3a70*/  ISETP.GT.AND.EX P0, PT, R20, R3, PT, P0 ;  /* 0x000000031400720c */ /* 0x000fda0003f04300 */
[----:B------:R-:W-:Y:S05]  /*3a80*/  @!P0 EXIT ;  /* 0x000000000000894d */ /* 0x000fea0003800000 */
[----:B------:R-:W-:Y:S01]  /*3a90*/  UMOV UR4, 0x3 ;  /* 0x0000000300047882 */ /* 0x000fe20000000000 */
[----:B------:R-:W-:Y:S01]  /*3aa0*/  LEA R4, R5, R5, 0x1 ;  /* 0x0000000505047211 */ /* 0x000fe200078e08ff */
[----:B------:R-:W-:Y:S01]  /*3ab0*/  ULDC UR5, c[0x0][0x1d8] ;  /* 0x0000760000057ab9 */ /* 0x000fe20000000800 */
[----:B------:R-:W-:Y:S01]  /*3ac0*/  MOV R22, c[0x0][0x1d8] ;  /* 0x0000760000167a02 */ /* 0x000fe20000000f00 */
[----:B------:R-:W-:Y:S01]  /*3ad0*/  UIMAD.WIDE.U32 UR4, UR4, UR5, URZ ;  /* 0x00000005040472a5 */ /* 0x000fe2000f8e003f */
[----:B------:R-:W-:Y:S02]  /*3ae0*/  MOV R9, R3 ;  /* 0x0000000300097202 */ /* 0x000fe40000000f00 */
[----:B------:R-:W-:Y:S02]  /*3af0*/  SHF.L.U64.HI R27, R25, 0x2, R20 ;  /* 0x00000002191b7819 */ /* 0x000fe40000010214 */
[----:B------:R-:W-:Y:S02]  /*3b00*/  SHF.L.U64.HI R3, R22, 0x2, R5 ;  /* 0x0000000216037819 */ /* 0x000fe40000010205 */
[----:B------:R-:W-:-:S04]  /*3b10*/  IADD3 R4, R4, UR5, RZ ;  /* 0x0000000504047c10 */ /* 0x000fc8000fffe0ff */
[----:B------:R-:W-:-:S04]  /*3b20*/  LEA.HI R23, P0, R4, UR4, RZ, 0x1 ;  /* 0x0000000404177c11 */ /* 0x000fc8000f8108ff */
[----:B------:R-:W-:-:S04]  /*3b30*/  IADD3.X R4, RZ, R4, RZ, P0, !PT ;  /* 0x00000004ff047210 */ /* 0x000fc800007fe4ff */
[--C-:B------:R-:W-:Y:S02]  /*3b40*/  SHF.R.S64 R23, R23, 0x1, R4.reuse ;  /* 0x0000000117177819 */ /* 0x100fe40000001004 */
[----:B------:R-:W-:-:S04]  /*3b50*/  SHF.R.S32.HI R4, RZ, 0x1, R4 ;  /* 0x00000001ff047819 */ /* 0x000fc80000011404 */
[----:B------:R-:W-:Y:S02]  /*3b60*/  SHF.L.U64.HI R21, R23, 0x2, R4 ;  /* 0x0000000217157819 */ /* 0x000fe40000010204 */
.L_x_33:
[----:B------:R-:W-:-:S04]  /*3b70*/  LEA R8, P0, R0, c[0x0][0x1b8], 0x2 ;  /* 0x00006e0000087a11 */ /* 0x000fc800078010ff */
[----:B------:R-:W-:Y:S02]  /*3b80*/  LEA.HI.X R9, R0, c[0x0][0x1bc], R9, 0x2, P0 ;  /* 0x00006f0000097a11 */ /* 0x000fe400000f1409 */
[-C--:B------:R-:W-:Y:S02]  /*3b90*/  LEA R10, P0, R25, R8.reuse, 0x2 ;  /* 0x00000008190a7211 */ /* 0x080fe400078010ff */
[-C--:B------:R-:W-:Y:S01]  /*3ba0*/  LEA R14, P1, R22, R8.reuse, 0x2 ;  /* 0x00000008160e7211 */ /* 0x080fe200078210ff */
[----:B0-----:R0:W2:Y:S01]  /*3bb0*/  LDG.E R16, [R8.64] ;  /* 0x0000000e08107981 */ /* 0x0010a2000c1e1900 */
[----:B------:R-:W-:Y:S02]  /*3bc0*/  LEA R12, P2, R23, R8, 0x2 ;  /* 0x00000008170c7211 */ /* 0x000fe400078410ff */
[----:B------:R-:W-:Y:S02]  /*3bd0*/  IADD3.X R11, R9, R27, RZ, P0, !PT ;  /* 0x0000001b090b7210 */ /* 0x000fe400007fe4ff */
[----:B------:R-:W-:-:S02]  /*3be0*/  IADD3.X R15, R3, R9, RZ, P1, !PT ;  /* 0x00000009030f7210 */ /* 0x000fc40000ffe4ff */
[----:B------:R-:W-:Y:S01]  /*3bf0*/  IADD3.X R13, R9, R21, RZ, P2, !PT ;  /* 0x00000015090d7210 */ /* 0x000fe200017fe4ff */
[----:B------:R-:W2:Y:S04]  /*3c00*/  LDG.E R17, [R10.64] ;  /* 0x0000000e0a117981 */ /* 0x000ea8000c1e1900 */
[----:B------:R-:W3:Y:S04]  /*3c10*/  LDG.E R18, [R14.64] ;  /* 0x0000000e0e127981 */ /* 0x000ee8000c1e1900 */
[----:B------:R-:W3:Y:S01]  /*3c20*/  LDG.E R19, [R12.64] ;  /* 0x0000000e0c137981 */ /* 0x000ee2000c1e1900 */
[----:B------:R-:W-:-:S02]  /*3c30*/  SHF.L.U32 R7, R0, 0x1, RZ ;  /* 0x0000000100077819 */ /* 0x000fc400000006ff */
[----:B------:R-:W-:-:S03]  /*3c40*/  IADD3 R0, R0, 0x2a0, RZ ;  /* 0x000002a000007810 */ /* 0x000fc60007ffe0ff */
[----:B------:R-:W-:-:S04]  /*3c50*/  IMAD.WIDE R4, R7, R2, c[0x0][0x168] ;  /* 0x00005a0007047625 */ /* 0x000fc800078e0202 */
[----:B------:R-:W-:Y:S01]  /*3c60*/  IMAD.WIDE R6, R7, R2, c[0x0][0x170] ;  /* 0x00005c0007067625 */ /* 0x000fe200078e0202 */
[----:B------:R-:W-:Y:S02]  /*3c70*/  ISETP.GT.U32.AND P0, PT, R25, R0, PT ;  /* 0x000000001900720c */ /* 0x000fe40003f04070 */
[----:B0-----:R-:W-:-:S04]  /*3c80*/  SHF.R.S32.HI R9, RZ, 0x1f, R0 ;  /* 0x0000001fff097819 */ /* 0x001fc80000011400 */
[----:B------:R-:W-:Y:S01]  /*3c90*/  ISETP.GT.AND.EX P0, PT, R20, R9, PT, P0 ;  /* 0x000000091400720c */ /* 0x000fe20003f04300 */
[----:B--2---:R0:W-:Y:S04]  /*3ca0*/  STG.E.64 [R4.64], R16 ;  /* 0x0000001004007986 */ /* 0x0041e8000c101b0e */
[----:B---3--:R0:W-:Y:S08]  /*3cb0*/  STG.E.64 [R6.64], R18 ;  /* 0x0000001206007986 */ /* 0x0081f0000c101b0e */
[----:B------:R-:W-:Y:S05]  /*3cc0*/  @P0 BRA `(.L_x_33) ;  /* 0xfffffea000000947 */ /* 0x000fea000383ffff */
[----:B------:R-:W-:Y:S05]  /*3cd0*/  EXIT ;  /* 0x000000000000794d */ /* 0x000fea0003800000 */
.L_x_34:
        /* <DEDUP_REMOVED lines=10> */
.L_x_3260:


//--------------------- .text._Z35group_norm_nhwc_bwd_one_pass_kernelI11Bf16IOFp32WLi128ELi42ELi672EEv26Group_norm_nhwc_bwd_params --------------------------
	.section	.text._Z35group_norm_nhwc_bwd_one_pass_kernelI11Bf16IOFp32WLi128ELi42ELi672EEv26Group_norm_nhwc_bwd_params,"ax",@progbits
	.sectioninfo	@"SHI_REGISTERS=78"
	.align	128
        .global         _Z35group_norm_nhwc_bwd_one_pass_kernelI11Bf16IOFp32WLi128ELi42ELi672EEv26Group_norm_nhwc_bwd_params
        .type           _Z35group_norm_nhwc_bwd_one_pass_kernelI11Bf16IOFp32WLi128ELi42ELi672EEv26Group_norm_nhwc_bwd_params,@function
        .size           _Z35group_norm_nhwc_bwd_one_pass_kernelI11Bf16IOFp32WLi128ELi42ELi672EEv26Group_norm_nhwc_bwd_params,(.L_x_3261 - _Z35group_norm_nhwc_bwd_one_pass_kernelI11Bf16IOFp32WLi128ELi42ELi672EEv26Group_norm_nhwc_bwd_params)
        .other          _Z35group_norm_nhwc_bwd_one_pass_kernelI11Bf16IOFp32WLi128ELi42ELi672EEv26Group_norm_nhwc_bwd_params,@"STO_CUDA_ENTRY STV_DEFAULT"
_Z35group_norm_nhwc_bwd_one_pass_kernelI11Bf16IOFp32WLi128ELi42ELi672EEv26Group_norm_nhwc_bwd_params:
.text._Z35group_norm_nhwc_bwd_one_pass_kernelI11Bf16IOFp32WLi128ELi42ELi672EEv26Group_norm_nhwc_bwd_params:
[----:B------:R-:W-:Y:S02]  /*0000*/  MOV R1, c[0x0][0x28] ;  /* 0x00000a0000017a02 */ /* 0x000fe40000000f00 */
[----:B------:R-:W0:Y:S01]  /*0010*/  S2R R62, SR_CTAID.Y ;  /* 0x00000000003e7919 */ /* 0x000e220000002600 */
[----:B------:R-:W-:Y:S02]  /*0020*/  ULDC UR4, c[0x0][0x1f0] ;  /* 0x00007c0000047ab9 */ /* 0x000fe40000000800 */
[----:B------:R-:W-:Y:S01]  /*0030*/  ULDC UR5, c[0x0][0x1c0] ;  /* 0x0000700000057ab9 */ /* 0x000fe20000000800 */
[----:B------:R-:W1:Y:S01]  /*0040*/  S2R R63, SR_TID.X ;  /* 0x00000000003f7919 */ /* 0x000e620000002100 */
[----:B------:R-:W-:Y:S02]  /*0050*/  UIMAD UR4, UR4, UR5, URZ ;  /* 0x00000005040472a4 */ /* 0x000fe4000f8e023f */
[----:B------:R-:W-:-:S04]  /*0060*/  ULDC.64 UR6, c[0x0][0x118] ;  /* 0x0000460000067ab9 */ /* 0x000fc80000000a00 */
[----:B0-----:R-:W-:Y:S01]  /*0070*/  ISETP.GE.AND P0, PT, R62, UR4, PT ;  /* 0x000000043e007c0c */ /* 0x001fe2000bf06270 */
[----:B-1----:R-:W-:-:S05]  /*0080*/  IMAD.WIDE.U32 R2, R63, -0x79e79e79, RZ ;  /* 0x861861873f027825 */ /* 0x002fca00078e00ff */
[----:B------:R-:W-:-:S04]  /*0090*/  IADD3 R2, -R3, R63, RZ ;  /* 0x0000003f03027210 */ /* 0x000fc80007ffe1ff */
[----:B------:R-:W-:-:S03]  /*00a0*/  LEA.HI R0, R2, R3, RZ, 0x1f ;  /* 0x0000000302007211 */ /* 0x000fc600078ff8ff */
[----:B------:R-:W-:Y:S05]  /*00b0*/  @P0 BRA `(.L_x_35) ;  /* 0x0000430000000947 */ /* 0x000fea0003800000 */
[----:B------:R-:W-:Y:S01]  /*00c0*/  HFMA2.MMA R2, -RZ, RZ, 0, 1.78813934326171875e-07 ;  /* 0x00000003ff027435 */ /* 0x000fe200000001ff */
[----:B------:R-:W0:Y:S01]  /*00d0*/  S2R R48, SR_CTAID.X ;  /* 0x0000000000307919 */ /* 0x000e220000002500 */
[----:B------:R-:W-:Y:S01]  /*00e0*/  SHF.R.U32.HI R61, RZ, 0x4, R0 ;  /* 0x00000004ff3d7819 */ /* 0x000fe20000011600 */
[----:B------:R-:W-:Y:S01]  /*00f0*/  HFMA2.MMA R57, -RZ, RZ, 0, 0 ;  /* 0x00000000ff397435 */ /* 0x000fe200000001ff */
[--C-:B------:R-:W-:Y:S01]  /*0100*/  SHF.R.S32.HI R0, RZ, 0x1f, R63.reuse ;  /* 0x0000001fff007819 */ /* 0x100fe2000001143f */
[----:B------:R-:W1:Y:S01]  /*0110*/  S2R R47, SR_LANEID ;  /* 0x00000000002f7919 */ /* 0x000e620000000000 */
[----:B------:R-:W-:Y:S01]  /*0120*/  ULDC.U8 UR9, c[0x0][0x1f4] ;  /* 0x00007d0000097ab9 */ /* 0x000fe20000000000 */
[----:B------:R-:W-:Y:S01]  /*0130*/  IMAD R64, R61, -0x15, R63 ;  /* 0xffffffeb3d407824 */ /* 0x000fe200078e023f */
[----:B------:R-:W-:Y:S02]  /*0140*/  LEA.HI R0, R0, R63, RZ, 0x5 ;  /* 0x0000003f00007211 */ /* 0x000fe400078f28ff */
[----:B------:R-:W-:-:S02]  /*0150*/  IMAD R5, R2, c[0x0][0x1dc], RZ ;  /* 0x0000770002057a24 */ /* 0x000fc400078e02ff */
[----:B------:R-:W-:Y:S01]  /*0160*/  IMAD.WIDE.U32 R2, R2, c[0x0][0x1d8], RZ ;  /* 0x0000760002027a25 */ /* 0x000fe200078e00ff */
[----:B------:R-:W-:Y:S02]  /*0170*/  SHF.L.U32 R64, R64, 0x1, RZ ;  /* 0x0000000140407819 */ /* 0x000fe400000006ff */
[----:B------:R-:W-:Y:S02]  /*0180*/  SHF.R.S32.HI R0, RZ, 0x5, R0 ;  /* 0x00000005ff007819 */ /* 0x000fe40000011400 */
[----:B------:R-:W-:-:S04]  /*0190*/  IADD3 R5, R3, R5, RZ ;  /* 0x0000000503057210 */ /* 0x000fc80007ffe0ff */
[----:B------:R-:W-:Y:S02]  /*01a0*/  LEA.HI R3, P2, R5, R2, RZ, 0x1 ;  /* 0x0000000205037211 */ /* 0x000fe400078508ff */
[----:B------:R-:W-:Y:S01]  /*01b0*/  MOV R2, c[0x0][0x1dc] ;  /* 0x0000770000027a02 */ /* 0x000fe20000000f00 */
[----:B0-----:R-:W-:Y:S01]  /*01c0*/  IMAD R61, R48, c[0x0][0x1fc], R61 ;  /* 0x00007f00303d7a24 */ /* 0x001fe200078e023d */
[----:B------:R-:W-:Y:S02]  /*01d0*/  IADD3.X R6, RZ, R5, RZ, P2, !PT ;  /* 0x00000005ff067210 */ /* 0x000fe400017fe4ff */
[----:B------:R-:W-:Y:S02]  /*01e0*/  LEA.HI R2, P0, R2, c[0x0][0x1d8], RZ, 0x1 ;  /* 0x0000760002027a11 */ /* 0x000fe400078108ff */
[----:B------:R-:W-:Y:S02]  /*01f0*/  ISETP.GE.U32.AND P1, PT, R61, c[0x0][0x1e0], PT ;  /* 0x000078003d007a0c */ /* 0x000fe40003f26070 */
[----:B------:R-:W-:-:S02]  /*0200*/  IADD3.X R7, RZ, c[0x0][0x1dc], RZ, P0, !PT ;  /* 0x00007700ff077a10 */ /* 0x000fc400007fe4ff */
[----:B------:R-:W-:Y:S02]  /*0210*/  SHF.R.S32.HI R46, RZ, 0x1f, R61 ;  /* 0x0000001fff2e7819 */ /* 0x000fe4000001143d */
[--C-:B------:R-:W-:Y:S02]  /*0220*/  SHF.R.S64 R2, R2, 0x1, R7.reuse ;  /* 0x0000000102027819 */ /* 0x100fe40000001007 */
[----:B------:R-:W-:Y:S02]  /*0230*/  SHF.R.S32.HI R5, RZ, 0x1, R7 ;  /* 0x00000001ff057819 */ /* 0x000fe40000011407 */
[--C-:B------:R-:W-:Y:S02]  /*0240*/  SHF.R.S64 R3, R3, 0x1, R6.reuse ;  /* 0x0000000103037819 */ /* 0x100fe40000001006 */
[----:B------:R-:W-:Y:S02]  /*0250*/  ISETP.GE.AND.EX P1, PT, R46, c[0x0][0x1e4], PT, P1 ;  /* 0x000079002e007a0c */ /* 0x000fe40003f26310 */
[----:B------:R-:W-:-:S02]  /*0260*/  SHF.R.S32.HI R6, RZ, 0x1, R6 ;  /* 0x00000001ff067819 */ /* 0x000fc40000011406 */
[----:B------:R-:W-:Y:S02]  /*0270*/  SHF.L.U64.HI R4, R2, 0x2, R5 ;  /* 0x0000000202047819 */ /* 0x000fe40000010205 */
[----:B------:R-:W-:Y:S02]  /*0280*/  IADD3 R60, R61, 0x20, RZ ;  /* 0x000000203d3c7810 */ /* 0x000fe40007ffe0ff */
[----:B------:R-:W-:Y:S02]  /*0290*/  ISETP.LT.U32.AND P1, PT, R63, 0x2a0, !P1 ;  /* 0x000002a03f00780c */ /* 0x000fe40004f21070 */
[C---:B------:R-:W-:Y:S02]  /*02a0*/  IADD3 R59, R61.reuse, 0x40, RZ ;  /* 0x000000403d3b7810 */ /* 0x040fe40007ffe0ff */
[----:B------:R-:W-:Y:S02]  /*02b0*/  IADD3 R58, R61, 0x60, RZ ;  /* 0x000000603d3a7810 */ /* 0x000fe40007ffe0ff */
[----:B-1----:R-:W-:-:S02]  /*02c0*/  SHF.L.U64.HI R5, R3, 0x2, R6 ;  /* 0x0000000203057819 */ /* 0x002fc40000010206 */
.L_x_70:
[----:B0-----:R-:W-:Y:S01]  /*02d0*/  IABS R9, c[0x0][0x1f0] ;  /* 0x00007c0000097a13 */ /* 0x001fe20000000000 */
[----:B------:R-:W-:Y:S01]  /*02e0*/  CS2R R54, SRZ ;  /* 0x0000000000367805 */ /* 0x000fe2000001ff00 */
[----:B------:R-:W-:-:S02]  /*02f0*/  ISETP.GE.AND P3, PT, R62, RZ, PT ;  /* 0x000000ff3e00720c */ /* 0x000fc40003f66270 */
[----:B------:R-:W0:Y:S01]  /*0300*/  I2F.RP R8, R9 ;  /* 0x0000000900087306 */ /* 0x000e220000209400 */
[----:B------:R-:W-:Y:S02]  /*0310*/  SHF.R.S32.HI R45, RZ, 0x1f, R60 ;  /* 0x0000001fff2d7819 */ /* 0x000fe4000001143c */
[----:B------:R-:W-:-:S05]  /*0320*/  SHF.R.S32.HI R44, RZ, 0x1f, R59 ;  /* 0x0000001fff2c7819 */ /* 0x000fca000001143b */
[----:B0-----:R-:W0:Y:S02]  /*0330*/  MUFU.RCP R8, R8 ;  /* 0x0000000800087308 */ /* 0x001e240000001000 */
[----:B0-----:R-:W-:-:S06]  /*0340*/  IADD3 R6, R8, 0xffffffe, RZ ;  /* 0x0ffffffe08067810 */ /* 0x001fcc0007ffe0ff */
[----:B------:R0:W1:Y:S02]  /*0350*/  F2I.FTZ.U32.TRUNC.NTZ R7, R6 ;  /* 0x0000000600077305 */ /* 0x000064000021f000 */
[----:B0-----:R-:W-:Y:S02]  /*0360*/  MOV R6, RZ ;  /* 0x000000ff00067202 */ /* 0x001fe40000000f00 */
[----:B-1----:R-:W-:-:S05]  /*0370*/  IADD3 R10, RZ, -R7, RZ ;  /* 0x80000007ff0a7210 */ /* 0x002fca0007ffe0ff */
[----:B------:R-:W-:Y:S01]  /*0380*/  IMAD R11, R10, R9, RZ ;  /* 0x000000090a0b7224 */ /* 0x000fe200078e02ff */
[----:B------:R-:W-:-:S03]  /*0390*/  IABS R10, R62 ;  /* 0x0000003e000a7213 */ /* 0x000fc60000000000 */
[----:B------:R-:W-:Y:S01]  /*03a0*/  IMAD.HI.U32 R7, R7, R11, R6 ;  /* 0x0000000b07077227 */ /* 0x000fe200078e0006 */
[----:B------:R-:W-:-:S04]  /*03b0*/  LOP3.LUT R6, R62, c[0x0][0x1f0], RZ, 0x3c, !PT ;  /* 0x00007c003e067a12 */ /* 0x000fc800078e3cff */
[----:B------:R-:W-:Y:S01]  /*03c0*/  ISETP.GE.AND P4, PT, R6, RZ, PT ;  /* 0x000000ff0600720c */ /* 0x000fe20003f86270 */
[----:B------:R-:W-:-:S05]  /*03d0*/  IMAD.HI.U32 R7, R7, R10, RZ ;  /* 0x0000000a07077227 */ /* 0x000fca00078e00ff */
[----:B------:R-:W-:-:S05]  /*03e0*/  IADD3 R8, -R7, RZ, RZ ;  /* 0x000000ff07087210 */ /* 0x000fca0007ffe1ff */
[----:B------:R-:W-:-:S05]  /*03f0*/  IMAD R8, R9, R8, R10 ;  /* 0x0000000809087224 */ /* 0x000fca00078e020a */
[----:B------:R-:W-:-:S13]  /*0400*/  ISETP.GT.U32.AND P2, PT, R9, R8, PT ;  /* 0x000000080900720c */ /* 0x000fda0003f44070 */
[-C--:B------:R-:W-:Y:S02]  /*0410*/  @!P2 IADD3 R8, R8, -R9.reuse, RZ ;  /* 0x800000090808a210 */ /* 0x080fe40007ffe0ff */
[----:B------:R-:W-:Y:S02]  /*0420*/  @!P2 IADD3 R7, R7, 0x1, RZ ;  /* 0x000000010707a810 */ /* 0x000fe40007ffe0ff */
[CC--:B------:R-:W-:Y:S02]  /*0430*/  ISETP.GE.U32.AND P0, PT, R8.reuse, R9.reuse, PT ;  /* 0x000000090800720c */ /* 0x0c0fe40003f06070 */
[----:B------:R-:W-:Y:S02]  /*0440*/  ISETP.GT.U32.AND P2, PT, R9, R8, PT ;  /* 0x000000080900720c */ /* 0x000fe40003f44070 */
[----:B------:R-:W-:-:S04]  /*0450*/  IADD3 R9, R8, -R9, RZ ;  /* 0x8000000908097210 */ /* 0x000fc80007ffe0ff */
[----:B------:R-:W-:Y:S02]  /*0460*/  SEL R6, R9, R8, !P2 ;  /* 0x0000000809067207 */ /* 0x000fe40005000000 */
[----:B------:R-:W-:Y:S02]  /*0470*/  LOP3.LUT R9, RZ, c[0x0][0x1f0], RZ, 0x33, !PT ;  /* 0x00007c00ff097a12 */ /* 0x000fe400078e33ff */
[----:B------:R-:W-:Y:S02]  /*0480*/  @!P3 IADD3 R6, -R6, RZ, RZ ;  /* 0x000000ff0606b210 */ /* 0x000fe40007ffe1ff */
[----:B------:R-:W-:Y:S02]  /*0490*/  @P0 IADD3 R7, R7, 0x1, RZ ;  /* 0x0000000107070810 */ /* 0x000fe40007ffe0ff */
[----:B------:R-:W-:Y:S02]  /*04a0*/  ISETP.NE.AND P0, PT, RZ, c[0x0][0x1f0], PT ;  /* 0x00007c00ff007a0c */ /* 0x000fe40003f05270 */
[----:B------:R-:W-:-:S02]  /*04b0*/  @!P4 IADD3 R7, -R7, RZ, RZ ;  /* 0x000000ff0707c210 */ /* 0x000fc40007ffe1ff */
[C---:B------:R-:W-:Y:S02]  /*04c0*/  SEL R6, R9.reuse, R6, !P0 ;  /* 0x0000000609067207 */ /* 0x040fe40004000000 */
[----:B------:R-:W-:Y:S02]  /*04d0*/  SEL R9, R9, R7, !P0 ;  /* 0x0000000709097207 */ /* 0x000fe40004000000 */
[----:B------:R-:W-:Y:S01]  /*04e0*/  SHF.R.S32.HI R8, RZ, 0x1f, R64 ;  /* 0x0000001fff087819 */ /* 0x000fe20000011440 */
[----:B------:R-:W-:Y:S01]  /*04f0*/  IMAD R15, R6, 0x2a, RZ ;  /* 0x0000002a060f7824 */ /* 0x000fe200078e02ff */
[----:B------:R-:W-:Y:S02]  /*0500*/  SHF.R.S32.HI R7, RZ, 0x1f, R9 ;  /* 0x0000001fff077819 */ /* 0x000fe40000011409 */
[----:B------:R-:W-:Y:S02]  /*0510*/  ISETP.GE.U32.AND P2, PT, R60, c[0x0][0x1e0], PT ;  /* 0x000078003c007a0c */ /* 0x000fe40003f46070 */
[----:B------:R-:W-:-:S02]  /*0520*/  IADD3 R68, P4, R64, R15, RZ ;  /* 0x0000000f40447210 */ /* 0x000fc40007f9e0ff */
[----:B------:R-:W-:Y:S02]  /*0530*/  ISETP.GE.U32.AND P3, PT, R59, c[0x0][0x1e0], PT ;  /* 0x000078003b007a0c */ /* 0x000fe40003f66070 */
[----:B------:R-:W-:Y:S01]  /*0540*/  LEA.HI.X.SX32 R69, R15, R8, 0x1, P4 ;  /* 0x000000080f457211 */ /* 0x000fe200020f0eff */
[----:B------:R-:W-:Y:S01]  /*0550*/  IMAD R8, R7, c[0x0][0x1e8], RZ ;  /* 0x00007a0007087a24 */ /* 0x000fe200078e02ff */
[----:B------:R-:W-:Y:S02]  /*0560*/  ISETP.GE.AND.EX P2, PT, R45, c[0x0][0x1e4], PT, P2 ;  /* 0x000079002d007a0c */ /* 0x000fe40003f46320 */
[----:B------:R-:W-:Y:S01]  /*0570*/  ISETP.GE.AND.EX P3, PT, R44, c[0x0][0x1e4], PT, P3 ;  /* 0x000079002c007a0c */ /* 0x000fe20003f66330 */
[----:B------:R-:W-:Y:S01]  /*0580*/  IMAD R71, R9, c[0x0][0x1ec], R8 ;  /* 0x00007b0009477a24 */ /* 0x000fe200078e0208 */
[----:B------:R-:W-:Y:S01]  /*0590*/  ISETP.GT.U32.OR P2, PT, R63, 0x29f, P2 ;  /* 0x0000029f3f00780c */ /* 0x000fe20001744470 */
[----:B------:R-:W-:Y:S01]  /*05a0*/  IMAD.WIDE.U32 R68, R9, c[0x0][0x1e8], R68 ;  /* 0x00007a0009447a25 */ /* 0x000fe200078e0044 */
[----:B------:R-:W-:-:S02]  /*05b0*/  ISETP.GT.U32.OR P3, PT, R63, 0x29f, P3 ;  /* 0x0000029f3f00780c */ /* 0x000fc40001f64470 */
[----:B------:R-:W-:Y:S01]  /*05c0*/  ISETP.GE.U32.AND P0, PT, R58, c[0x0][0x1e0], PT ;  /* 0x000078003a007a0c */ /* 0x000fe20003f06070 */
[----:B------:R-:W-:Y:S01]  /*05d0*/  @P1 IMAD R8, R46, c[0x0][0x1d8], RZ ;  /* 0x000076002e081a24 */ /* 0x000fe200078e02ff */
[----:B------:R-:W-:Y:S02]  /*05e0*/  IADD3 R71, R69, R71, RZ ;  /* 0x0000004745477210 */ /* 0x000fe40007ffe0ff */
[----:B------:R-:W-:Y:S01]  /*05f0*/  @P1 MOV R70, R68 ;  /* 0x0000004400461202 */ /* 0x000fe20000000f00 */
[----:B------:R-:W-:Y:S01]  /*0600*/  @P1 IMAD R13, R61, c[0x0][0x1dc], R8 ;  /* 0x000077003d0d1a24 */ /* 0x000fe200078e0208 */
[----:B------:R-:W-:-:S03]  /*0610*/  SHF.R.S32.HI R7, RZ, 0x1f, R58 ;  /* 0x0000001fff077819 */ /* 0x000fc6000001143a */
[----:B------:R-:W-:Y:S01]  /*0620*/  @P1 IMAD.WIDE.U32 R8, R61, c[0x0][0x1d8], R70 ;  /* 0x000076003d081a25 */ /* 0x000fe200078e0046 */
[----:B------:R-:W-:Y:S02]  /*0630*/  ISETP.GE.AND.EX P0, PT, R7, c[0x0][0x1e4], PT, P0 ;  /* 0x0000790007007a0c */ /* 0x000fe40003f06300 */
[----:B------:R-:W-:Y:S01]  /*0640*/  @!P3 MOV R12, R68 ;  /* 0x00000044000cb202 */ /* 0x000fe20000000f00 */
[----:B------:R-:W-:Y:S01]  /*0650*/  @!P2 IMAD R11, R45, c[0x0][0x1d8], RZ ;  /* 0x000076002d0baa24 */ /* 0x000fe200078e02ff */
[----:B------:R-:W-:Y:S01]  /*0660*/  @P1 IADD3 R9, R9, R13, RZ ;  /* 0x0000000d09091210 */ /* 0x000fe20007ffe0ff */
[----:B------:R-:W-:Y:S01]  /*0670*/  @!P3 IMAD R10, R44, c[0x0][0x1d8], RZ ;  /* 0x000076002c0aba24 */ /* 0x000fe200078e02ff */
[----:B------:R-:W-:Y:S01]  /*0680*/  @!P3 MOV R13, R71 ;  /* 0x00000047000db202 */ /* 0x000fe20000000f00 */
[----:B------:R-:W-:Y:S01]  /*0690*/  @!P2 IMAD R19, R60, c[0x0][0x1dc], R11 ;  /* 0x000077003c13aa24 */ /* 0x000fe200078e020b */
[C---:B------:R-:W-:Y:S01]  /*06a0*/  @P1 SHF.L.U64.HI R14, R8.reuse, 0x1, R9 ;  /* 0x00000001080e1819 */ /* 0x040fe20000010209 */
[C---:B------:R-:W-:Y:S01]  /*06b0*/  @!P3 IMAD R23, R59.reuse, c[0x0][0x1dc], R10 ;  /* 0x000077003b17ba24 */ /* 0x040fe200078e020a */
[----:B------:R-:W-:Y:S01]  /*06c0*/  MOV R9, 0x8 ;  /* 0x0000000800097802 */ /* 0x000fe20000000f00 */
[----:B------:R-:W-:Y:S01]  /*06d0*/  @!P3 IMAD.WIDE.U32 R12, R59, c[0x0][0x1d8], R12 ;  /* 0x000076003b0cba25 */ /* 0x000fe200078e000c */
[----:B------:R-:W-:-:S02]  /*06e0*/  @P1 SHF.L.U32 R16, R8, 0x1, RZ ;  /* 0x0000000108101819 */ /* 0x000fc400000006ff */
[----:B------:R-:W-:Y:S01]  /*06f0*/  ISETP.GT.U32.OR P0, PT, R63, 0x29f, P0 ;  /* 0x0000029f3f00780c */ /* 0x000fe20000704470 */
[----:B------:R-:W-:Y:S01]  /*0700*/  IMAD.WIDE R8, R62, R9, c[0x0][0x198] ;  /* 0x000066003e087625 */ /* 0x000fe200078e0209 */
[----:B------:R-:W-:Y:S02]  /*0710*/  @!P2 MOV R10, R68 ;  /* 0x00000044000aa202 */ /* 0x000fe40000000f00 */
[----:B------:R-:W-:Y:S02]  /*0720*/  @!P2 MOV R11, R71 ;  /* 0x00000047000ba202 */ /* 0x000fe40000000f00 */
[----:B------:R-:W-:Y:S01]  /*0730*/  @!P3 IADD3 R23, R13, R23, RZ ;  /* 0x000000170d17b210 */ /* 0x000fe20007ffe0ff */
[----:B------:R-:W2:Y:S01]  /*0740*/  LDG.E.64 R8, [R8.64] ;  /* 0x0000000608087981 */ /* 0x000ea2000c1e1b00 */
[----:B------:R-:W-:Y:S01]  /*0750*/  @!P3 SHF.L.U32 R22, R12, 0x1, RZ ;  /* 0x000000010c16b819 */ /* 0x000fe200000006ff */
[----:B------:R-:W-:Y:S01]  /*0760*/  @!P2 IMAD.WIDE.U32 R10, R60, c[0x0][0x1d8], R10 ;  /* 0x000076003c0aaa25 */ /* 0x000fe200078e000a */
[----:B------:R-:W-:-:S03]  /*0770*/  @!P3 SHF.L.U64.HI R23, R12, 0x1, R23 ;  /* 0x000000010c17b819 */ /* 0x000fc60000010217 */
[----:B------:R-:W-:Y:S02]  /*0780*/  @!P0 MOV R12, R68 ;  /* 0x00000044000c8202 */ /* 0x000fe40000000f00 */
[----:B------:R-:W-:Y:S01]  /*0790*/  @!P2 IADD3 R19, R11, R19, RZ ;  /* 0x000000130b13a210 */ /* 0x000fe20007ffe0ff */
[----:B------:R-:W-:Y:S01]  /*07a0*/  @!P0 IMAD R11, R7, c[0x0][0x1d8], RZ ;  /* 0x00007600070b8a24 */ /* 0x000fe200078e02ff */
[----:B------:R-:W-:Y:S02]  /*07b0*/  @!P0 MOV R13, R71 ;  /* 0x00000047000d8202 */ /* 0x000fe40000000f00 */
[----:B------:R-:W-:Y:S01]  /*07c0*/  @!P2 SHF.L.U32 R18, R10, 0x1, RZ ;  /* 0x000000010a12a819 */ /* 0x000fe200000006ff */
[----:B------:R-:W-:Y:S01]  /*07d0*/  @!P0 IMAD R11, R58, c[0x0][0x1dc], R11 ;  /* 0x000077003a0b8a24 */ /* 0x000fe200078e020b */
[----:B------:R-:W-:Y:S01]  /*07e0*/  @!P2 SHF.L.U64.HI R19, R10, 0x1, R19 ;  /* 0x000000010a13a819 */ /* 0x000fe20000010213 */
[----:B------:R-:W-:Y:S01]  /*07f0*/  @!P0 IMAD.WIDE.U32 R12, R58, c[0x0][0x1d8], R12 ;  /* 0x000076003a0c8a25 */ /* 0x000fe200078e000c */
[----:B------:R-:W-:-:S02]  /*0800*/  @P1 IADD3 R10, P4, R16, c[0x0][0x180], RZ ;  /* 0x00006000100a1a10 */ /* 0x000fc40007f9e0ff */
[----:B------:R-:W-:Y:S02]  /*0810*/  @P1 IADD3 R16, P5, R16, c[0x0][0x178], RZ ;  /* 0x00005e0010101a10 */ /* 0x000fe40007fbe0ff */
[----:B------:R-:W-:Y:S02]  /*0820*/  @!P0 IADD3 R13, R13, R11, RZ ;  /* 0x0000000b0d0d8210 */ /* 0x000fe40007ffe0ff */
[C---:B------:R-:W-:Y:S02]  /*0830*/  @P1 IADD3.X R11, R14.reuse, c[0x0][0x184], RZ, P4, !PT ;  /* 0x000061000e0b1a10 */ /* 0x040fe400027fe4ff */
[----:B------:R-:W-:Y:S02]  /*0840*/  @P1 IADD3.X R17, R14, c[0x0][0x17c], RZ, P5, !PT ;  /* 0x00005f000e111a10 */ /* 0x000fe40002ffe4ff */
[C---:B------:R-:W-:Y:S01]  /*0850*/  @!P0 SHF.L.U32 R24, R12.reuse, 0x1, RZ ;  /* 0x000000010c188819 */ /* 0x040fe200000006ff */
[----:B------:R-:W-:Y:S01]  /*0860*/  CS2R R52, SRZ ;  /* 0x0000000000347805 */ /* 0x000fe2000001ff00 */
[----:B------:R-:W-:Y:S01]  /*0870*/  @!P0 SHF.L.U64.HI R14, R12, 0x1, R13 ;  /* 0x000000010c0e8819 */ /* 0x000fe2000001020d */
[----:B------:R0:W5:Y:S01]  /*0880*/  @P1 LDG.E R54, [R16.64] ;  /* 0x0000000610361981 */ /* 0x000162000c1e1900 */
[----:B------:R-:W-:-:S02]  /*0890*/  @!P2 IADD3 R12, P4, R18, c[0x0][0x180], RZ ;  /* 0x00006000120caa10 */ /* 0x000fc40007f9e0ff */
[----:B------:R-:W-:Y:S02]  /*08a0*/  @!P2 IADD3 R18, P5, R18, c[0x0][0x178], RZ ;  /* 0x00005e001212aa10 */ /* 0x000fe40007fbe0ff */
[----:B------:R-:W-:Y:S01]  /*08b0*/  MOV R56, RZ ;  /* 0x000000ff00387202 */ /* 0x000fe20000000f00 */
[----:B------:R-:W-:Y:S01]  /*08c0*/  CS2R R50, SRZ ;  /* 0x0000000000327805 */ /* 0x000fe2000001ff00 */
[C---:B------:R-:W-:Y:S02]  /*08d0*/  @!P2 IADD3.X R13, R19.reuse, c[0x0][0x184], RZ, P4, !PT ;  /* 0x00006100130daa10 */ /* 0x040fe400027fe4ff */
[----:B------:R-:W-:Y:S02]  /*08e0*/  MOV R49, RZ ;  /* 0x000000ff00317202 */ /* 0x000fe40000000f00 */
[----:B------:R-:W-:Y:S01]  /*08f0*/  MOV R65, 0x3f800000 ;  /* 0x3f80000000417802 */ /* 0x000fe20000000f00 */
[----:B------:R1:W5:Y:S01]  /*0900*/  @!P2 LDG.E R56, [R12.64] ;  /* 0x000000060c38a981 */ /* 0x000362000c1e1900 */
[----:B------:R-:W-:-:S02]  /*0910*/  @!P2 IADD3.X R19, R19, c[0x0][0x17c], RZ, P5, !PT ;  /* 0x00005f001313aa10 */ /* 0x000fc40002ffe4ff */
[C---:B------:R-:W-:Y:S01]  /*0920*/  @!P3 IADD3 R20, P6, R22.reuse, c[0x0][0x180], RZ ;  /* 0x000060001614ba10 */ /* 0x040fe20007fde0ff */
[----:B------:R-:W-:Y:S01]  /*0930*/  BSSY B0, `(.L_x_36) ;  /* 0x000001f000007945 */ /* 0x000fe20003800000 */
[----:B------:R3:W5:Y:S04]  /*0940*/  @P1 LDG.E R55, [R10.64] ;  /* 0x000000060a371981 */ /* 0x000768000c1e1900 */
[----:B------:R4:W5:Y:S01]  /*0950*/  @!P2 LDG.E R53, [R18.64] ;  /* 0x000000061235a981 */ /* 0x000962000c1e1900 */
[----:B0-----:R-:W-:Y:S02]  /*0960*/  @!P3 IADD3 R16, P2, R22, c[0x0][0x178], RZ ;  /* 0x00005e001610ba10 */ /* 0x001fe40007f5e0ff */
[C---:B------:R-:W-:Y:S02]  /*0970*/  @!P3 IADD3.X R21, R23.reuse, c[0x0][0x184], RZ, P6, !PT ;  /* 0x000061001715ba10 */ /* 0x040fe400037fe4ff */
[----:B------:R-:W-:-:S03]  /*0980*/  @!P3 IADD3.X R17, R23, c[0x0][0x17c], RZ, P2, !PT ;  /* 0x00005f001711ba10 */ /* 0x000fc600017fe4ff */
[----:B------:R4:W5:Y:S04]  /*0990*/  @!P3 LDG.E R51, [R20.64] ;  /* 0x000000061433b981 */ /* 0x000968000c1e1900 */
[----:B------:R4:W5:Y:S01]  /*09a0*/  @!P3 LDG.E R50, [R16.64] ;  /* 0x000000061032b981 */ /* 0x000962000c1e1900 */
[C---:B------:R-:W-:Y:S02]  /*09b0*/  @!P0 IADD3 R22, P4, R24.reuse, c[0x0][0x180], RZ ;  /* 0x0000600018168a10 */ /* 0x040fe40007f9e0ff */
[----:B------:R-:W-:Y:S02]  /*09c0*/  @!P0 IADD3 R24, P5, R24, c[0x0][0x178], RZ ;  /* 0x00005e0018188a10 */ /* 0x000fe40007fbe0ff */
[C---:B------:R-:W-:Y:S02]  /*09d0*/  @!P0 IADD3.X R23, R14.reuse, c[0x0][0x184], RZ, P4, !PT ;  /* 0x000061000e178a10 */ /* 0x040fe400027fe4ff */
[----:B------:R-:W-:-:S03]  /*09e0*/  @!P0 IADD3.X R25, R14, c[0x0][0x17c], RZ, P5, !PT ;  /* 0x00005f000e198a10 */ /* 0x000fc60002ffe4ff */
[----:B------:R4:W5:Y:S04]  /*09f0*/  @!P0 LDG.E R52, [R22.64] ;  /* 0x0000000616348981 */ /* 0x000968000c1e1900 */
[----:B------:R4:W5:Y:S01]  /*0a00*/  @!P0 LDG.E R49, [R24.64] ;  /* 0x0000000618318981 */ /* 0x000962000c1e1900 */
[----:B---3--:R-:W-:Y:S01]  /*0a10*/  CS2R R10, SRZ ;  /* 0x00000000000a7805 */ /* 0x008fe2000001ff00 */
[----:B-1----:R-:W-:Y:S01]  /*0a20*/  CS2R R12, SRZ ;  /* 0x00000000000c7805 */ /* 0x002fe2000001ff00 */
[----:B--2---:R-:W-:-:S05]  /*0a30*/  FFMA.FTZ R9, -R8, R8, R9 ;  /* 0x0000000808097223 */ /* 0x004fca0000010109 */
[----:B------:R-:W-:-:S13]  /*0a40*/  FSETP.GTU.FTZ.AND P0, PT, R9, RZ, PT ;  /* 0x000000ff0900720b */ /* 0x000fda0003f1c000 */
[----:B------:R-:W-:-:S04]  /*0a50*/  @P0 FADD.FTZ R9, R9, c[0x0][0x1a0] ;  /* 0x0000680009090621 */ /* 0x000fc80000010000 */
[----:B------:R4:W0:Y:S01]  /*0a60*/  @P0 MUFU.RSQ R65, R9 ;  /* 0x0000000900410308 */ /* 0x0008220000001400 */
[----:B------:R-:W-:-:S13]  /*0a70*/  ISETP.GT.U32.AND P0, PT, R63, 0x29f, PT ;  /* 0x0000029f3f00780c */ /* 0x000fda0003f04070 */
[----:B------:R-:W-:Y:S05]  /*0a80*/  @P0 BRA `(.L_x_37) ;  /* 0x0000009000000947 */ /* 0x000fea0003800000 */
[----:B----4-:R-:W-:Y:S01]  /*0a90*/  ISETP.NE.AND P0, PT, RZ, UR9, PT ;  /* 0x00000009ff007c0c */ /* 0x010fe2000bf05270 */
        /* <DEDUP_REMOVED lines=8> */
.L_x_37:
[----:B----4-:R-:W-:Y:S05]  /*0b20*/  BSYNC B0 ;  /* 0x0000000000007941 */ /* 0x010fea0003800000 */
.L_x_36:
[----:B------:R-:W-:Y:S02]  /*0b30*/  ISETP.NE.AND P4, PT, RZ, UR9, PT ;  /* 0x00000009ff007c0c */ /* 0x000fe4000bf85270 */
[--C-:B-----5:R-:W-:Y:S02]  /*0b40*/  PRMT R17, RZ, 0x5410, R55.reuse ;  /* 0x00005410ff117816 */ /* 0x120fe40000000037 */
[----:B------:R-:W-:Y:S02]  /*0b50*/  PRMT R19, RZ, 0x7610, R55 ;  /* 0x00007610ff137816 */ /* 0x000fe40000000037 */
[----:B------:R-:W-:Y:S01]  /*0b60*/  PRMT R21, RZ, 0x5410, R56 ;  /* 0x00005410ff157816 */ /* 0x000fe20000000038 */
[C---:B------:R-:W-:Y:S01]  /*0b70*/  FADD.FTZ R18, -R8.reuse, R17 ;  /* 0x0000001108127221 */ /* 0x040fe20000010100 */
[--C-:B-1----:R-:W-:Y:S01]  /*0b80*/  PRMT R15, RZ, 0x5410, R54.reuse ;  /* 0x00005410ff0f7816 */ /* 0x102fe20000000036 */
[----:B------:R-:W-:Y:S01]  /*0b90*/  FADD.FTZ R20, -R8, R19 ;  /* 0x0000001308147221 */ /* 0x000fe20000010100 */
[----:B------:R-:W-:Y:S01]  /*0ba0*/  PRMT R16, RZ, 0x7610, R54 ;  /* 0x00007610ff107816 */ /* 0x000fe20000000036 */
[-C--:B0-----:R-:W-:Y:S01]  /*0bb0*/  FMUL.FTZ R17, R18, R65.reuse ;  /* 0x0000004112117220 */ /* 0x081fe20000410000 */
[----:B------:R-:W-:Y:S01]  /*0bc0*/  PRMT R29, RZ, 0x7610, R56 ;  /* 0x00007610ff1d7816 */ /* 0x000fe20000000038 */
[----:B------:R-:W-:Y:S01]  /*0bd0*/  FADD.FTZ R28, -R8, R21 ;  /* 0x00000015081c7221 */ /* 0x000fe20000010100 */
[--C-:B------:R-:W-:Y:S01]  /*0be0*/  PRMT R9, RZ, 0x5410, R53.reuse ;  /* 0x00005410ff097816 */ /* 0x100fe20000000035 */
[----:B------:R-:W-:Y:S01]  /*0bf0*/  FMUL.FTZ R18, R20, R65 ;  /* 0x0000004114127220 */ /* 0x000fe20000410000 */
[----:B------:R-:W-:Y:S01]  /*0c00*/  PRMT R14, RZ, 0x7610, R53 ;  /* 0x00007610ff0e7816 */ /* 0x000fe20000000035 */
        /* <DEDUP_REMOVED lines=19> */
.L_x_38:
[----:B------:R-:W-:Y:S02]  /*0d40*/  FMUL.FTZ R20, R15, R10 ;  /* 0x0000000a0f147220 */ /* 0x000fe40000410000 */
[----:B------:R-:W-:Y:S02]  /*0d50*/  FADD.FTZ R24, -R8, R29 ;  /* 0x0000001d08187221 */ /* 0x000fe40000010100 */
[----:B------:R-:W-:Y:S02]  /*0d60*/  FFMA.FTZ R21, R17, R20, RZ ;  /* 0x0000001411157223 */ /* 0x000fe400000100ff */
[----:B------:R-:W-:Y:S02]  /*0d70*/  FADD.FTZ R23, RZ, R20 ;  /* 0x00000014ff177221 */ /* 0x000fe40000010000 */
[----:B------:R-:W-:-:S02]  /*0d80*/  FMUL.FTZ R19, R28, R65 ;  /* 0x000000411c137220 */ /* 0x000fc40000410000 */
[----:B------:R-:W-:Y:S02]  /*0d90*/  FMUL.FTZ R22, R16, R11 ;  /* 0x0000000b10167220 */ /* 0x000fe40000410000 */
[----:B------:R-:W-:Y:S01]  /*0da0*/  FMUL.FTZ R20, R24, R65 ;  /* 0x0000004118147220 */ /* 0x000fe20000410000 */
        /* <DEDUP_REMOVED lines=19> */
.L_x_39:
[----:B------:R-:W-:Y:S02]  /*0ee0*/  FFMA.FTZ R21, R18, R22, R21 ;  /* 0x0000001612157223 */ /* 0x000fe40000010015 */
[----:B------:R-:W-:Y:S02]  /*0ef0*/  FMUL.FTZ R24, R9, R10 ;  /* 0x0000000a09187220 */ /* 0x000fe40000410000 */
[----:B------:R-:W-:Y:S02]  /*0f00*/  FADD.FTZ R23, R22, R23 ;  /* 0x0000001716177221 */ /* 0x000fe40000010000 */
[----:B------:R-:W-:Y:S01]  /*0f10*/  FFMA.FTZ R25, R19, R24, R21 ;  /* 0x0000001813197223 */ /* 0x000fe20000010015 */
[--C-:B------:R-:W-:Y:S01]  /*0f20*/  PRMT R21, RZ, 0x5410, R51.reuse ;  /* 0x00005410ff157816 */ /* 0x100fe20000000033 */
[----:B------:R-:W-:Y:S01]  /*0f30*/  FADD.FTZ R27, R23, R24 ;  /* 0x00000018171b7221 */ /* 0x000fe20000010000 */
[----:B------:R-:W-:Y:S01]  /*0f40*/  PRMT R23, RZ, 0x7610, R51 ;  /* 0x00007610ff177816 */ /* 0x000fe20000000033 */
[----:B------:R-:W-:Y:S01]  /*0f50*/  FMUL.FTZ R26, R14, R11 ;  /* 0x0000000b0e1a7220 */ /* 0x000fe20000410000 */
[--C-:B------:R-:W-:Y:S01]  /*0f60*/  PRMT R24, RZ, 0x7610, R50.reuse ;  /* 0x00007610ff187816 */ /* 0x100fe20000000032 */
[C---:B------:R-:W-:Y:S01]  /*0f70*/  FADD.FTZ R22, -R8.reuse, R21 ;  /* 0x0000001508167221 */ /* 0x040fe20000010100 */
[----:B------:R-:W-:Y:S01]  /*0f80*/  PRMT R21, RZ, 0x5410, R50 ;  /* 0x00005410ff157816 */ /* 0x000fe20000000032 */
[----:B------:R-:W-:-:S02]  /*0f90*/  FADD.FTZ R28, -R8, R23 ;  /* 0x00000017081c7221 */ /* 0x000fc40000010100 */
[-C--:B------:R-:W-:Y:S02]  /*0fa0*/  FMUL.FTZ R23, R22, R65.reuse ;  /* 0x0000004116177220 */ /* 0x080fe40000410000 */
        /* <DEDUP_REMOVED lines=20> */
.L_x_40:
[----:B------:R-:W-:Y:S02]  /*10f0*/  FFMA.FTZ R25, R20, R26, R25 ;  /* 0x0000001a14197223 */ /* 0x000fe40000010019 */
[----:B------:R-:W-:Y:S02]  /*1100*/  FMUL.FTZ R30, R21, R10 ;  /* 0x0000000a151e7220 */ /* 0x000fe40000410000 */
[----:B------:R-:W-:Y:S01]  /*1110*/  FADD.FTZ R29, R26, R27 ;  /* 0x0000001b1a1d7221 */ /* 0x000fe20000010000 */
[----:B------:R-:W-:Y:S01]  /*1120*/  PRMT R26, RZ, 0x7610, R49 ;  /* 0x00007610ff1a7816 */ /* 0x000fe20000000031 */
[----:B------:R-:W-:Y:S01]  /*1130*/  FFMA.FTZ R27, R23, R30, R25 ;  /* 0x0000001e171b7223 */ /* 0x000fe20000010019 */
[----:B------:R-:W-:Y:S01]  /*1140*/  PRMT R25, RZ, 0x5410, R52 ;  /* 0x00005410ff197816 */ /* 0x000fe20000000034 */
[----:B------:R-:W-:Y:S01]  /*1150*/  FADD.FTZ R30, R29, R30 ;  /* 0x0000001e1d1e7221 */ /* 0x000fe20000010000 */
[----:B------:R-:W-:Y:S01]  /*1160*/  PRMT R29, RZ, 0x7610, R52 ;  /* 0x00007610ff1d7816 */ /* 0x000fe20000000034 */
[----:B------:R-:W-:-:S02]  /*1170*/  FMUL.FTZ R31, R24, R11 ;  /* 0x0000000b181f7220 */ /* 0x000fc40000410000 */
[C---:B------:R-:W-:Y:S01]  /*1180*/  FADD.FTZ R28, -R8.reuse, R25 ;  /* 0x00000019081c7221 */ /* 0x040fe20000010100 */
[----:B------:R-:W-:Y:S01]  /*1190*/  PRMT R25, RZ, 0x5410, R49 ;  /* 0x00005410ff197816 */ /* 0x000fe20000000031 */
[----:B------:R-:W-:Y:S02]  /*11a0*/  FADD.FTZ R32, -R8, R29 ;  /* 0x0000001d08207221 */ /* 0x000fe40000010100 */
[-C--:B------:R-:W-:Y:S02]  /*11b0*/  FMUL.FTZ R29, R28, R65.reuse ;  /* 0x000000411c1d7220 */ /* 0x080fe40000410000 */
[----:B------:R-:W-:Y:S01]  /*11c0*/  FMUL.FTZ R28, R32, R65 ;  /* 0x00000041201c7220 */ /* 0x000fe20000410000 */
[----:B------:R-:W-:Y:S05]  /*11d0*/  @!P4 BRA `(.L_x_41) ;  /* 0x000001200000c947 */ /* 0x000fea0003800000 */
[----:B------:R-:W-:Y:S02]  /*11e0*/  FFMA.FTZ R32, R29, R10, R12 ;  /* 0x0000000a1d207223 */ /* 0x000fe4000001000c */
[----:B------:R-:W-:Y:S02]  /*11f0*/  FFMA.FTZ R33, R28, R11, R13 ;  /* 0x0000000b1c217223 */ /* 0x000fe4000001000d */
[----:B------:R-:W-:-:S02]  /*1200*/  FMUL.FTZ R34, R32, -1.4426950216293334961 ;  /* 0xbfb8aa3b20227820 */ /* 0x000fc40000410000 */
        /* <DEDUP_REMOVED lines=15> */
.L_x_41:
[----:B------:R-:W-:Y:S01]  /*1300*/  FFMA.FTZ R27, R22, R31, R27 ;  /* 0x0000001f161b7223 */ /* 0x000fe2000001001b */
[----:B------:R-:W-:Y:S01]  /*1310*/  ISETP.GT.AND P0, PT, R47, 0x1e, PT ;  /* 0x0000001e2f00780c */ /* 0x000fe20003f04270 */
[----:B------:R-:W-:Y:S01]  /*1320*/  FMUL.FTZ R32, R25, R10 ;  /* 0x0000000a19207220 */ /* 0x000fe20000410000 */
[----:B------:R-:W-:Y:S01]  /*1330*/  ISETP.NE.AND P3, PT, R47, RZ, PT ;  /* 0x000000ff2f00720c */ /* 0x000fe20003f65270 */
[----:B------:R-:W-:Y:S01]  /*1340*/  FADD.FTZ R31, R31, R30 ;  /* 0x0000001e1f1f7221 */ /* 0x000fe20000010000 */
[----:B------:R-:W-:Y:S01]  /*1350*/  ISETP.NE.AND P2, PT, R63, RZ, PT ;  /* 0x000000ff3f00720c */ /* 0x000fe20003f45270 */
[----:B------:R-:W-:Y:S01]  /*1360*/  FMUL.FTZ R30, R26, R11 ;  /* 0x0000000b1a1e7220 */ /* 0x000fe20000410000 */
[----:B------:R-:W-:Y:S01]  /*1370*/  BSSY B0, `(.L_x_42) ;  /* 0x0000068000007945 */ /* 0x000fe20003800000 */
[----:B------:R-:W-:Y:S01]  /*1380*/  FFMA.FTZ R27, R29, R32, R27 ;  /* 0x000000201d1b7223 */ /* 0x000fe2000001001b */
[----:B------:R-:W-:Y:S01]  /*1390*/  ISETP.GT.U32.AND P5, PT, R63, 0x14, PT ;  /* 0x000000143f00780c */ /* 0x000fe20003fa4070 */
[----:B------:R-:W-:-:S02]  /*13a0*/  FADD.FTZ R31, R31, R32 ;  /* 0x000000201f1f7221 */ /* 0x000fc40000010000 */
[----:B------:R-:W-:Y:S02]  /*13b0*/  FFMA.FTZ R27, R28, R30, R27 ;  /* 0x0000001e1c1b7223 */ /* 0x000fe4000001001b */
[----:B------:R-:W-:Y:S02]  /*13c0*/  FADD.FTZ R30, R30, R31 ;  /* 0x0000001f1e1e7221 */ /* 0x000fe40000010000 */
[----:B------:R-:W-:Y:S01]  /*13d0*/  FFMA.FTZ R36, R17, R15, RZ ;  /* 0x0000000f11247223 */ /* 0x000fe200000100ff */
[----:B------:R-:W0:Y:S01]  /*13e0*/  SHFL.DOWN PT, R32, R27, 0x1, 0x1f ;  /* 0x08201f001b207f89 */ /* 0x000e2200000e0000 */
[----:B------:R-:W-:Y:S02]  /*13f0*/  FFMA.FTZ R17, R18, R16, RZ ;  /* 0x0000001012117223 */ /* 0x000fe400000100ff */
[----:B------:R-:W-:Y:S01]  /*1400*/  FFMA.FTZ R36, R19, R9, R36 ;  /* 0x0000000913247223 */ /* 0x000fe20000010024 */
[----:B------:R-:W1:Y:S01]  /*1410*/  SHFL.DOWN PT, R31, R30, 0x1, 0x1f ;  /* 0x08201f001e1f7f89 */ /* 0x000e6200000e0000 */
[----:B------:R-:W-:-:S02]  /*1420*/  FFMA.FTZ R17, R20, R14, R17 ;  /* 0x0000000e14117223 */ /* 0x000fc40000010011 */
[----:B------:R-:W-:Y:S02]  /*1430*/  FFMA.FTZ R36, R23, R21, R36 ;  /* 0x0000001517247223 */ /* 0x000fe40000010024 */
[----:B------:R-:W-:-:S04]  /*1440*/  FFMA.FTZ R17, R22, R24, R17 ;  /* 0x0000001816117223 */ /* 0x000fc80000010011 */
[----:B------:R-:W-:Y:S02]  /*1450*/  FFMA.FTZ R33, R28, R26, R17 ;  /* 0x0000001a1c217223 */ /* 0x000fe40000010011 */
[----:B0-----:R-:W-:Y:S02]  /*1460*/  @!P0 FADD.FTZ R27, R27, R32 ;  /* 0x000000201b1b8221 */ /* 0x001fe40000010000 */
        /* <DEDUP_REMOVED lines=15> */
[----:B------:R-:W-:Y:S02]  /*1560*/  FADD.FTZ R32, RZ, R15 ;  /* 0x0000000fff207221 */ /* 0x000fe40000010000 */
[----:B-1----:R-:W-:Y:S01]  /*1570*/  @!P0 FADD.FTZ R30, R30, R31 ;  /* 0x0000001f1e1e8221 */ /* 0x002fe20000010000 */
[----:B------:R-:W0:Y:S01]  /*1580*/  SHFL.DOWN PT, R34, R27, 0x10, 0x1f ;  /* 0x0a001f001b227f89 */ /* 0x000e2200000e0000 */
[----:B------:R-:W-:Y:S01]  /*1590*/  ISETP.GT.AND P0, PT, R47, 0xf, PT ;  /* 0x0000000f2f00780c */ /* 0x000fe20003f04270 */
[----:B------:R-:W-:Y:S02]  /*15a0*/  FADD.FTZ R15, RZ, R16 ;  /* 0x00000010ff0f7221 */ /* 0x000fe40000010000 */
[----:B------:R-:W1:Y:S01]  /*15b0*/  SHFL.DOWN PT, R31, R30, 0x10, 0x1f ;  /* 0x0a001f001e1f7f89 */ /* 0x000e6200000e0000 */
[----:B------:R-:W-:Y:S01]  /*15c0*/  FADD.FTZ R32, R32, R9 ;  /* 0x0000000920207221 */ /* 0x000fe20000010000 */
[----:B------:R-:W-:Y:S01]  /*15d0*/  MOV R9, c[0x0][0xc] ;  /* 0x0000030000097a02 */ /* 0x000fe20000000f00 */
[----:B------:R-:W-:-:S02]  /*15e0*/  FADD.FTZ R15, R15, R14 ;  /* 0x0000000e0f0f7221 */ /* 0x000fc40000010000 */
[----:B------:R-:W-:Y:S02]  /*15f0*/  FADD.FTZ R14, R32, R21 ;  /* 0x00000015200e7221 */ /* 0x000fe40000010000 */
[----:B------:R-:W-:Y:S02]  /*1600*/  FADD.FTZ R15, R15, R24 ;  /* 0x000000180f0f7221 */ /* 0x000fe40000010000 */
[----:B------:R-:W-:Y:S02]  /*1610*/  FFMA.FTZ R32, R29, R25, R36 ;  /* 0x000000191d207223 */ /* 0x000fe40000010024 */
[----:B------:R-:W-:Y:S02]  /*1620*/  FADD.FTZ R35, R15, R26 ;  /* 0x0000001a0f237221 */ /* 0x000fe40000010000 */
[----:B0-----:R-:W-:Y:S02]  /*1630*/  @!P0 FADD.FTZ R27, R27, R34 ;  /* 0x000000221b1b8221 */ /* 0x001fe40000010000 */
[----:B------:R-:W-:-:S02]  /*1640*/  FADD.FTZ R34, R14, R25 ;  /* 0x000000190e227221 */ /* 0x000fc40000010000 */
[----:B-1----:R-:W-:Y:S01]  /*1650*/  @!P0 FADD.FTZ R30, R30, R31 ;  /* 0x0000001f1e1e8221 */ /* 0x002fe20000010000 */
[----:B------:R-:W-:Y:S02]  /*1660*/  MOV R14, R27 ;  /* 0x0000001b000e7202 */ /* 0x000fe40000000f00 */
[----:B------:R0:W-:Y:S01]  /*1670*/  STS.128 [R63.X16+0xd0], R32 ;  /* 0x0000d0203f007388 */ /* 0x0001e2000000cc00 */
[----:B------:R-:W-:Y:S02]  /*1680*/  ISETP.GE.U32.AND P0, PT, R9, 0x2, PT ;  /* 0x000000020900780c */ /* 0x000fe40003f06070 */
[----:B------:R-:W-:-:S05]  /*1690*/  MOV R15, R30 ;  /* 0x0000001e000f7202 */ /* 0x000fca0000000f00 */
[----:B------:R0:W-:Y:S04]  /*16a0*/  @!P3 STS.64 [R0.X8+0x18], R14 ;  /* 0x0000180e0000b388 */ /* 0x0001e80000008a00 */
[----:B------:R-:W-:Y:S06]  /*16b0*/  BAR.SYNC.DEFER_BLOCKING 0x0 ;  /* 0x0000000000007b1d */ /* 0x000fec0000010000 */
[----:B------:R-:W-:Y:S05]  /*16c0*/  @P2 BRA `(.L_x_43) ;  /* 0x0000032000002947 */ /* 0x000fea0003800000 */
[----:B------:R-:W1:Y:S04]  /*16d0*/  LDS.128 R16, [0x20] ;  /* 0x00002000ff107984 */ /* 0x000e680000000c00 */
[----:B------:R-:W2:Y:S04]  /*16e0*/  LDS.128 R20, [0x30] ;  /* 0x00003000ff147984 */ /* 0x000ea80000000c00 */
[----:B------:R-:W3:Y:S04]  /*16f0*/  LDS.128 R24, [0x40] ;  /* 0x00004000ff187984 */ /* 0x000ee80000000c00 */
[----:B------:R-:W4:Y:S04]  /*1700*/  LDS.128 R28, [0x50] ;  /* 0x00005000ff1c7984 */ /* 0x000f280000000c00 */
[----:B------:R-:W5:Y:S04]  /*1710*/  LDS.128 R36, [0x60] ;  /* 0x00006000ff247984 */ /* 0x000f680000000c00 */
[----:B------:R-:W0:Y:S01]  /*1720*/  LDS.128 R40, [0x70] ;  /* 0x00007000ff287984 */ /* 0x000e220000000c00 */
[----:B-1----:R-:W-:-:S02]  /*1730*/  FADD.FTZ R67, R14, R16 ;  /* 0x000000100e437221 */ /* 0x002fc40000010000 */
[----:B0-----:R-:W-:Y:S02]  /*1740*/  FADD.FTZ R14, R15, R17 ;  /* 0x000000110f0e7221 */ /* 0x001fe40000010000 */
[----:B------:R-:W-:Y:S02]  /*1750*/  FADD.FTZ R67, R67, R18 ;  /* 0x0000001243437221 */ /* 0x000fe40000010000 */
[----:B------:R-:W-:Y:S02]  /*1760*/  FADD.FTZ R14, R14, R19 ;  /* 0x000000130e0e7221 */ /* 0x000fe40000010000 */
[----:B--2---:R-:W-:Y:S01]  /*1770*/  FADD.FTZ R67, R67, R20 ;  /* 0x0000001443437221 */ /* 0x004fe20000010000 */
[----:B------:R-:W0:Y:S01]  /*1780*/  LDS.128 R16, [0x80] ;  /* 0x00008000ff107984 */ /* 0x000e220000000c00 */
[----:B------:R-:W-:Y:S02]  /*1790*/  FADD.FTZ R14, R14, R21 ;  /* 0x000000150e0e7221 */ /* 0x000fe40000010000 */
[----:B------:R-:W-:-:S02]  /*17a0*/  FADD.FTZ R67, R67, R22 ;  /* 0x0000001643437221 */ /* 0x000fc40000010000 */
[----:B------:R-:W-:Y:S02]  /*17b0*/  FADD.FTZ R14, R14, R23 ;  /* 0x000000170e0e7221 */ /* 0x000fe40000010000 */
[----:B---3--:R-:W-:Y:S01]  /*17c0*/  FADD.FTZ R67, R67, R24 ;  /* 0x0000001843437221 */ /* 0x008fe20000010000 */
[----:B------:R-:W1:Y:S01]  /*17d0*/  LDS.128 R20, [0x90] ;  /* 0x00009000ff147984 */ /* 0x000e620000000c00 */
[----:B------:R-:W-:Y:S02]  /*17e0*/  FADD.FTZ R14, R14, R25 ;  /* 0x000000190e0e7221 */ /* 0x000fe40000010000 */
[----:B------:R-:W-:Y:S02]  /*17f0*/  FADD.FTZ R67, R67, R26 ;  /* 0x0000001a43437221 */ /* 0x000fe40000010000 */
[----:B------:R-:W-:Y:S02]  /*1800*/  FADD.FTZ R14, R14, R27 ;  /* 0x0000001b0e0e7221 */ /* 0x000fe40000010000 */
[----:B----4-:R-:W-:Y:S01]  /*1810*/  FADD.FTZ R67, R67, R28 ;  /* 0x0000001c43437221 */ /* 0x010fe20000010000 */
[----:B------:R-:W2:Y:S01]  /*1820*/  LDS.128 R24, [0xa0] ;  /* 0x0000a000ff187984 */ /* 0x000ea20000000c00 */
[----:B------:R-:W-:-:S02]  /*1830*/  FADD.FTZ R14, R14, R29 ;  /* 0x0000001d0e0e7221 */ /* 0x000fc40000010000 */
[----:B------:R-:W-:Y:S02]  /*1840*/  FADD.FTZ R67, R67, R30 ;  /* 0x0000001e43437221 */ /* 0x000fe40000010000 */
[----:B------:R-:W-:Y:S02]  /*1850*/  FADD.FTZ R14, R14, R31 ;  /* 0x0000001f0e0e7221 */ /* 0x000fe40000010000 */
[----:B-----5:R-:W-:Y:S01]  /*1860*/  FADD.FTZ R67, R67, R36 ;  /* 0x0000002443437221 */ /* 0x020fe20000010000 */
[----:B------:R-:W3:Y:S01]  /*1870*/  LDS.128 R28, [0xb0] ;  /* 0x0000b000ff1c7984 */ /* 0x000ee20000000c00 */
[----:B------:R-:W-:Y:S02]  /*1880*/  FADD.FTZ R14, R14, R37 ;  /* 0x000000250e0e7221 */ /* 0x000fe40000010000 */
[----:B------:R-:W-:Y:S02]  /*1890*/  FADD.FTZ R67, R67, R38 ;  /* 0x0000002643437221 */ /* 0x000fe40000010000 */
[----:B------:R-:W-:-:S02]  /*18a0*/  FADD.FTZ R14, R14, R39 ;  /* 0x000000270e0e7221 */ /* 0x000fc40000010000 */
[----:B------:R-:W-:Y:S02]  /*18b0*/  FADD.FTZ R67, R67, R40 ;  /* 0x0000002843437221 */ /* 0x000fe40000010000 */
[----:B------:R-:W-:Y:S02]  /*18c0*/  FADD.FTZ R14, R14, R41 ;  /* 0x000000290e0e7221 */ /* 0x000fe40000010000 */
[----:B------:R-:W-:Y:S02]  /*18d0*/  FADD.FTZ R67, R67, R42 ;  /* 0x0000002a43437221 */ /* 0x000fe40000010000 */
[----:B------:R-:W-:Y:S02]  /*18e0*/  FADD.FTZ R14, R14, R43 ;  /* 0x0000002b0e0e7221 */ /* 0x000fe40000010000 */
[----:B0-----:R-:W-:Y:S02]  /*18f0*/  FADD.FTZ R67, R67, R16 ;  /* 0x0000001043437221 */ /* 0x001fe40000010000 */
[----:B------:R-:W-:-:S02]  /*1900*/  FADD.FTZ R14, R14, R17 ;  /* 0x000000110e0e7221 */ /* 0x000fc40000010000 */
[----:B------:R-:W-:Y:S02]  /*1910*/  FADD.FTZ R67, R67, R18 ;  /* 0x0000001243437221 */ /* 0x000fe40000010000 */
[----:B------:R-:W-:Y:S02]  /*1920*/  FADD.FTZ R14, R14, R19 ;  /* 0x000000130e0e7221 */ /* 0x000fe40000010000 */
[----:B-1----:R-:W-:Y:S02]  /*1930*/  FADD.FTZ R67, R67, R20 ;  /* 0x0000001443437221 */ /* 0x002fe40000010000 */
[----:B------:R-:W-:Y:S02]  /*1940*/  FADD.FTZ R14, R14, R21 ;  /* 0x000000150e0e7221 */ /* 0x000fe40000010000 */
[----:B------:R-:W-:Y:S02]  /*1950*/  FADD.FTZ R67, R67, R22 ;  /* 0x0000001643437221 */ /* 0x000fe40000010000 */
[----:B------:R-:W-:-:S02]  /*1960*/  FADD.FTZ R14, R14, R23 ;  /* 0x000000170e0e7221 */ /* 0x000fc40000010000 */
[----:B--2---:R-:W-:Y:S02]  /*1970*/  FADD.FTZ R67, R67, R24 ;  /* 0x0000001843437221 */ /* 0x004fe40000010000 */
[----:B------:R-:W-:Y:S02]  /*1980*/  FADD.FTZ R14, R14, R25 ;  /* 0x000000190e0e7221 */ /* 0x000fe40000010000 */
[----:B------:R-:W-:Y:S02]  /*1990*/  FADD.FTZ R67, R67, R26 ;  /* 0x0000001a43437221 */ /* 0x000fe40000010000 */
[----:B------:R-:W-:Y:S02]  /*19a0*/  FADD.FTZ R14, R14, R27 ;  /* 0x0000001b0e0e7221 */ /* 0x000fe40000010000 */
[----:B---3--:R-:W-:Y:S02]  /*19b0*/  FADD.FTZ R67, R67, R28 ;  /* 0x0000001c43437221 */ /* 0x008fe40000010000 */
[----:B------:R-:W-:-:S02]  /*19c0*/  FADD.FTZ R16, R14, R29 ;  /* 0x0000001d0e107221 */ /* 0x000fc40000010000 */
[----:B------:R-:W-:Y:S02]  /*19d0*/  FADD.FTZ R14, R67, R30 ;  /* 0x0000001e430e7221 */ /* 0x000fe40000010000 */
[----:B------:R-:W-:Y:S02]  /*19e0*/  FADD.FTZ R15, R16, R31 ;  /* 0x0000001f100f7221 */ /* 0x000fe40000010000 */
.L_x_43:
[----:B------:R-:W-:Y:S05]  /*19f0*/  BSYNC B0 ;  /* 0x0000000000007941 */ /* 0x000fea0003800000 */
.L_x_42:
[----:B------:R-:W-:Y:S01]  /*1a00*/  BAR.SYNC.DEFER_BLOCKING 0x0 ;  /* 0x0000000000007b1d */ /* 0x000fe20000010000 */
[----:B------:R-:W-:Y:S01]  /*1a10*/  HFMA2.MMA R66, -RZ, RZ, 0, 2.384185791015625e-07 ;  /* 0x00000004ff427435 */ /* 0x000fe200000001ff */
[----:B------:R-:W-:-:S04]  /*1a20*/  SHF.L.U32 R67, R63, 0x4, RZ ;  /* 0x000000043f437819 */ /* 0x000fc800000006ff */
[----:B------:R-:W-:Y:S01]  /*1a30*/  BSSY B0, `(.L_x_44) ;  /* 0x000009d000007945 */ /* 0x000fe20003800000 */
[----:B------:R-:W-:Y:S05]  /*1a40*/  @P5 BRA `(.L_x_45) ;  /* 0x000009b000005947 */ /* 0x000fea0003800000 */
[----:B------:R-:W1:Y:S04]  /*1a50*/  LDS.128 R40, [R67+0x220] ;  /* 0x0002200043287984 */ /* 0x000e680000000c00 */
[----:B------:R-:W2:Y:S04]  /*1a60*/  LDS.128 R28, [R67+0x370] ;  /* 0x00037000431c7984 */ /* 0x000ea80000000c00 */
[----:B------:R-:W3:Y:S04]  /*1a70*/  LDS.128 R20, [R67+0x4c0] ;  /* 0x0004c00043147984 */ /* 0x000ee80000000c00 */
[----:B------:R-:W4:Y:S04]  /*1a80*/  LDS.128 R24, [R67+0x610] ;  /* 0x0006100043187984 */ /* 0x000f280000000c00 */
[----:B------:R-:W5:Y:S04]  /*1a90*/  LDS.128 R16, [R67+0x760] ;  /* 0x0007600043107984 */ /* 0x000f680000000c00 */
[----:B------:R-:W0:Y:S01]  /*1aa0*/  LDS.128 R36, [R67+0x8b0] ;  /* 0x0008b00043247984 */ /* 0x000e220000000c00 */
[----:B-1----:R-:W-:-:S02]  /*1ab0*/  FADD.FTZ R73, R32, R40 ;  /* 0x0000002820497221 */ /* 0x002fc40000010000 */
[----:B0-----:R-:W-:Y:S02]  /*1ac0*/  FADD.FTZ R32, R33, R41 ;  /* 0x0000002921207221 */ /* 0x001fe40000010000 */
[----:B------:R-:W-:Y:S02]  /*1ad0*/  FADD.FTZ R33, R34, R42 ;  /* 0x0000002a22217221 */ /* 0x000fe40000010000 */
[----:B--2---:R-:W-:Y:S02]  /*1ae0*/  FADD.FTZ R73, R73, R28 ;  /* 0x0000001c49497221 */ /* 0x004fe40000010000 */
[----:B------:R-:W-:Y:S02]  /*1af0*/  FADD.FTZ R28, R32, R29 ;  /* 0x0000001d201c7221 */ /* 0x000fe40000010000 */
[----:B------:R-:W-:Y:S02]  /*1b00*/  FADD.FTZ R40, R35, R43 ;  /* 0x0000002b23287221 */ /* 0x000fe40000010000 */
[----:B------:R-:W-:-:S02]  /*1b10*/  FADD.FTZ R41, R33, R30 ;  /* 0x0000001e21297221 */ /* 0x000fc40000010000 */
[----:B------:R-:W0:Y:S01]  /*1b20*/  LDS.128 R32, [R67+0xa00] ;  /* 0x000a000043207984 */ /* 0x000e220000000c00 */
[----:B------:R-:W-:Y:S02]  /*1b30*/  FADD.FTZ R40, R40, R31 ;  /* 0x0000001f28287221 */ /* 0x000fe40000010000 */
[----:B---3--:R-:W-:Y:S02]  /*1b40*/  FADD.FTZ R42, R28, R21 ;  /* 0x000000151c2a7221 */ /* 0x008fe40000010000 */
[----:B------:R-:W1:Y:S01]  /*1b50*/  LDS.128 R28, [R67+0xb50] ;  /* 0x000b5000431c7984 */ /* 0x000e620000000c00 */
[----:B------:R-:W-:Y:S02]  /*1b60*/  FADD.FTZ R73, R73, R20 ;  /* 0x0000001449497221 */ /* 0x000fe40000010000 */
[----:B------:R-:W-:Y:S02]  /*1b70*/  FADD.FTZ R41, R41, R22 ;  /* 0x0000001629297221 */ /* 0x000fe40000010000 */
[----:B------:R-:W-:-:S02]  /*1b80*/  FADD.FTZ R40, R40, R23 ;  /* 0x0000001728287221 */ /* 0x000fc40000010000 */
[----:B------:R-:W2:Y:S01]  /*1b90*/  LDS.128 R20, [R67+0xca0] ;  /* 0x000ca00043147984 */ /* 0x000ea20000000c00 */
[----:B----4-:R-:W-:Y:S02]  /*1ba0*/  FADD.FTZ R73, R73, R24 ;  /* 0x0000001849497221 */ /* 0x010fe40000010000 */
[----:B------:R-:W-:Y:S02]  /*1bb0*/  FADD.FTZ R42, R42, R25 ;  /* 0x000000192a2a7221 */ /* 0x000fe40000010000 */
[----:B------:R-:W-:Y:S02]  /*1bc0*/  FADD.FTZ R41, R41, R26 ;  /* 0x0000001a29297221 */ /* 0x000fe40000010000 */
[----:B------:R-:W-:Y:S02]  /*1bd0*/  FADD.FTZ R72, R40, R27 ;  /* 0x0000001b28487221 */ /* 0x000fe40000010000 */
[----:B------:R-:W3:Y:S01]  /*1be0*/  LDS.128 R24, [R67+0xdf0] ;  /* 0x000df00043187984 */ /* 0x000ee20000000c00 */
[----:B-----5:R-:W-:-:S02]  /*1bf0*/  FADD.FTZ R73, R73, R16 ;  /* 0x0000001049497221 */ /* 0x020fc40000010000 */
[----:B------:R-:W-:Y:S02]  /*1c00*/  FADD.FTZ R16, R42, R17 ;  /* 0x000000112a107221 */ /* 0x000fe40000010000 */
[----:B------:R-:W-:Y:S02]  /*1c10*/  FADD.FTZ R17, R41, R18 ;  /* 0x0000001229117221 */ /* 0x000fe40000010000 */
[----:B------:R-:W4:Y:S01]  /*1c20*/  LDS.128 R40, [R67+0xf40] ;  /* 0x000f400043287984 */ /* 0x000f220000000c00 */
[----:B------:R-:W-:Y:S02]  /*1c30*/  FADD.FTZ R73, R73, R36 ;  /* 0x0000002449497221 */ /* 0x000fe40000010000 */
[----:B------:R-:W-:Y:S02]  /*1c40*/  FADD.FTZ R36, R16, R37 ;  /* 0x0000002510247221 */ /* 0x000fe40000010000 */
[----:B------:R-:W-:Y:S02]  /*1c50*/  FADD.FTZ R37, R17, R38 ;  /* 0x0000002611257221 */ /* 0x000fe40000010000 */
[----:B------:R-:W-:-:S02]  /*1c60*/  FADD.FTZ R72, R72, R19 ;  /* 0x0000001348487221 */ /* 0x000fc40000010000 */
[----:B------:R-:W5:Y:S02]  /*1c70*/  LDS.128 R16, [R67+0x1090] ;  /* 0x0010900043107984 */ /* 0x000f640000000c00 */
[----:B------:R-:W-:Y:S02]  /*1c80*/  FADD.FTZ R72, R72, R39 ;  /* 0x0000002748487221 */ /* 0x000fe40000010000 */
[----:B0-----:R-:W-:Y:S02]  /*1c90*/  FADD.FTZ R73, R73, R32 ;  /* 0x0000002049497221 */ /* 0x001fe40000010000 */
[----:B------:R-:W-:Y:S02]  /*1ca0*/  FADD.FTZ R36, R36, R33 ;  /* 0x0000002124247221 */ /* 0x000fe40000010000 */
[----:B------:R-:W-:Y:S02]  /*1cb0*/  FADD.FTZ R37, R37, R34 ;  /* 0x0000002225257221 */ /* 0x000fe40000010000 */
[----:B-1----:R-:W-:-:S02]  /*1cc0*/  FADD.FTZ R73, R73, R28 ;  /* 0x0000001c49497221 */ /* 0x002fc40000010000 */
[----:B------:R-:W-:Y:S02]  /*1cd0*/  FADD.FTZ R28, R36, R29 ;  /* 0x0000001d241c7221 */ /* 0x000fe40000010000 */
[----:B------:R-:W-:Y:S02]  /*1ce0*/  FADD.FTZ R29, R37, R30 ;  /* 0x0000001e251d7221 */ /* 0x000fe40000010000 */
[----:B------:R-:W-:Y:S01]  /*1cf0*/  FADD.FTZ R72, R72, R35 ;  /* 0x0000002348487221 */ /* 0x000fe20000010000 */
[----:B------:R-:W0:Y:S01]  /*1d00*/  LDS.128 R36, [R67+0x11e0] ;  /* 0x0011e00043247984 */ /* 0x000e220000000c00 */
[----:B--2---:R-:W-:Y:S02]  /*1d10*/  FADD.FTZ R73, R73, R20 ;  /* 0x0000001449497221 */ /* 0x004fe40000010000 */
[----:B------:R-:W-:Y:S01]  /*1d20*/  FADD.FTZ R72, R72, R31 ;  /* 0x0000001f48487221 */ /* 0x000fe20000010000 */
[----:B------:R-:W1:Y:S01]  /*1d30*/  LDS.128 R32, [R67+0x1330] ;  /* 0x0013300043207984 */ /* 0x000e620000000c00 */
[----:B------:R-:W-:-:S02]  /*1d40*/  FADD.FTZ R28, R28, R21 ;  /* 0x000000151c1c7221 */ /* 0x000fc40000010000 */
[----:B------:R-:W-:Y:S02]  /*1d50*/  FADD.FTZ R29, R29, R22 ;  /* 0x000000161d1d7221 */ /* 0x000fe40000010000 */
[----:B------:R-:W-:Y:S02]  /*1d60*/  FADD.FTZ R72, R72, R23 ;  /* 0x0000001748487221 */ /* 0x000fe40000010000 */
[----:B------:R-:W2:Y:S01]  /*1d70*/  LDS.128 R20, [R67+0x1480] ;  /* 0x0014800043147984 */ /* 0x000ea20000000c00 */
[----:B---3--:R-:W-:Y:S02]  /*1d80*/  FADD.FTZ R73, R73, R24 ;  /* 0x0000001849497221 */ /* 0x008fe40000010000 */
[----:B------:R-:W-:Y:S02]  /*1d90*/  FADD.FTZ R28, R28, R25 ;  /* 0x000000191c1c7221 */ /* 0x000fe40000010000 */
[----:B------:R-:W-:Y:S02]  /*1da0*/  FADD.FTZ R29, R29, R26 ;  /* 0x0000001a1d1d7221 */ /* 0x000fe40000010000 */
[----:B------:R-:W-:-:S02]  /*1db0*/  FADD.FTZ R72, R72, R27 ;  /* 0x0000001b48487221 */ /* 0x000fc40000010000 */
[----:B------:R-:W3:Y:S01]  /*1dc0*/  LDS.128 R24, [R67+0x15d0] ;  /* 0x0015d00043187984 */ /* 0x000ee20000000c00 */
[----:B----4-:R-:W-:Y:S02]  /*1dd0*/  FADD.FTZ R73, R73, R40 ;  /* 0x0000002849497221 */ /* 0x010fe40000010000 */
[----:B------:R-:W-:Y:S02]  /*1de0*/  FADD.FTZ R40, R28, R41 ;  /* 0x000000291c287221 */ /* 0x000fe40000010000 */
[----:B------:R-:W-:Y:S02]  /*1df0*/  FADD.FTZ R41, R29, R42 ;  /* 0x0000002a1d297221 */ /* 0x000fe40000010000 */
[----:B------:R-:W4:Y:S01]  /*1e00*/  LDS.128 R28, [R67+0x1720] ;  /* 0x00172000431c7984 */ /* 0x000f220000000c00 */
[----:B-----5:R-:W-:Y:S02]  /*1e10*/  FADD.FTZ R73, R73, R16 ;  /* 0x0000001049497221 */ /* 0x020fe40000010000 */
[----:B------:R-:W-:-:S02]  /*1e20*/  FADD.FTZ R16, R40, R17 ;  /* 0x0000001128107221 */ /* 0x000fc40000010000 */
[----:B------:R-:W-:Y:S02]  /*1e30*/  FADD.FTZ R17, R41, R18 ;  /* 0x0000001229117221 */ /* 0x000fe40000010000 */
[----:B------:R-:W-:Y:S02]  /*1e40*/  FADD.FTZ R72, R72, R43 ;  /* 0x0000002b48487221 */ /* 0x000fe40000010000 */
[----:B------:R-:W5:Y:S02]  /*1e50*/  LDS.128 R40, [R67+0x1870] ;  /* 0x0018700043287984 */ /* 0x000f640000000c00 */
[----:B------:R-:W-:Y:S02]  /*1e60*/  FADD.FTZ R72, R72, R19 ;  /* 0x0000001348487221 */ /* 0x000fe40000010000 */
[----:B0-----:R-:W-:Y:S02]  /*1e70*/  FADD.FTZ R73, R73, R36 ;  /* 0x0000002449497221 */ /* 0x001fe40000010000 */
[----:B------:R-:W-:-:S02]  /*1e80*/  FADD.FTZ R16, R16, R37 ;  /* 0x0000002510107221 */ /* 0x000fc40000010000 */
[----:B------:R-:W-:Y:S02]  /*1e90*/  FADD.FTZ R17, R17, R38 ;  /* 0x0000002611117221 */ /* 0x000fe40000010000 */
[----:B-1----:R-:W-:Y:S02]  /*1ea0*/  FADD.FTZ R73, R73, R32 ;  /* 0x0000002049497221 */ /* 0x002fe40000010000 */
[----:B------:R-:W-:Y:S02]  /*1eb0*/  FADD.FTZ R32, R16, R33 ;  /* 0x0000002110207221 */ /* 0x000fe40000010000 */
[----:B------:R-:W-:Y:S02]  /*1ec0*/  FADD.FTZ R33, R17, R34 ;  /* 0x0000002211217221 */ /* 0x000fe40000010000 */
[----:B------:R-:W-:Y:S01]  /*1ed0*/  FADD.FTZ R72, R72, R39 ;  /* 0x0000002748487221 */ /* 0x000fe20000010000 */
[----:B------:R-:W0:Y:S01]  /*1ee0*/  LDS.128 R16, [R67+0x19c0] ;  /* 0x0019c00043107984 */ /* 0x000e220000000c00 */
[----:B--2---:R-:W-:-:S02]  /*1ef0*/  FADD.FTZ R73, R73, R20 ;  /* 0x0000001449497221 */ /* 0x004fc40000010000 */
[----:B------:R-:W-:Y:S02]  /*1f00*/  FADD.FTZ R20, R32, R21 ;  /* 0x0000001520147221 */ /* 0x000fe40000010000 */
[----:B------:R-:W-:Y:S02]  /*1f10*/  FADD.FTZ R72, R72, R35 ;  /* 0x0000002348487221 */ /* 0x000fe40000010000 */
[----:B------:R-:W-:Y:S02]  /*1f20*/  FADD.FTZ R37, R33, R22 ;  /* 0x0000001621257221 */ /* 0x000fe40000010000 */
[----:B------:R-:W1:Y:S01]  /*1f30*/  LDS.128 R32, [R67+0x1b10] ;  /* 0x001b100043207984 */ /* 0x000e620000000c00 */
[----:B------:R-:W-:Y:S02]  /*1f40*/  FADD.FTZ R72, R72, R23 ;  /* 0x0000001748487221 */ /* 0x000fe40000010000 */
[----:B---3--:R-:W-:Y:S02]  /*1f50*/  FADD.FTZ R36, R20, R25 ;  /* 0x0000001914247221 */ /* 0x008fe40000010000 */
[----:B------:R-:W2:Y:S01]  /*1f60*/  LDS.128 R20, [R67+0x1c60] ;  /* 0x001c600043147984 */ /* 0x000ea20000000c00 */
[----:B------:R-:W-:-:S02]  /*1f70*/  FADD.FTZ R73, R73, R24 ;  /* 0x0000001849497221 */ /* 0x000fc40000010000 */
[----:B------:R-:W-:Y:S02]  /*1f80*/  FADD.FTZ R37, R37, R26 ;  /* 0x0000001a25257221 */ /* 0x000fe40000010000 */
[----:B------:R-:W-:Y:S02]  /*1f90*/  FADD.FTZ R74, R72, R27 ;  /* 0x0000001b484a7221 */ /* 0x000fe40000010000 */
[----:B------:R-:W3:Y:S01]  /*1fa0*/  LDS.128 R24, [R67+0x1db0] ;  /* 0x001db00043187984 */ /* 0x000ee20000000c00 */
[----:B----4-:R-:W-:Y:S02]  /*1fb0*/  FADD.FTZ R75, R73, R28 ;  /* 0x0000001c494b7221 */ /* 0x010fe40000010000 */
[----:B------:R-:W-:Y:S02]  /*1fc0*/  FADD.FTZ R72, R36, R29 ;  /* 0x0000001d24487221 */ /* 0x000fe40000010000 */
[----:B------:R-:W-:Y:S02]  /*1fd0*/  FADD.FTZ R73, R37, R30 ;  /* 0x0000001e25497221 */ /* 0x000fe40000010000 */
[----:B------:R-:W4:Y:S01]  /*1fe0*/  LDS.128 R36, [R67+0x1f00] ;  /* 0x001f000043247984 */ /* 0x000f220000000c00 */
[----:B------:R-:W-:-:S02]  /*1ff0*/  FADD.FTZ R74, R74, R31 ;  /* 0x0000001f4a4a7221 */ /* 0x000fc40000010000 */
[----:B-----5:R-:W-:Y:S01]  /*2000*/  FADD.FTZ R75, R75, R40 ;  /* 0x000000284b4b7221 */ /* 0x020fe20000010000 */
[----:B------:R-:W5:Y:S01]  /*2010*/  LDS.128 R28, [R67+0x2050] ;  /* 0x00205000431c7984 */ /* 0x000f620000000c00 */
[----:B------:R-:W-:Y:S02]  /*2020*/  FADD.FTZ R72, R72, R41 ;  /* 0x0000002948487221 */ /* 0x000fe40000010000 */
[----:B------:R-:W-:Y:S02]  /*2030*/  FADD.FTZ R73, R73, R42 ;  /* 0x0000002a49497221 */ /* 0x000fe40000010000 */
[----:B------:R-:W-:Y:S02]  /*2040*/  FADD.FTZ R74, R74, R43 ;  /* 0x0000002b4a4a7221 */ /* 0x000fe40000010000 */
[----:B0-----:R-:W-:Y:S02]  /*2050*/  FADD.FTZ R75, R75, R16 ;  /* 0x000000104b4b7221 */ /* 0x001fe40000010000 */
[----:B------:R-:W-:-:S02]  /*2060*/  FADD.FTZ R72, R72, R17 ;  /* 0x0000001148487221 */ /* 0x000fc40000010000 */
[----:B------:R-:W-:Y:S02]  /*2070*/  FADD.FTZ R73, R73, R18 ;  /* 0x0000001249497221 */ /* 0x000fe40000010000 */
[----:B------:R-:W-:Y:S02]  /*2080*/  FADD.FTZ R74, R74, R19 ;  /* 0x000000134a4a7221 */ /* 0x000fe40000010000 */
[----:B------:R-:W0:Y:S01]  /*2090*/  LDS.128 R16, [R67+0x21a0] ;  /* 0x0021a00043107984 */ /* 0x000e220000000c00 */
[----:B-1----:R-:W-:Y:S02]  /*20a0*/  FADD.FTZ R75, R75, R32 ;  /* 0x000000204b4b7221 */ /* 0x002fe40000010000 */
[----:B------:R-:W-:Y:S02]  /*20b0*/  FADD.FTZ R72, R72, R33 ;  /* 0x0000002148487221 */ /* 0x000fe40000010000 */
[----:B------:R-:W-:Y:S02]  /*20c0*/  FADD.FTZ R73, R73, R34 ;  /* 0x0000002249497221 */ /* 0x000fe40000010000 */
[----:B------:R-:W-:-:S02]  /*20d0*/  FADD.FTZ R74, R74, R35 ;  /* 0x000000234a4a7221 */ /* 0x000fc40000010000 */
[----:B--2---:R-:W-:Y:S01]  /*20e0*/  FADD.FTZ R75, R75, R20 ;  /* 0x000000144b4b7221 */ /* 0x004fe20000010000 */
[----:B------:R-:W-:Y:S01]  /*20f0*/  LDS.128 R32, [R67+0x2440] ;  /* 0x0024400043207984 */ /* 0x000fe20000000c00 */
[----:B------:R-:W-:Y:S02]  /*2100*/  FADD.FTZ R72, R72, R21 ;  /* 0x0000001548487221 */ /* 0x000fe40000010000 */
[----:B------:R-:W-:Y:S02]  /*2110*/  FADD.FTZ R73, R73, R22 ;  /* 0x0000001649497221 */ /* 0x000fe40000010000 */
[----:B------:R-:W-:Y:S02]  /*2120*/  FADD.FTZ R74, R74, R23 ;  /* 0x000000174a4a7221 */ /* 0x000fe40000010000 */
[----:B------:R-:W1:Y:S01]  /*2130*/  LDS.128 R20, [R67+0x22f0] ;  /* 0x0022f00043147984 */ /* 0x000e620000000c00 */
[----:B---3--:R-:W-:Y:S02]  /*2140*/  FADD.FTZ R75, R75, R24 ;  /* 0x000000184b4b7221 */ /* 0x008fe40000010000 */
[----:B------:R-:W-:-:S02]  /*2150*/  FADD.FTZ R72, R72, R25 ;  /* 0x0000001948487221 */ /* 0x000fc40000010000 */
[----:B------:R-:W-:Y:S02]  /*2160*/  FADD.FTZ R73, R73, R26 ;  /* 0x0000001a49497221 */ /* 0x000fe40000010000 */
[----:B------:R-:W-:Y:S02]  /*2170*/  FADD.FTZ R74, R74, R27 ;  /* 0x0000001b4a4a7221 */ /* 0x000fe40000010000 */
[----:B------:R-:W2:Y:S01]  /*2180*/  LDS.128 R24, [R67+0x2590] ;  /* 0x0025900043187984 */ /* 0x000ea20000000c00 */
[----:B----4-:R-:W-:Y:S02]  /*2190*/  FADD.FTZ R75, R75, R36 ;  /* 0x000000244b4b7221 */ /* 0x010fe40000010000 */
[----:B------:R-:W-:Y:S02]  /*21a0*/  FADD.FTZ R72, R72, R37 ;  /* 0x0000002548487221 */ /* 0x000fe40000010000 */
[----:B------:R-:W-:Y:S02]  /*21b0*/  FADD.FTZ R41, R73, R38 ;  /* 0x0000002649297221 */ /* 0x000fe40000010000 */
[----:B------:R-:W-:-:S02]  /*21c0*/  FADD.FTZ R74, R74, R39 ;  /* 0x000000274a4a7221 */ /* 0x000fc40000010000 */
[----:B------:R-:W3:Y:S01]  /*21d0*/  LDS.128 R36, [R67+0x26e0] ;  /* 0x0026e00043247984 */ /* 0x000ee20000000c00 */
[----:B-----5:R-:W-:Y:S02]  /*21e0*/  FADD.FTZ R73, R75, R28 ;  /* 0x0000001c4b497221 */ /* 0x020fe40000010000 */
[----:B------:R-:W-:Y:S02]  /*21f0*/  FADD.FTZ R72, R72, R29 ;  /* 0x0000001d48487221 */ /* 0x000fe40000010000 */
[----:B------:R-:W-:Y:S02]  /*2200*/  FADD.FTZ R75, R41, R30 ;  /* 0x0000001e294b7221 */ /* 0x000fe40000010000 */
[----:B------:R-:W-:Y:S01]  /*2210*/  FADD.FTZ R74, R74, R31 ;  /* 0x0000001f4a4a7221 */ /* 0x000fe20000010000 */
[----:B------:R-:W-:Y:S01]  /*2220*/  LDS.128 R40, [R67+0x2980] ;  /* 0x0029800043287984 */ /* 0x000fe20000000c00 */
[----:B0-----:R-:W-:Y:S02]  /*2230*/  FADD.FTZ R73, R73, R16 ;  /* 0x0000001049497221 */ /* 0x001fe40000010000 */
[----:B------:R-:W-:Y:S01]  /*2240*/  FADD.FTZ R72, R72, R17 ;  /* 0x0000001148487221 */ /* 0x000fe20000010000 */
[----:B------:R-:W0:Y:S01]  /*2250*/  LDS.128 R28, [R67+0x2830] ;  /* 0x00283000431c7984 */ /* 0x000e220000000c00 */
[----:B------:R-:W-:-:S02]  /*2260*/  FADD.FTZ R75, R75, R18 ;  /* 0x000000124b4b7221 */ /* 0x000fc40000010000 */
[----:B------:R-:W-:Y:S02]  /*2270*/  FADD.FTZ R74, R74, R19 ;  /* 0x000000134a4a7221 */ /* 0x000fe40000010000 */
[----:B-1----:R-:W-:Y:S02]  /*2280*/  FADD.FTZ R73, R73, R20 ;  /* 0x0000001449497221 */ /* 0x002fe40000010000 */
[----:B------:R-:W-:Y:S02]  /*2290*/  FADD.FTZ R72, R72, R21 ;  /* 0x0000001548487221 */ /* 0x000fe40000010000 */
[----:B------:R-:W-:Y:S02]  /*22a0*/  FADD.FTZ R75, R75, R22 ;  /* 0x000000164b4b7221 */ /* 0x000fe40000010000 */
[----:B------:R-:W-:Y:S02]  /*22b0*/  FADD.FTZ R74, R74, R23 ;  /* 0x000000174a4a7221 */ /* 0x000fe40000010000 */
[----:B------:R-:W-:-:S02]  /*22c0*/  FADD.FTZ R73, R73, R32 ;  /* 0x0000002049497221 */ /* 0x000fc40000010000 */
[----:B------:R-:W-:Y:S02]  /*22d0*/  FADD.FTZ R72, R72, R33 ;  /* 0x0000002148487221 */ /* 0x000fe40000010000 */
[----:B------:R-:W-:Y:S02]  /*22e0*/  FADD.FTZ R75, R75, R34 ;  /* 0x000000224b4b7221 */ /* 0x000fe40000010000 */
[----:B------:R-:W-:Y:S02]  /*22f0*/  FADD.FTZ R74, R74, R35 ;  /* 0x000000234a4a7221 */ /* 0x000fe40000010000 */
[----:B--2---:R-:W-:Y:S02]  /*2300*/  FADD.FTZ R73, R73, R24 ;  /* 0x0000001849497221 */ /* 0x004fe40000010000 */
[----:B------:R-:W-:Y:S02]  /*2310*/  FADD.FTZ R72, R72, R25 ;  /* 0x0000001948487221 */ /* 0x000fe40000010000 */
[----:B------:R-:W-:-:S02]  /*2320*/  FADD.FTZ R75, R75, R26 ;  /* 0x0000001a4b4b7221 */ /* 0x000fc40000010000 */
[----:B------:R-:W-:Y:S02]  /*2330*/  FADD.FTZ R74, R74, R27 ;  /* 0x0000001b4a4a7221 */ /* 0x000fe40000010000 */
[----:B---3--:R-:W-:Y:S02]  /*2340*/  FADD.FTZ R73, R73, R36 ;  /* 0x0000002449497221 */ /* 0x008fe40000010000 */
[----:B------:R-:W-:Y:S02]  /*2350*/  FADD.FTZ R72, R72, R37 ;  /* 0x0000002548487221 */ /* 0x000fe40000010000 */
[----:B------:R-:W-:Y:S02]  /*2360*/  FADD.FTZ R75, R75, R38 ;  /* 0x000000264b4b7221 */ /* 0x000fe40000010000 */
[----:B------:R-:W-:Y:S02]  /*2370*/  FADD.FTZ R74, R74, R39 ;  /* 0x000000274a4a7221 */ /* 0x000fe40000010000 */
[----:B0-----:R-:W-:-:S02]  /*2380*/  FADD.FTZ R73, R73, R28 ;  /* 0x0000001c49497221 */ /* 0x001fc40000010000 */
[----:B------:R-:W-:Y:S02]  /*2390*/  FADD.FTZ R72, R72, R29 ;  /* 0x0000001d48487221 */ /* 0x000fe40000010000 */
[----:B------:R-:W-:Y:S02]  /*23a0*/  FADD.FTZ R75, R75, R30 ;  /* 0x0000001e4b4b7221 */ /* 0x000fe40000010000 */
[----:B------:R-:W-:Y:S02]  /*23b0*/  FADD.FTZ R74, R74, R31 ;  /* 0x0000001f4a4a7221 */ /* 0x000fe40000010000 */
[----:B------:R-:W-:Y:S02]  /*23c0*/  FADD.FTZ R32, R73, R40 ;  /* 0x0000002849207221 */ /* 0x000fe40000010000 */
[----:B------:R-:W-:Y:S02]  /*23d0*/  FADD.FTZ R33, R72, R41 ;  /* 0x0000002948217221 */ /* 0x000fe40000010000 */
[----:B------:R-:W-:-:S02]  /*23e0*/  FADD.FTZ R34, R75, R42 ;  /* 0x0000002a4b227221 */ /* 0x000fc40000010000 */
[----:B------:R-:W-:Y:S02]  /*23f0*/  FADD.FTZ R35, R74, R43 ;  /* 0x0000002b4a237221 */ /* 0x000fe40000010000 */
.L_x_45:
[----:B------:R-:W-:Y:S05]  /*2400*/  BSYNC B0 ;  /* 0x0000000000007941 */ /* 0x000fea0003800000 */
.L_x_44:
[----:B------:R-:W-:Y:S01]  /*2410*/  BSSY B0, `(.L_x_46) ;  /* 0x0000010000007945 */ /* 0x000fe20003800000 */
[----:B------:R-:W-:Y:S05]  /*2420*/  @P5 BRA `(.L_x_47) ;  /* 0x000000e000005947 */ /* 0x000fea0003800000 */
[----:B------:R-:W-:Y:S01]  /*2430*/  IMAD R17, R6, 0x15, R63 ;  /* 0x0000001506117824 */ /* 0x000fe200078e023f */
[----:B------:R-:W-:Y:S02]  /*2440*/  MOV R19, c[0x0][0x1d8] ;  /* 0x0000760000137a02 */ /* 0x000fe40000000f00 */
[----:B------:R-:W-:Y:S01]  /*2450*/  MOV R6, c[0x0][0x1dc] ;  /* 0x0000770000067a02 */ /* 0x000fe20000000f00 */
[----:B------:R-:W-:-:S05]  /*2460*/  IMAD.WIDE R16, R17, R66, c[0x0][0x1b8] ;  /* 0x00006e0011107625 */ /* 0x000fca00078e0242 */
[-C--:B------:R-:W-:Y:S01]  /*2470*/  LEA R22, P3, R2, R16.reuse, 0x2 ;  /* 0x0000001002167211 */ /* 0x080fe200078610ff */
[----:B------:R1:W-:Y:S01]  /*2480*/  RED.E.ADD.F32.FTZ.RN.STRONG.GPU [R16.64], R32 ;  /* 0x000000201000798e */ /* 0x0003e2000c10e786 */
[-C--:B------:R-:W-:Y:S02]  /*2490*/  LEA R20, P5, R19, R16.reuse, 0x2 ;  /* 0x0000001013147211 */ /* 0x080fe400078a10ff */
[----:B------:R-:W-:Y:S02]  /*24a0*/  LEA R18, P6, R3, R16, 0x2 ;  /* 0x0000001003127211 */ /* 0x000fe400078c10ff */
[----:B------:R-:W-:Y:S02]  /*24b0*/  IADD3.X R23, R17, R4, RZ, P3, !PT ;  /* 0x0000000411177210 */ /* 0x000fe40001ffe4ff */
[----:B------:R-:W-:Y:S02]  /*24c0*/  LEA.HI.X R21, R19, R17, R6, 0x2, P5 ;  /* 0x0000001113157211 */ /* 0x000fe400028f1406 */
[----:B------:R-:W-:Y:S01]  /*24d0*/  IADD3.X R19, R17, R5, RZ, P6, !PT ;  /* 0x0000000511137210 */ /* 0x000fe200037fe4ff */
[----:B------:R1:W-:Y:S04]  /*24e0*/  RED.E.ADD.F32.FTZ.RN.STRONG.GPU [R22.64], R33 ;  /* 0x000000211600798e */ /* 0x0003e8000c10e786 */
[----:B------:R1:W-:Y:S04]  /*24f0*/  RED.E.ADD.F32.FTZ.RN.STRONG.GPU [R20.64], R34 ;  /* 0x000000221400798e */ /* 0x0003e8000c10e786 */
[----:B------:R1:W-:Y:S02]  /*2500*/  RED.E.ADD.F32.FTZ.RN.STRONG.GPU [R18.64], R35 ;  /* 0x000000231200798e */ /* 0x0003e4000c10e786 */
.L_x_47:
[----:B------:R-:W-:Y:S05]  /*2510*/  BSYNC B0 ;  /* 0x0000000000007941 */ /* 0x000fea0003800000 */
.L_x_46:
[----:B------:R-:W-:Y:S05]  /*2520*/  @!P0 BRA `(.L_x_48) ;  /* 0x000011f000008947 */ /* 0x000fea0003800000 */
[----:B------:R-:W2:Y:S01]  /*2530*/  S2R R25, SR_CTAID.Y ;  /* 0x0000000000197919 */ /* 0x000ea20000002600 */
[----:B------:R-:W-:-:S05]  /*2540*/  LOP3.LUT R6, R57, 0x1, RZ, 0xc0, !PT ;  /* 0x0000000139067812 */ /* 0x000fca00078ec0ff */
[----:B------:R-:W-:-:S04]  /*2550*/  IMAD R6, R6, c[0x0][0x10], RZ ;  /* 0x0000040006067a24 */ /* 0x000fc800078e02ff */
[----:B-1----:R-:W-:-:S05]  /*2560*/  IMAD R16, R6, c[0x0][0xc], RZ ;  /* 0x0000030006107a24 */ /* 0x002fca00078e02ff */
[----:B------:R-:W-:Y:S02]  /*2570*/  SHF.L.U32 R67, R16, 0x1, RZ ;  /* 0x0000000110437819 */ /* 0x000fe400000006ff */
[----:B--2---:R-:W-:-:S05]  /*2580*/  IADD3 R17, R6, R25, RZ ;  /* 0x0000001906117210 */ /* 0x004fca0007ffe0ff */
[----:B------:R-:W-:-:S04]  /*2590*/  IMAD.WIDE.U32 R16, R17, R66, c[0x0][0x1a8] ;  /* 0x00006a0011107625 */ /* 0x000fc800078e0042 */
[----:B------:R-:W-:Y:S01]  /*25a0*/  IMAD.WIDE R66, R67, R66, c[0x0][0x1b0] ;  /* 0x00006c0043427625 */ /* 0x000fe200078e0242 */
[----:B------:R-:W-:Y:S05]  /*25b0*/  @P2 BRA `(.L_x_49) ;  /* 0x0000017000002947 */ /* 0x000fea0003800000 */
[----:B------:R-:W-:Y:S01]  /*25c0*/  IMAD R19, R48, c[0x0][0x10], R25 ;  /* 0x0000040030137a24 */ /* 0x000fe200078e0219 */
[----:B------:R-:W1:Y:S03]  /*25d0*/  S2R R47, SR_LANEID ;  /* 0x00000000002f7919 */ /* 0x000e660000000000 */
[----:B------:R-:W-:-:S05]  /*25e0*/  IMAD.WIDE.U32 R18, R19, 0x8, R66 ;  /* 0x0000000813127825 */ /* 0x000fca00078e0042 */
[----:B------:R2:W-:Y:S01]  /*25f0*/  STG.E.64 [R18.64], R14 ;  /* 0x0000000e12007986 */ /* 0x0005e2000c101b06 */
[----:B------:R-:W-:Y:S06]  /*2600*/  MEMBAR.ALL.GPU ;  /* 0x0000000000007992 */ /* 0x000fec000000a000 */
[----:B------:R-:W-:Y:S01]  /*2610*/  HFMA2.MMA R6, -RZ, RZ, 0, 5.9604644775390625e-08 ;  /* 0x00000001ff067435 */ /* 0x000fe200000001ff */
[----:B------:R-:W-:Y:S01]  /*2620*/  VOTEU.ANY UR5, UPT, PT ;  /* 0x0000000000057886 */ /* 0x000fe200038e0100 */
[----:B------:R-:W-:Y:S01]  /*2630*/  LOP3.LUT P0, RZ, R57, 0x2, RZ, 0xc0, !PT ;  /* 0x0000000239ff7812 */ /* 0x000fe2000780c0ff */
[----:B------:R-:W-:Y:S01]  /*2640*/  UFLO.U32 UR8, UR5 ;  /* 0x00000005000872bd */ /* 0x000fe200080e0000 */
[----:B------:R-:W-:-:S00]  /*2650*/  ERRBAR ;  /* 0x00000000000079ab */ /* 0x000fc00000000000 */
[----:B------:R-:W-:Y:S01]  /*2660*/  UPOPC UR5, UR5 ;  /* 0x00000005000572bf */ /* 0x000fe20008000000 */
[----:B------:R-:W-:-:S03]  /*2670*/  SEL R21, RZ, c[0x0][0xc], P0 ;  /* 0x00000300ff157a07 */ /* 0x000fc60000000000 */
[----:B-1----:R-:W-:Y:S02]  /*2680*/  ISETP.EQ.U32.AND P3, PT, R47, UR8, PT ;  /* 0x000000082f007c0c */ /* 0x002fe4000bf62070 */
[----:B------:R-:W-:Y:S02]  /*2690*/  SEL R6, R6, 0xffffffff, !P0 ;  /* 0xffffffff06067807 */ /* 0x000fe40004000000 */
[----:B------:R-:W-:-:S03]  /*26a0*/  ISETP.NE.AND P0, PT, R21, -0x1, PT ;  /* 0xffffffff1500780c */ /* 0x000fc60003f05270 */
[----:B--2---:R-:W-:-:S06]  /*26b0*/  IMAD R19, R6, UR5, RZ ;  /* 0x0000000506137c24 */ /* 0x004fcc000f8e02ff */
[----:B------:R1:W-:Y:S04]  /*26c0*/  @P3 RED.E.ADD.S32.STRONG.GPU [R16.64], R19 ;  /* 0x000000131000398e */ /* 0x0003e8000c10e386 */
[----:B------:R-:W-:Y:S05]  /*26d0*/  @!P0 BRA `(.L_x_49) ;  /* 0x0000005000008947 */ /* 0x000fea0003800000 */
.L_x_50:
[----:B------:R-:W2:Y:S01]  /*26e0*/  LDG.E.STRONG.GPU R6, [R16.64] ;  /* 0x0000000610067981 */ /* 0x000ea2000c1ef900 */
[----:B------:R-:W-:Y:S01]  /*26f0*/  YIELD ;  /* 0x0000000000007946 */ /* 0x000fe20003800000 */
[----:B--2---:R-:W-:Y:S01]  /*2700*/  ISETP.NE.AND P0, PT, R6, R21, PT ;  /* 0x000000150600720c */ /* 0x004fe20003f05270 */
[----:B------:R-:W-:-:S12]  /*2710*/  CCTL.IVALL ;  /* 0x00000000ff00798f */ /* 0x000fd80002000000 */
[----:B------:R-:W-:Y:S05]  /*2720*/  @P0 BRA `(.L_x_50) ;  /* 0xffffffb000000947 */ /* 0x000fea000383ffff */
.L_x_49:
[----:B------:R-:W-:Y:S01]  /*2730*/  ISETP.NE.AND P0, PT, RZ, c[0x0][0xc], PT ;  /* 0x00000300ff007a0c */ /* 0x000fe20003f05270 */
[----:B------:R-:W-:Y:S01]  /*2740*/  WARPSYNC 0xffffffff ;  /* 0xffffffff00007948 */ /* 0x000fe20003800000 */
[----:B------:R-:W-:Y:S11]  /*2750*/  BAR.SYNC.DEFER_BLOCKING 0x0 ;  /* 0x0000000000007b1d */ /* 0x000ff60000010000 */
[----:B------:R-:W-:Y:S05]  /*2760*/  @!P0 BRA `(.L_x_48) ;  /* 0x00000fb000008947 */ /* 0x000fea0003800000 */
[----:B------:R-:W-:Y:S02]  /*2770*/  IADD3 R6, R9, -0x1, RZ ;  /* 0xffffffff09067810 */ /* 0x000fe40007ffe0ff */
[----:B------:R-:W-:-:S02]  /*2780*/  MOV R24, RZ ;  /* 0x000000ff00187202 */ /* 0x000fc40000000f00 */
[----:B------:R-:W-:-:S13]  /*2790*/  ISETP.GE.U32.AND P0, PT, R6, 0x3, PT ;  /* 0x000000030600780c */ /* 0x000fda0003f06070 */
[----:B------:R-:W-:Y:S05]  /*27a0*/  @!P0 BRA `(.L_x_51) ;  /* 0x00000da000008947 */ /* 0x000fea0003800000 */
[----:B------:R-:W-:Y:S01]  /*27b0*/  LOP3.LUT R6, R9, 0x3, RZ, 0xc0, !PT ;  /* 0x0000000309067812 */ /* 0x000fe200078ec0ff */
[----:B------:R-:W-:-:S03]  /*27c0*/  HFMA2.MMA R24, -RZ, RZ, 0, 0 ;  /* 0x00000000ff187435 */ /* 0x000fc600000001ff */
[----:B------:R-:W-:-:S04]  /*27d0*/  IADD3 R6, -R6, c[0x0][0xc], RZ ;  /* 0x0000030006067a10 */ /* 0x000fc80007ffe1ff */
[----:B------:R-:W-:-:S13]  /*27e0*/  ISETP.GT.AND P0, PT, R6, RZ, PT ;  /* 0x000000ff0600720c */ /* 0x000fda0003f04270 */
[----:B------:R-:W-:Y:S05]  /*27f0*/  @!P0 BRA `(.L_x_52) ;  /* 0x00000b6000008947 */ /* 0x000fea0003800000 */
[----:B------:R-:W-:Y:S02]  /*2800*/  ISETP.GT.AND P3, PT, R6, 0xc, PT ;  /* 0x0000000c0600780c */ /* 0x000fe40003f64270 */
[----:B------:R-:W-:-:S11]  /*2810*/  PLOP3.LUT P0, PT, PT, PT, PT, 0x80, 0x0 ;  /* 0x000000000000781c */ /* 0x000fd60003f0f070 */
[----:B------:R-:W-:Y:S05]  /*2820*/  @!P3 BRA `(.L_x_53) ;  /* 0x000007400000b947 */ /* 0x000fea0003800000 */
[----:B------:R-:W-:Y:S02]  /*2830*/  PLOP3.LUT P0, PT, PT, PT, PT, 0x8, 0x0 ;  /* 0x000000000000781c */ /* 0x000fe40003f0e170 */
.L_x_54:
[----:B------:R-:W-:-:S13]  /*2840*/  ISETP.EQ.OR P6, PT, R24, R48, P2 ;  /* 0x000000301800720c */ /* 0x000fda00017c2670 */
[----:B-1----:R-:W-:-:S04]  /*2850*/  @!P6 IMAD R17, R24, c[0x0][0x10], R25 ;  /* 0x000004001811ea24 */ /* 0x002fc800078e0219 */
[----:B------:R-:W-:-:S06]  /*2860*/  @!P6 IMAD.WIDE.U32 R16, R17, 0x8, R66 ;  /* 0x000000081110e825 */ /* 0x000fcc00078e0042 */
[----:B------:R-:W2:Y:S01]  /*2870*/  @!P6 LDG.E.64 R16, [R16.64] ;  /* 0x000000061010e981 */ /* 0x000ea2000c1e1b00 */
[C---:B------:R-:W-:Y:S02]  /*2880*/  IADD3 R9, R24.reuse, 0x1, RZ ;  /* 0x0000000118097810 */ /* 0x040fe40007ffe0ff */
[C---:B------:R-:W-:Y:S02]  /*2890*/  IADD3 R19, R24.reuse, 0x2, RZ ;  /* 0x0000000218137810 */ /* 0x040fe40007ffe0ff */
[-C--:B------:R-:W-:Y:S02]  /*28a0*/  ISETP.EQ.OR P3, PT, R9, R48.reuse, P2 ;  /* 0x000000300900720c */ /* 0x080fe40001762670 */
[----:B------:R-:W-:Y:S02]  /*28b0*/  ISETP.EQ.OR P5, PT, R19, R48, P2 ;  /* 0x000000301300720c */ /* 0x000fe400017a2670 */
[----:B------:R-:W-:-:S09]  /*28c0*/  IADD3 R21, R24, 0x3, RZ ;  /* 0x0000000318157810 */ /* 0x000fd20007ffe0ff */
[--C-:B------:R-:W-:Y:S02]  /*28d0*/  @!P3 IMAD R9, R9, c[0x0][0x10], R25.reuse ;  /* 0x000004000909ba24 */ /* 0x100fe400078e0219 */
[----:B------:R-:W-:-:S04]  /*28e0*/  @!P5 IMAD R19, R19, c[0x0][0x10], R25 ;  /* 0x000004001313da24 */ /* 0x000fc800078e0219 */
[----:B------:R-:W-:-:S06]  /*28f0*/  @!P5 IMAD.WIDE.U32 R18, R19, 0x8, R66 ;  /* 0x000000081312d825 */ /* 0x000fcc00078e0042 */
[----:B------:R-:W3:Y:S01]  /*2900*/  @!P5 LDG.E.64 R18, [R18.64] ;  /* 0x000000061212d981 */ /* 0x000ee2000c1e1b00 */
[----:B0-2---:R-:W-:Y:S02]  /*2910*/  @!P6 FADD.FTZ R14, R14, R16 ;  /* 0x000000100e0ee221 */ /* 0x005fe40000010000 */
[----:B------:R-:W-:Y:S01]  /*2920*/  @!P6 FADD.FTZ R15, R15, R17 ;  /* 0x000000110f0fe221 */ /* 0x000fe20000010000 */
[----:B------:R-:W-:Y:S01]  /*2930*/  ISETP.EQ.OR P6, PT, R21, R48, P2 ;  /* 0x000000301500720c */ /* 0x000fe200017c2670 */
[----:B------:R-:W-:-:S06]  /*2940*/  @!P3 IMAD.WIDE.U32 R16, R9, 0x8, R66 ;  /* 0x000000080910b825 */ /* 0x000fcc00078e0042 */
[----:B------:R-:W2:Y:S06]  /*2950*/  @!P3 LDG.E.64 R16, [R16.64] ;  /* 0x000000061010b981 */ /* 0x000eac000c1e1b00 */
[----:B------:R-:W-:-:S04]  /*2960*/  @!P6 IMAD R21, R21, c[0x0][0x10], R25 ;  /* 0x000004001515ea24 */ /* 0x000fc800078e0219 */
[----:B------:R-:W-:-:S06]  /*2970*/  @!P6 IMAD.WIDE.U32 R20, R21, 0x8, R66 ;  /* 0x000000081514e825 */ /* 0x000fcc00078e0042 */
[----:B------:R-:W4:Y:S01]  /*2980*/  @!P6 LDG.E.64 R20, [R20.64] ;  /* 0x000000061414e981 */ /* 0x000f22000c1e1b00 */
[C---:B------:R-:W-:Y:S02]  /*2990*/  IADD3 R9, R24.reuse, 0x4, RZ ;  /* 0x0000000418097810 */ /* 0x040fe40007ffe0ff */
[C---:B------:R-:W-:Y:S02]  /*29a0*/  IADD3 R22, R24.reuse, 0x5, RZ ;  /* 0x0000000518167810 */ /* 0x040fe40007ffe0ff */
[----:B------:R-:W-:Y:S01]  /*29b0*/  IADD3 R23, R24, 0x6, RZ ;  /* 0x0000000618177810 */ /* 0x000fe20007ffe0ff */
[----:B--2---:R-:W-:Y:S02]  /*29c0*/  @!P3 FADD.FTZ R14, R14, R16 ;  /* 0x000000100e0eb221 */ /* 0x004fe40000010000 */
[----:B------:R-:W-:Y:S01]  /*29d0*/  @!P3 FADD.FTZ R15, R15, R17 ;  /* 0x000000110f0fb221 */ /* 0x000fe20000010000 */
[----:B------:R-:W-:Y:S01]  /*29e0*/  ISETP.EQ.OR P3, PT, R9, R48, P2 ;  /* 0x000000300900720c */ /* 0x000fe20001762670 */
[----:B---3--:R-:W-:-:S02]  /*29f0*/  @!P5 FADD.FTZ R14, R14, R18 ;  /* 0x000000120e0ed221 */ /* 0x008fc40000010000 */
[----:B------:R-:W-:Y:S01]  /*2a00*/  @!P5 FADD.FTZ R15, R15, R19 ;  /* 0x000000130f0fd221 */ /* 0x000fe20000010000 */
[----:B------:R-:W-:-:S09]  /*2a10*/  ISETP.EQ.OR P5, PT, R22, R48, P2 ;  /* 0x000000301600720c */ /* 0x000fd200017a2670 */
[----:B------:R-:W-:Y:S02]  /*2a20*/  @!P3 IMAD R17, R9, c[0x0][0x10], R25 ;  /* 0x000004000911ba24 */ /* 0x000fe400078e0219 */
[----:B----4-:R-:W-:Y:S02]  /*2a30*/  @!P6 FADD.FTZ R14, R14, R20 ;  /* 0x000000140e0ee221 */ /* 0x010fe40000010000 */
[----:B------:R-:W-:Y:S01]  /*2a40*/  @!P6 FADD.FTZ R15, R15, R21 ;  /* 0x000000150f0fe221 */ /* 0x000fe20000010000 */
[----:B------:R-:W-:Y:S01]  /*2a50*/  ISETP.EQ.OR P6, PT, R23, R48, P2 ;  /* 0x000000301700720c */ /* 0x000fe200017c2670 */
[----:B------:R-:W-:-:S04]  /*2a60*/  @!P3 IMAD.WIDE.U32 R16, R17, 0x8, R66 ;  /* 0x000000081110b825 */ /* 0x000fc800078e0042 */
[----:B------:R-:W-:Y:S02]  /*2a70*/  @!P5 IMAD R19, R22, c[0x0][0x10], R25 ;  /* 0x000004001613da24 */ /* 0x000fe400078e0219 */
[----:B------:R-:W2:Y:S02]  /*2a80*/  @!P3 LDG.E.64 R16, [R16.64] ;  /* 0x000000061010b981 */ /* 0x000ea4000c1e1b00 */
[----:B------:R-:W-:-:S04]  /*2a90*/  @!P5 IMAD.WIDE.U32 R18, R19, 0x8, R66 ;  /* 0x000000081312d825 */ /* 0x000fc800078e0042 */
[----:B------:R-:W-:Y:S02]  /*2aa0*/  @!P6 IMAD R21, R23, c[0x0][0x10], R25 ;  /* 0x000004001715ea24 */ /* 0x000fe400078e0219 */
[----:B------:R-:W3:Y:S02]  /*2ab0*/  @!P5 LDG.E.64 R18, [R18.64] ;  /* 0x000000061212d981 */ /* 0x000ee4000c1e1b00 */
        /* <DEDUP_REMOVED lines=65> */
[----:B------:R-:W-:Y:S02]  /*2ed0*/  IADD3 R6, R6, -0x10, RZ ;  /* 0xfffffff006067810 */ /* 0x000fe40007ffe0ff */
[----:B------:R-:W-:Y:S01]  /*2ee0*/  IADD3 R24, R24, 0x10, RZ ;  /* 0x0000001018187810 */ /* 0x000fe20007ffe0ff */
[----:B--2---:R-:W-:Y:S02]  /*2ef0*/  @!P3 FADD.FTZ R14, R14, R16 ;  /* 0x000000100e0eb221 */ /* 0x004fe40000010000 */
[----:B------:R-:W-:Y:S01]  /*2f00*/  @!P3 FADD.FTZ R15, R15, R17 ;  /* 0x000000110f0fb221 */ /* 0x000fe20000010000 */
[----:B------:R-:W-:Y:S01]  /*2f10*/  ISETP.GT.AND P3, PT, R6, 0xc, PT ;  /* 0x0000000c0600780c */ /* 0x000fe20003f64270 */
[----:B---3--:R-:W-:Y:S02]  /*2f20*/  @!P5 FADD.FTZ R14, R14, R18 ;  /* 0x000000120e0ed221 */ /* 0x008fe40000010000 */
[----:B------:R-:W-:-:S02]  /*2f30*/  @!P5 FADD.FTZ R15, R15, R19 ;  /* 0x000000130f0fd221 */ /* 0x000fc40000010000 */
[----:B----4-:R-:W-:Y:S02]  /*2f40*/  @!P6 FADD.FTZ R14, R14, R20 ;  /* 0x000000140e0ee221 */ /* 0x010fe40000010000 */
[----:B------:R-:W-:-:S06]  /*2f50*/  @!P6 FADD.FTZ R15, R15, R21 ;  /* 0x000000150f0fe221 */ /* 0x000fcc0000010000 */
[----:B------:R-:W-:Y:S05]  /*2f60*/  @P3 BRA `(.L_x_54) ;  /* 0xfffff8d000003947 */ /* 0x000fea000383ffff */
.L_x_53:
[----:B------:R-:W-:-:S13]  /*2f70*/  ISETP.GT.AND P3, PT, R6, 0x4, PT ;  /* 0x000000040600780c */ /* 0x000fda0003f64270 */
[----:B------:R-:W-:Y:S05]  /*2f80*/  @!P3 BRA `(.L_x_55) ;  /* 0x000003b00000b947 */ /* 0x000fea0003800000 */
[C---:B-1----:R-:W-:Y:S02]  /*2f90*/  IADD3 R19, R24.reuse, 0x1, RZ ;  /* 0x0000000118137810 */ /* 0x042fe40007ffe0ff */
[CC--:B------:R-:W-:Y:S02]  /*2fa0*/  ISETP.EQ.OR P0, PT, R24.reuse, R48.reuse, P2 ;  /* 0x000000301800720c */ /* 0x0c0fe40001702670 */
[-C--:B------:R-:W-:Y:S02]  /*2fb0*/  ISETP.EQ.OR P5, PT, R19, R48.reuse, P2 ;  /* 0x000000301300720c */ /* 0x080fe400017a2670 */
[C---:B------:R-:W-:Y:S02]  /*2fc0*/  IADD3 R21, R24.reuse, 0x2, RZ ;  /* 0x0000000218157810 */ /* 0x040fe40007ffe0ff */
[----:B------:R-:W-:Y:S02]  /*2fd0*/  IADD3 R23, R24, 0x3, RZ ;  /* 0x0000000318177810 */ /* 0x000fe40007ffe0ff */
[----:B------:R-:W-:-:S02]  /*2fe0*/  ISETP.EQ.OR P6, PT, R21, R48, P2 ;  /* 0x000000301500720c */ /* 0x000fc400017c2670 */
[----:B------:R-:W-:-:S03]  /*2ff0*/  ISETP.EQ.OR P3, PT, R23, R48, P2 ;  /* 0x000000301700720c */ /* 0x000fc60001762670 */
[--C-:B------:R-:W-:Y:S02]  /*3000*/  @!P0 IMAD R17, R24, c[0x0][0x10], R25.reuse ;  /* 0x0000040018118a24 */ /* 0x100fe400078e0219 */
        /* <DEDUP_REMOVED lines=11> */
[----:B------:R-:W-:-:S04]  /*30c0*/  IADD3 R24, R24, 0x4, RZ ;  /* 0x0000000418187810 */ /* 0x000fc80007ffe0ff */
[----:B------:R-:W-:Y:S01]  /*30d0*/  IADD3 R9, R24, 0x1, RZ ;  /* 0x0000000118097810 */ /* 0x000fe20007ffe0ff */
[----:B0-2---:R-:W-:Y:S02]  /*30e0*/  @!P0 FADD.FTZ R14, R14, R16 ;  /* 0x000000100e0e8221 */ /* 0x005fe40000010000 */
[----:B------:R-:W-:Y:S01]  /*30f0*/  @!P0 FADD.FTZ R15, R15, R17 ;  /* 0x000000110f0f8221 */ /* 0x000fe20000010000 */
[-C--:B------:R-:W-:Y:S01]  /*3100*/  ISETP.EQ.OR P0, PT, R24, R48.reuse, P2 ;  /* 0x000000301800720c */ /* 0x080fe20001702670 */
[----:B---3--:R-:W-:Y:S01]  /*3110*/  @!P5 FADD.FTZ R14, R14, R18 ;  /* 0x000000120e0ed221 */ /* 0x008fe20000010000 */
[----:B------:R-:W-:Y:S01]  /*3120*/  IADD3 R18, R24, 0x2, RZ ;  /* 0x0000000218127810 */ /* 0x000fe20007ffe0ff */
[----:B------:R-:W-:Y:S01]  /*3130*/  @!P5 FADD.FTZ R15, R15, R19 ;  /* 0x000000130f0fd221 */ /* 0x000fe20000010000 */
[-C--:B------:R-:W-:Y:S01]  /*3140*/  ISETP.EQ.OR P5, PT, R9, R48.reuse, P2 ;  /* 0x000000300900720c */ /* 0x080fe200017a2670 */
[----:B----4-:R-:W-:Y:S01]  /*3150*/  @!P6 FADD.FTZ R14, R14, R20 ;  /* 0x000000140e0ee221 */ /* 0x010fe20000010000 */
[----:B------:R-:W-:Y:S01]  /*3160*/  IADD3 R20, R24, 0x3, RZ ;  /* 0x0000000318147810 */ /* 0x000fe20007ffe0ff */
[----:B------:R-:W-:Y:S01]  /*3170*/  @!P6 FADD.FTZ R15, R15, R21 ;  /* 0x000000150f0fe221 */ /* 0x000fe20000010000 */
[----:B------:R-:W-:Y:S01]  /*3180*/  ISETP.EQ.OR P6, PT, R18, R48, P2 ;  /* 0x000000301200720c */ /* 0x000fe200017c2670 */
[----:B-----5:R-:W-:-:S02]  /*3190*/  @!P3 FADD.FTZ R14, R14, R22 ;  /* 0x000000160e0eb221 */ /* 0x020fc40000010000 */
[----:B------:R-:W-:Y:S01]  /*31a0*/  @!P3 FADD.FTZ R15, R15, R23 ;  /* 0x000000170f0fb221 */ /* 0x000fe20000010000 */
[----:B------:R-:W-:Y:S01]  /*31b0*/  ISETP.EQ.OR P3, PT, R20, R48, P2 ;  /* 0x000000301400720c */ /* 0x000fe20001762670 */
[----:B------:R-:W-:-:S04]  /*31c0*/  @!P0 IMAD R17, R24, c[0x0][0x10], R25 ;  /* 0x0000040018118a24 */ /* 0x000fc800078e0219 */
[----:B------:R-:W-:Y:S02]  /*31d0*/  @!P5 IMAD R19, R9, c[0x0][0x10], R25 ;  /* 0x000004000913da24 */ /* 0x000fe400078e0219 */
[----:B------:R-:W-:-:S04]  /*31e0*/  @!P0 IMAD.WIDE.U32 R16, R17, 0x8, R66 ;  /* 0x0000000811108825 */ /* 0x000fc800078e0042 */
[----:B------:R-:W-:Y:S02]  /*31f0*/  @!P6 IMAD R21, R18, c[0x0][0x10], R25 ;  /* 0x000004001215ea24 */ /* 0x000fe400078e0219 */
[----:B------:R-:W-:Y:S01]  /*3200*/  @!P5 IMAD.WIDE.U32 R18, R19, 0x8, R66 ;  /* 0x000000081312d825 */ /* 0x000fe200078e0042 */
[----:B------:R-:W2:Y:S03]  /*3210*/  @!P0 LDG.E.64 R16, [R16.64] ;  /* 0x0000000610108981 */ /* 0x000ea6000c1e1b00 */
[----:B------:R-:W-:Y:S02]  /*3220*/  @!P3 IMAD R23, R20, c[0x0][0x10], R25 ;  /* 0x000004001417ba24 */ /* 0x000fe400078e0219 */
[--C-:B------:R-:W-:Y:S01]  /*3230*/  @!P6 IMAD.WIDE.U32 R20, R21, 0x8, R66.reuse ;  /* 0x000000081514e825 */ /* 0x100fe200078e0042 */
[----:B------:R-:W3:Y:S03]  /*3240*/  @!P5 LDG.E.64 R18, [R18.64] ;  /* 0x000000061212d981 */ /* 0x000ee6000c1e1b00 */
[----:B------:R-:W-:-:S02]  /*3250*/  @!P3 IMAD.WIDE.U32 R22, R23, 0x8, R66 ;  /* 0x000000081716b825 */ /* 0x000fc400078e0042 */
[----:B------:R-:W4:Y:S04]  /*3260*/  @!P6 LDG.E.64 R20, [R20.64] ;  /* 0x000000061414e981 */ /* 0x000f28000c1e1b00 */
[----:B------:R-:W5:Y:S01]  /*3270*/  @!P3 LDG.E.64 R22, [R22.64] ;  /* 0x000000061616b981 */ /* 0x000f62000c1e1b00 */
[----:B------:R-:W-:Y:S02]  /*3280*/  IADD3 R6, R6, -0x4, RZ ;  /* 0xfffffffc06067810 */ /* 0x000fe40007ffe0ff */
[----:B------:R-:W-:Y:S02]  /*3290*/  IADD3 R24, R24, 0x4, RZ ;  /* 0x0000000418187810 */ /* 0x000fe40007ffe0ff */
[----:B------:R-:W-:Y:S01]  /*32a0*/  IADD3 R6, R6, -0x4, RZ ;  /* 0xfffffffc06067810 */ /* 0x000fe20007ffe0ff */
[----:B--2---:R-:W-:-:S02]  /*32b0*/  @!P0 FADD.FTZ R14, R14, R16 ;  /* 0x000000100e0e8221 */ /* 0x004fc40000010000 */
[----:B------:R-:W-:Y:S01]  /*32c0*/  @!P0 FADD.FTZ R15, R15, R17 ;  /* 0x000000110f0f8221 */ /* 0x000fe20000010000 */
[----:B------:R-:W-:Y:S01]  /*32d0*/  PLOP3.LUT P0, PT, PT, PT, PT, 0x8, 0x0 ;  /* 0x000000000000781c */ /* 0x000fe20003f0e170 */
[----:B---3--:R-:W-:Y:S02]  /*32e0*/  @!P5 FADD.FTZ R14, R14, R18 ;  /* 0x000000120e0ed221 */ /* 0x008fe40000010000 */
[----:B------:R-:W-:Y:S02]  /*32f0*/  @!P5 FADD.FTZ R15, R15, R19 ;  /* 0x000000130f0fd221 */ /* 0x000fe40000010000 */
[----:B----4-:R-:W-:Y:S02]  /*3300*/  @!P6 FADD.FTZ R14, R14, R20 ;  /* 0x000000140e0ee221 */ /* 0x010fe40000010000 */
[----:B------:R-:W-:Y:S02]  /*3310*/  @!P6 FADD.FTZ R15, R15, R21 ;  /* 0x000000150f0fe221 */ /* 0x000fe40000010000 */
[----:B-----5:R-:W-:-:S02]  /*3320*/  @!P3 FADD.FTZ R14, R14, R22 ;  /* 0x000000160e0eb221 */ /* 0x020fc40000010000 */
[----:B------:R-:W-:Y:S02]  /*3330*/  @!P3 FADD.FTZ R15, R15, R23 ;  /* 0x000000170f0fb221 */ /* 0x000fe40000010000 */
.L_x_55:
[----:B------:R-:W-:-:S13]  /*3340*/  ISETP.NE.OR P0, PT, R6, RZ, P0 ;  /* 0x000000ff0600720c */ /* 0x000fda0000705670 */
[----:B------:R-:W-:Y:S05]  /*3350*/  @!P0 BRA `(.L_x_51) ;  /* 0x000001f000008947 */ /* 0x000fea0003800000 */
.L_x_52:
[CC--:B------:R-:W-:Y:S02]  /*3360*/  ISETP.EQ.OR P5, PT, R24.reuse, R48.reuse, P2 ;  /* 0x000000301800720c */ /* 0x0c0fe400017a2670 */
[C---:B-1----:R-:W-:Y:S02]  /*3370*/  IADD3 R19, R24.reuse, 0x1, RZ ;  /* 0x0000000118137810 */ /* 0x042fe40007ffe0ff */
[C---:B------:R-:W-:Y:S02]  /*3380*/  IADD3 R21, R24.reuse, 0x2, RZ ;  /* 0x0000000218157810 */ /* 0x040fe40007ffe0ff */
[-C--:B------:R-:W-:Y:S02]  /*3390*/  ISETP.EQ.OR P6, PT, R19, R48.reuse, P2 ;  /* 0x000000301300720c */ /* 0x080fe400017c2670 */
[----:B------:R-:W-:Y:S02]  /*33a0*/  IADD3 R23, R24, 0x3, RZ ;  /* 0x0000000318177810 */ /* 0x000fe40007ffe0ff */
[----:B------:R-:W-:-:S02]  /*33b0*/  ISETP.EQ.OR P3, PT, R21, R48, P2 ;  /* 0x000000301500720c */ /* 0x000fc40001762670 */
[----:B------:R-:W-:Y:S01]  /*33c0*/  ISETP.EQ.OR P0, PT, R23, R48, P2 ;  /* 0x000000301700720c */ /* 0x000fe20001702670 */
[----:B------:R-:W-:-:S04]  /*33d0*/  @!P5 IMAD R17, R24, c[0x0][0x10], R25 ;  /* 0x000004001811da24 */ /* 0x000fc800078e0219 */
[----:B------:R-:W-:-:S04]  /*33e0*/  @!P5 IMAD.WIDE.U32 R16, R17, 0x8, R66 ;  /* 0x000000081110d825 */ /* 0x000fc800078e0042 */
[--C-:B------:R-:W-:Y:S02]  /*33f0*/  @!P6 IMAD R19, R19, c[0x0][0x10], R25.reuse ;  /* 0x000004001313ea24 */ /* 0x100fe400078e0219 */
[----:B------:R-:W2:Y:S01]  /*3400*/  @!P5 LDG.E.64 R16, [R16.64] ;  /* 0x000000061010d981 */ /* 0x000ea2000c1e1b00 */
[----:B------:R-:W-:Y:S02]  /*3410*/  @!P3 IMAD R21, R21, c[0x0][0x10], R25 ;  /* 0x000004001515ba24 */ /* 0x000fe400078e0219 */
[----:B------:R-:W-:-:S04]  /*3420*/  @!P6 IMAD.WIDE.U32 R18, R19, 0x8, R66 ;  /* 0x000000081312e825 */ /* 0x000fc800078e0042 */
[----:B------:R-:W-:Y:S02]  /*3430*/  @!P0 IMAD R23, R23, c[0x0][0x10], R25 ;  /* 0x0000040017178a24 */ /* 0x000fe400078e0219 */
[--C-:B------:R-:W-:Y:S01]  /*3440*/  @!P3 IMAD.WIDE.U32 R20, R21, 0x8, R66.reuse ;  /* 0x000000081514b825 */ /* 0x100fe200078e0042 */
[----:B------:R-:W3:Y:S03]  /*3450*/  @!P6 LDG.E.64 R18, [R18.64] ;  /* 0x000000061212e981 */ /* 0x000ee6000c1e1b00 */
[----:B------:R-:W-:Y:S02]  /*3460*/  @!P0 IMAD.WIDE.U32 R22, R23, 0x8, R66 ;  /* 0x0000000817168825 */ /* 0x000fe400078e0042 */
[----:B------:R-:W4:Y:S04]  /*3470*/  @!P3 LDG.E.64 R20, [R20.64] ;  /* 0x000000061414b981 */ /* 0x000f28000c1e1b00 */
[----:B------:R-:W5:Y:S01]  /*3480*/  @!P0 LDG.E.64 R22, [R22.64] ;  /* 0x0000000616168981 */ /* 0x000f62000c1e1b00 */
[----:B------:R-:W-:-:S02]  /*3490*/  IADD3 R6, R6, -0x4, RZ ;  /* 0xfffffffc06067810 */ /* 0x000fc40007ffe0ff */
[----:B------:R-:W-:Y:S01]  /*34a0*/  IADD3 R24, R24, 0x4, RZ ;  /* 0x0000000418187810 */ /* 0x000fe20007ffe0ff */
[----:B0-2---:R-:W-:Y:S02]  /*34b0*/  @!P5 FADD.FTZ R14, R14, R16 ;  /* 0x000000100e0ed221 */ /* 0x005fe40000010000 */
[----:B------:R-:W-:Y:S01]  /*34c0*/  @!P5 FADD.FTZ R15, R15, R17 ;  /* 0x000000110f0fd221 */ /* 0x000fe20000010000 */
[----:B------:R-:W-:Y:S01]  /*34d0*/  ISETP.NE.AND P5, PT, R6, RZ, PT ;  /* 0x000000ff0600720c */ /* 0x000fe20003fa5270 */
[----:B---3--:R-:W-:Y:S02]  /*34e0*/  @!P6 FADD.FTZ R14, R14, R18 ;  /* 0x000000120e0ee221 */ /* 0x008fe40000010000 */
[----:B------:R-:W-:Y:S02]  /*34f0*/  @!P6 FADD.FTZ R15, R15, R19 ;  /* 0x000000130f0fe221 */ /* 0x000fe40000010000 */
[----:B----4-:R-:W-:Y:S02]  /*3500*/  @!P3 FADD.FTZ R14, R14, R20 ;  /* 0x000000140e0eb221 */ /* 0x010fe40000010000 */
[----:B------:R-:W-:-:S02]  /*3510*/  @!P3 FADD.FTZ R15, R15, R21 ;  /* 0x000000150f0fb221 */ /* 0x000fc40000010000 */
[----:B-----5:R-:W-:Y:S02]  /*3520*/  @!P0 FADD.FTZ R14, R14, R22 ;  /* 0x000000160e0e8221 */ /* 0x020fe40000010000 */
[----:B------:R-:W-:Y:S02]  /*3530*/  @!P0 FADD.FTZ R15, R15, R23 ;  /* 0x000000170f0f8221 */ /* 0x000fe40000010000 */
[----:B------:R-:W-:Y:S05]  /*3540*/  @P5 BRA `(.L_x_52) ;  /* 0xfffffe1000005947 */ /* 0x000fea000383ffff */
.L_x_51:
[----:B------:R-:W-:-:S04]  /*3550*/  MOV R6, c[0x0][0xc] ;  /* 0x0000030000067a02 */ /* 0x000fc80000000f00 */
[----:B------:R-:W-:-:S13]  /*3560*/  LOP3.LUT P0, R6, R6, 0x3, RZ, 0xc0, !PT ;  /* 0x0000000306067812 */ /* 0x000fda000780c0ff */
[----:B------:R-:W-:Y:S05]  /*3570*/  @!P0 BRA `(.L_x_48) ;  /* 0x000001a000008947 */ /* 0x000fea0003800000 */
[----:B------:R-:W-:Y:S01]  /*3580*/  ISETP.EQ.OR P0, PT, R24, R48, P2 ;  /* 0x000000301800720c */ /* 0x000fe20001702670 */
[----:B------:R-:W-:Y:S01]  /*3590*/  BSSY B0, `(.L_x_56) ;  /* 0x0000008000007945 */ /* 0x000fe20003800000 */
[----:B------:R-:W-:-:S11]  /*35a0*/  ISETP.NE.AND P3, PT, R6, 0x1, PT ;  /* 0x000000010600780c */ /* 0x000fd60003f65270 */
[----:B------:R-:W-:Y:S05]  /*35b0*/  @P0 BRA `(.L_x_57) ;  /* 0x0000005000000947 */ /* 0x000fea0003800000 */
[----:B-1----:R-:W-:-:S04]  /*35c0*/  IMAD R17, R24, c[0x0][0x10], R25 ;  /* 0x0000040018117a24 */ /* 0x002fc800078e0219 */
[----:B------:R-:W-:-:S06]  /*35d0*/  IMAD.WIDE.U32 R16, R17, 0x8, R66 ;  /* 0x0000000811107825 */ /* 0x000fcc00078e0042 */
[----:B------:R-:W2:Y:S02]  /*35e0*/  LDG.E.64 R16, [R16.64] ;  /* 0x0000000610107981 */ /* 0x000ea4000c1e1b00 */
[----:B0-2---:R-:W-:Y:S02]  /*35f0*/  FADD.FTZ R14, R14, R16 ;  /* 0x000000100e0e7221 */ /* 0x005fe40000010000 */
[----:B------:R-:W-:Y:S02]  /*3600*/  FADD.FTZ R15, R15, R17 ;  /* 0x000000110f0f7221 */ /* 0x000fe40000010000 */
.L_x_57:
[----:B------:R-:W-:Y:S05]  /*3610*/  BSYNC B0 ;  /* 0x0000000000007941 */ /* 0x000fea0003800000 */
.L_x_56:
[----:B------:R-:W-:Y:S05]  /*3620*/  @!P3 BRA `(.L_x_48) ;  /* 0x000000f00000b947 */ /* 0x000fea0003800000 */
[C---:B------:R-:W-:Y:S02]  /*3630*/  IADD3 R9, R24.reuse, 0x2, RZ ;  /* 0x0000000218097810 */ /* 0x040fe40007ffe0ff */
[----:B-1----:R-:W-:Y:S02]  /*3640*/  IADD3 R17, R24, 0x1, RZ ;  /* 0x0000000118117810 */ /* 0x002fe40007ffe0ff */
        /* <DEDUP_REMOVED lines=9> */
[----:B0-2---:R-:W-:Y:S02]  /*36e0*/  @!P3 FADD.FTZ R14, R14, R16 ;  /* 0x000000100e0eb221 */ /* 0x005fe40000010000 */
[----:B------:R-:W-:Y:S02]  /*36f0*/  @!P3 FADD.FTZ R15, R15, R17 ;  /* 0x000000110f0fb221 */ /* 0x000fe40000010000 */
[----:B---3--:R-:W-:-:S02]  /*3700*/  @!P0 FADD.FTZ R14, R14, R66 ;  /* 0x000000420e0e8221 */ /* 0x008fc40000010000 */
[----:B------:R-:W-:-:S05]  /*3710*/  @!P0 FADD.FTZ R15, R15, R67 ;  /* 0x000000430f0f8221 */ /* 0x000fca0000010000 */
.L_x_48:
[----:B------:R2:W-:Y:S01]  /*3720*/  @!P2 STS.64 [0xc8], R14 ;  /* 0x0000c80eff00a388 */ /* 0x0005e20000000a00 */
[--C-:B------:R-:W-:Y:S02]  /*3730*/  PRMT R9, RZ, 0x5410, R55.reuse ;  /* 0x00005410ff097816 */ /* 0x100fe40000000037 */
[----:B------:R-:W-:Y:S01]  /*3740*/  PRMT R55, RZ, 0x7610, R55 ;  /* 0x00007610ff377816 */ /* 0x000fe20000000037 */
[----:B------:R-:W-:Y:S01]  /*3750*/  BAR.SYNC.DEFER_BLOCKING 0x0 ;  /* 0x0000000000007b1d */ /* 0x000fe20000010000 */
[----:B------:R-:W-:Y:S02]  /*3760*/  ISETP.GE.U32.AND P0, PT, R60, c[0x0][0x1e0], PT ;  /* 0x000078003c007a0c */ /* 0x000fe40003f06070 */
[----:B------:R-:W-:Y:S01]  /*3770*/  ISETP.GE.U32.AND P2, PT, R59, c[0x0][0x1e0], PT ;  /* 0x000078003b007a0c */ /* 0x000fe20003f46070 */
[----:B-1----:R-:W-:Y:S01]  /*3780*/  FADD.FTZ R22, -R8, R55 ;  /* 0x0000003708167221 */ /* 0x002fe20000010100 */
[----:B------:R-:W-:Y:S01]  /*3790*/  ISETP.GE.U32.AND P3, PT, R58, c[0x0][0x1e0], PT ;  /* 0x000078003a007a0c */ /* 0x000fe20003f66070 */
[----:B0-2---:R-:W-:Y:S01]  /*37a0*/  FADD.FTZ R14, -R8, R9 ;  /* 0x00000009080e7221 */ /* 0x005fe20000010100 */
[----:B------:R-:W-:Y:S01]  /*37b0*/  PRMT R21, RZ, 0x5410, R51 ;  /* 0x00005410ff157816 */ /* 0x000fe20000000033 */
[-C--:B------:R-:W-:Y:S01]  /*37c0*/  FMUL.FTZ R30, R22, R65.reuse ;  /* 0x00000041161e7220 */ /* 0x080fe20000410000 */
[--C-:B------:R-:W-:Y:S01]  /*37d0*/  PRMT R15, RZ, 0x5410, R56.reuse ;  /* 0x00005410ff0f7816 */ /* 0x100fe20000000038 */
[----:B------:R-:W-:Y:S01]  /*37e0*/  FMUL.FTZ R29, R14, R65 ;  /* 0x000000410e1d7220 */ /* 0x000fe20000410000 */
[----:B------:R-:W-:Y:S01]  /*37f0*/  PRMT R19, RZ, 0x7610, R56 ;  /* 0x00007610ff137816 */ /* 0x000fe20000000038 */
[C---:B------:R-:W-:Y:S01]  /*3800*/  FADD.FTZ R20, -R8.reuse, R21 ;  /* 0x0000001508147221 */ /* 0x040fe20000010100 */
[----:B------:R-:W-:Y:S01]  /*3810*/  PRMT R51, RZ, 0x7610, R51 ;  /* 0x00007610ff337816 */ /* 0x000fe20000000033 */
[C---:B------:R-:W-:Y:S01]  /*3820*/  FADD.FTZ R26, -R8.reuse, R15 ;  /* 0x0000000f081a7221 */ /* 0x040fe20000010100 */
[--C-:B------:R-:W-:Y:S01]  /*3830*/  PRMT R23, RZ, 0x5410, R52.reuse ;  /* 0x00005410ff177816 */ /* 0x100fe20000000034 */
[C---:B------:R-:W-:Y:S01]  /*3840*/  FADD.FTZ R24, -R8.reuse, R19 ;  /* 0x0000001308187221 */ /* 0x040fe20000010100 */
[----:B------:R-:W-:Y:S01]  /*3850*/  PRMT R25, RZ, 0x7610, R52 ;  /* 0x00007610ff197816 */ /* 0x000fe20000000034 */
[C---:B------:R-:W-:Y:S01]  /*3860*/  FADD.FTZ R18, -R8.reuse, R51 ;  /* 0x0000003308127221 */ /* 0x040fe20000010100 */
[----:B------:R-:W-:Y:S01]  /*3870*/  ISETP.GE.AND.EX P0, PT, R45, c[0x0][0x1e4], PT, P0 ;  /* 0x000079002d007a0c */ /* 0x000fe20003f06300 */
[----:B------:R-:W-:Y:S01]  /*3880*/  FADD.FTZ R6, -R8, R23 ;  /* 0x0000001708067221 */ /* 0x000fe20000010100 */
[----:B------:R-:W-:Y:S01]  /*3890*/  ISETP.GE.AND.EX P2, PT, R44, c[0x0][0x1e4], PT, P2 ;  /* 0x000079002c007a0c */ /* 0x000fe20003f46320 */
[----:B------:R-:W-:Y:S01]  /*38a0*/  FADD.FTZ R8, -R8, R25 ;  /* 0x0000001908087221 */ /* 0x000fe20000010100 */
[----:B------:R-:W-:Y:S01]  /*38b0*/  ISETP.GE.AND.EX P3, PT, R7, c[0x0][0x1e4], PT, P3 ;  /* 0x0000790007007a0c */ /* 0x000fe20003f66330 */
[----:B------:R-:W0:Y:S01]  /*38c0*/  LDS.64 R16, [0xc8] ;  /* 0x0000c800ff107984 */ /* 0x000e220000000a00 */
[----:B------:R-:W-:-:S02]  /*38d0*/  PRMT R9, RZ, 0x5410, R54 ;  /* 0x00005410ff097816 */ /* 0x000fc40000000036 */
[C---:B------:R-:W-:Y:S02]  /*38e0*/  ISETP.GT.U32.OR P0, PT, R63.reuse, 0x29f, P0 ;  /* 0x0000029f3f00780c */ /* 0x040fe40000704470 */
[C---:B------:R-:W-:Y:S02]  /*38f0*/  ISETP.GT.U32.OR P2, PT, R63.reuse, 0x29f, P2 ;  /* 0x0000029f3f00780c */ /* 0x040fe40001744470 */
[----:B------:R-:W-:Y:S02]  /*3900*/  ISETP.GT.U32.OR P3, PT, R63, 0x29f, P3 ;  /* 0x0000029f3f00780c */ /* 0x000fe40001f64470 */
[----:B------:R-:W-:Y:S01]  /*3910*/  PRMT R54, RZ, 0x7610, R54 ;  /* 0x00007610ff367816 */ /* 0x000fe20000000036 */
[----:B0-----:R-:W-:Y:S02]  /*3920*/  FMUL.FTZ R16, R16, c[0x0][0x20c] ;  /* 0x0000830010107a20 */ /* 0x001fe40000410000 */
[----:B------:R-:W-:Y:S01]  /*3930*/  FMUL.FTZ R17, R17, c[0x0][0x20c] ;  /* 0x0000830011117a20 */ /* 0x000fe20000410000 */
        /* <DEDUP_REMOVED lines=19> */
.L_x_58:
[----:B------:R-:W-:Y:S01]  /*3a70*/  BSSY B0, `(.L_x_59) ;  /* 0x0000012000007945 */ /* 0x000fe20003800000 */
[----:B------:R-:W-:Y:S05]  /*3a80*/  @!P1 BRA `(.L_x_60) ;  /* 0x0000010000009947 */ /* 0x000fea0003800000 */
[C-C-:B------:R-:W-:Y:S02]  /*3a90*/  FFMA.FTZ R14, R16.reuse, R29, R17.reuse ;  /* 0x0000001d100e7223 */ /* 0x140fe40000010011 */
[----:B------:R-:W-:Y:S02]  /*3aa0*/  FFMA.FTZ R15, R16, R30, R17 ;  /* 0x0000001e100f7223 */ /* 0x000fe40000010011 */
[----:B------:R-:W-:Y:S01]  /*3ab0*/  FFMA.FTZ R22, R9, R10, -R14 ;  /* 0x0000000a09167223 */ /* 0x000fe2000001080e */
[----:B------:R-:W-:Y:S01]  /*3ac0*/  MOV R14, R68 ;  /* 0x00000044000e7202 */ /* 0x000fe20000000f00 */
[----:B------:R-:W-:Y:S01]  /*3ad0*/  FFMA.FTZ R54, R54, R11, -R15 ;  /* 0x0000000b36367223 */ /* 0x000fe2000001080f */
[----:B------:R-:W-:Y:S01]  /*3ae0*/  MOV R15, R71 ;  /* 0x00000047000f7202 */ /* 0x000fe20000000f00 */
[----:B------:R-:W-:-:S02]  /*3af0*/  IMAD R28, R46, c[0x0][0x1d8], RZ ;  /* 0x000076002e1c7a24 */ /* 0x000fc400078e02ff */
[----:B------:R-:W-:Y:S02]  /*3b00*/  FMUL.FTZ R9, R54, R65 ;  /* 0x0000004136097220 */ /* 0x000fe40000410000 */
[----:B------:R-:W-:-:S04]  /*3b10*/  IMAD.WIDE.U32 R14, R61, c[0x0][0x1d8], R14 ;  /* 0x000076003d0e7a25 */ /* 0x000fc800078e000e */
[----:B------:R-:W-:Y:S02]  /*3b20*/  IMAD R19, R61, c[0x0][0x1dc], R28 ;  /* 0x000077003d137a24 */ /* 0x000fe400078e021c */
[----:B------:R-:W-:Y:S01]  /*3b30*/  FMUL.FTZ R28, R22, R65 ;  /* 0x00000041161c7220 */ /* 0x000fe20000410000 */
[C---:B------:R-:W-:Y:S02]  /*3b40*/  LEA R22, P5, R14.reuse, c[0x0][0x160], 0x1 ;  /* 0x000058000e167a11 */ /* 0x040fe400078a08ff */
[----:B------:R-:W-:Y:S02]  /*3b50*/  IADD3 R19, R15, R19, RZ ;  /* 0x000000130f137210 */ /* 0x000fe40007ffe0ff */
[----:B------:R-:W-:Y:S02]  /*3b60*/  F2FP.BF16.PACK_AB R9, R9, R28 ;  /* 0x0000001c0909723e */ /* 0x000fe400000010ff */
[----:B------:R-:W-:-:S05]  /*3b70*/  LEA.HI.X R23, R14, c[0x0][0x164], R19, 0x1, P5 ;  /* 0x000059000e177a11 */ /* 0x000fca00028f0c13 */
[----:B------:R0:W-:Y:S02]  /*3b80*/  STG.E [R22.64], R9 ;  /* 0x0000000916007986 */ /* 0x0001e4000c101906 */
.L_x_60:
[----:B------:R-:W-:Y:S05]  /*3b90*/  BSYNC B0 ;  /* 0x0000000000007941 */ /* 0x000fea0003800000 */
.L_x_59:
[--C-:B0-----:R-:W-:Y:S01]  /*3ba0*/  PRMT R9, RZ, 0x5410, R53.reuse ;  /* 0x00005410ff097816 */ /* 0x101fe20000000035 */
[-C--:B------:R-:W-:Y:S01]  /*3bb0*/  FMUL.FTZ R27, R26, R65.reuse ;  /* 0x000000411a1b7220 */ /* 0x080fe20000410000 */
[----:B------:R-:W-:Y:S01]  /*3bc0*/  PRMT R14, RZ, 0x7610, R53 ;  /* 0x00007610ff0e7816 */ /* 0x000fe20000000035 */
        /* <DEDUP_REMOVED lines=20> */
.L_x_61:
[----:B------:R-:W-:Y:S01]  /*3d10*/  BSSY B0, `(.L_x_62) ;  /* 0x0000012000007945 */ /* 0x000fe20003800000 */
[----:B------:R-:W-:Y:S05]  /*3d20*/  @P0 BRA `(.L_x_63) ;  /* 0x0000010000000947 */ /* 0x000fea0003800000 */
        /* <DEDUP_REMOVED lines=8> */
[C---:B------:R-:W-:Y:S02]  /*3db0*/  IMAD R45, R60.reuse, c[0x0][0x1dc], R45 ;  /* 0x000077003c2d7a24 */ /* 0x040fe400078e022d */
[----:B------:R-:W-:-:S04]  /*3dc0*/  IMAD.WIDE.U32 R14, R60, c[0x0][0x1d8], R14 ;  /* 0x000076003c0e7a25 */ /* 0x000fc800078e000e */
[----:B------:R-:W-:Y:S01]  /*3dd0*/  FMUL.FTZ R9, R26, R65 ;  /* 0x000000411a097220 */ /* 0x000fe20000410000 */
[----:B------:R-:W-:Y:S02]  /*3de0*/  IADD3 R45, R15, R45, RZ ;  /* 0x0000002d0f2d7210 */ /* 0x000fe40007ffe0ff */
[C---:B------:R-:W-:Y:S02]  /*3df0*/  LEA R22, P0, R14.reuse, c[0x0][0x160], 0x1 ;  /* 0x000058000e167a11 */ /* 0x040fe400078008ff */
[----:B------:R-:W-:Y:S02]  /*3e00*/  F2FP.BF16.PACK_AB R9, R9, R24 ;  /* 0x000000180909723e */ /* 0x000fe400000010ff */
[----:B------:R-:W-:-:S05]  /*3e10*/  LEA.HI.X R23, R14, c[0x0][0x164], R45, 0x1, P0 ;  /* 0x000059000e177a11 */ /* 0x000fca00000f0c2d */
[----:B------:R0:W-:Y:S04]  /*3e20*/  STG.E [R22.64], R9 ;  /* 0x0000000916007986 */ /* 0x0001e8000c101906 */
.L_x_63:
[----:B------:R-:W-:Y:S05]  /*3e30*/  BSYNC B0 ;  /* 0x0000000000007941 */ /* 0x000fea0003800000 */
.L_x_62:
        /* <DEDUP_REMOVED lines=23> */
.L_x_64:
        /* <DEDUP_REMOVED lines=18> */
.L_x_66:
[----:B------:R-:W-:Y:S05]  /*40d0*/  BSYNC B0 ;  /* 0x0000000000007941 */ /* 0x000fea0003800000 */
.L_x_65:
        /* <DEDUP_REMOVED lines=23> */
.L_x_67:
        /* <DEDUP_REMOVED lines=9> */
[----:B------:R-:W-:Y:S02]  /*42e0*/  IMAD R7, R58, c[0x0][0x1dc], R7 ;  /* 0x000077003a077a24 */ /* 0x000fe400078e0207 */
[-C--:B------:R-:W-:Y:S01]  /*42f0*/  FMUL.FTZ R9, R6, R65.reuse ;  /* 0x0000004106097220 */ /* 0x080fe20000410000 */
[----:B------:R-:W-:Y:S01]  /*4300*/  LEA R6, P0, R68, c[0x0][0x160], 0x1 ;  /* 0x0000580044067a11 */ /* 0x000fe200078008ff */
[----:B------:R-:W-:Y:S01]  /*4310*/  FMUL.FTZ R16, R16, R65 ;  /* 0x0000004110107220 */ /* 0x000fe20000410000 */
[----:B------:R-:W-:-:S04]  /*4320*/  IADD3 R7, R69, R7, RZ ;  /* 0x0000000745077210 */ /* 0x000fc80007ffe0ff */
[----:B------:R-:W-:Y:S02]  /*4330*/  LEA.HI.X R7, R68, c[0x0][0x164], R7, 0x1, P0 ;  /* 0x0000590044077a11 */ /* 0x000fe400000f0c07 */
[----:B------:R-:W-:-:S05]  /*4340*/  F2FP.BF16.PACK_AB R9, R16, R9 ;  /* 0x000000091009723e */ /* 0x000fca00000010ff */
[----:B------:R0:W-:Y:S02]  /*4350*/  STG.E [R6.64], R9 ;  /* 0x0000000906007986 */ /* 0x0001e4000c101906 */
.L_x_69:
[----:B------:R-:W-:Y:S05]  /*4360*/  BSYNC B0 ;  /* 0x0000000000007941 */ /* 0x000fea0003800000 */
.L_x_68:
[----:B------:R-:W-:Y:S02]  /*4370*/  IADD3 R62, R62, c[0x0][0x10], RZ ;  /* 0x000004003e3e7a10 */ /* 0x000fe40007ffe0ff */
[----:B------:R-:W-:Y:S02]  /*4380*/  IADD3 R57, R57, 0x1, RZ ;  /* 0x0000000139397810 */ /* 0x000fe40007ffe0ff */
[----:B------:R-:W-:-:S13]  /*4390*/  ISETP.GE.AND P0, PT, R62, UR4, PT ;  /* 0x000000043e007c0c */ /* 0x000fda000bf06270 */
[----:B------:R-:W-:Y:S01]  /*43a0*/  @P0 CALL.REL.NOINC `(.L_x_35) ;  /* 0x0000001000000944 */ /* 0x000fe20003c00000 */
[----:B------:R-:W-:Y:S05]  /*43b0*/  BRA `(.L_x_70) ;  /* 0xffffbf1000007947 */ /* 0x000fea000383ffff */
.L_x_35:
        /* <DEDUP_REMOVED lines=18> */
.L_x_72:
[----:B------:R-:W-:Y:S05]  /*44e0*/  BSYNC B0 ;  /* 0x0000000000007941 */ /* 0x000fea0003800000 */
.L_x_71:
[----:B------:R-:W1:Y:S01]  /*44f0*/  S2UR UR4, SR_CTAID.X ;  /* 0x00000000000479c3 */ /* 0x000e620000002500 */
[----:B0-----:R-:W-:Y:S02]  /*4500*/  IADD3 R5, R6, -0x1, RZ ;  /* 0xffffffff06057810 */ /* 0x001fe40007ffe0ff */
[----:B------:R-:W-:-:S05]  /*4510*/  IADD3 R0, R4, -0x1, RZ ;  /* 0xffffffff04007810 */ /* 0x000fca0007ffe0ff */
        /* <DEDUP_REMOVED lines=8> */
.L_x_74:
[----:B------:R-:W2:Y:S01]  /*45a0*/  LDG.E.STRONG.GPU R5, [R2.64] ;  /* 0x0000000602057981 */ /* 0x000ea2000c1ef900 */
[----:B------:R-:W-:Y:S01]  /*45b0*/  YIELD ;  /* 0x0000000000007946 */ /* 0x000fe20003800000 */
[----:B--2---:R-:W-:Y:S01]  /*45c0*/  ISETP.NE.AND P0, PT, R5, R0, PT ;  /* 0x000000000500720c */ /* 0x004fe20003f05270 */
[----:B------:R-:W-:-:S12]  /*45d0*/  CCTL.IVALL ;  /* 0x00000000ff00798f */ /* 0x000fd80002000000 */
[----:B------:R-:W-:Y:S05]  /*45e0*/  @P0 BRA `(.L_x_74) ;  /* 0xffffffb000000947 */ /* 0x000fea000383ffff */
.L_x_73:
        /* <DEDUP_REMOVED lines=14> */
[----:B------:R-:W-:Y:S01]  /*46d0*/  MOV R18, R0 ;  /* 0x0000000000127202 */ /* 0x000fe20000000f00 */
[----:B------:R-:W-:Y:S01]  /*46e0*/  UIMAD.WIDE.U32 UR4, UR4, UR5, URZ ;  /* 0x00000005040472a5 */ /* 0x000fe2000f8e003f */
[----:B------:R-:W-:Y:S02]  /*46f0*/  MOV R22, c[0x0][0x1d8] ;  /* 0x0000760000167a02 */ /* 0x000fe40000000f00 */
        /* <DEDUP_REMOVED lines=8> */
.L_x_75:
[----:B------:R-:W-:-:S04]  /*4780*/  LEA R6, P0, R63, c[0x0][0x1b8], 0x2 ;  /* 0x00006e003f067a11 */ /* 0x000fc800078010ff */
[----:B------:R-:W-:Y:S02]  /*4790*/  LEA.HI.X R7, R63, c[0x0][0x1bc], R18, 0x2, P0 ;  /* 0x00006f003f077a11 */ /* 0x000fe400000f1412 */
[-C--:B------:R-:W-:Y:S02]  /*47a0*/  LEA R8, P0, R20, R6.reuse, 0x2 ;  /* 0x0000000614087211 */ /* 0x080fe400078010ff */
[-C--:B------:R-:W-:Y:S01]  /*47b0*/  LEA R12, P1, R22, R6.reuse, 0x2 ;  /* 0x00000006160c7211 */ /* 0x080fe200078210ff */
[----:B0-----:R-:W2:Y:S01]  /*47c0*/  LDG.E R14, [R6.64] ;  /* 0x00000006060e7981 */ /* 0x001ea2000c1e1900 */
        /* <DEDUP_REMOVED lines=12> */
[----:B------:R-:W-:-:S04]  /*4890*/  SHF.R.S32.HI R18, RZ, 0x1f, R63 ;  /* 0x0000001fff127819 */ /* 0x000fc8000001143f */
[----:B------:R-:W-:Y:S01]  /*48a0*/  ISETP.GT.AND.EX P0, PT, R27, R18, PT, P0 ;  /* 0x000000121b00720c */ /* 0x000fe20003f04300 */
[----:B--2---:R0:W-:Y:S04]  /*48b0*/  STG.E.64 [R2.64], R14 ;  /* 0x0000000e02007986 */ /* 0x0041e8000c101b06 */
[----:B---3--:R0:W-:Y:S08]  /*48c0*/  STG.E.64 [R4.64], R16 ;  /* 0x0000001004007986 */ /* 0x0081f0000c101b06 */
[----:B------:R-:W-:Y:S05]  /*48d0*/  @P0 BRA `(.L_x_75) ;  /* 0xfffffea000000947 */ /* 0x000fea000383ffff */
[----:B------:R-:W-:Y:S05]  /*48e0*/  EXIT ;  /* 0x000000000000794d */ /* 0x000fea0003800000 */
.L_x_76:
        /* <DEDUP_REMOVED lines=9> */
.L_x_3261:


//--------------------- .text._Z35group_norm_nhwc_bwd_one_pass_kernelI11Bf16IOFp32WLi256ELi42ELi672EEv26Group_norm_nhwc_bwd_params --------------------------
	.section	.text._Z35group_norm_nhwc_bwd_one_pass_kernelI11Bf16IOFp32WLi256ELi42ELi672EEv26Group_norm_nhwc_bwd_params,"ax",@progbits
	.sectioninfo	@"SHI_REGISTERS=80"
	.align	128
        .global         _Z35group_norm_nhwc_bwd_one_pass_kernelI11Bf16IOFp32WLi256ELi42ELi672EEv26Group_norm_nhwc_bwd_params
        .type           _Z35group_norm_nhwc_bwd_one_pass_kernelI11Bf16IOFp32WLi256ELi42ELi672EEv26Group_norm_nhwc_bwd_params,@function
        .size           _Z35group_norm_nhwc_bwd_one_pass_kernelI11Bf16IOFp32WLi256ELi42ELi672EEv26Group_norm_nhwc_bwd_params,(.L_x_3262 - _Z35group_norm_nhwc_bwd_one_pass_kernelI11Bf16IOFp32WLi256ELi42ELi672EEv26Group_norm_nhwc_bwd_params)
        .other          _Z35group_norm_nhwc_bwd_one_pass_kernelI11Bf16IOFp32WLi256ELi42ELi672EEv26Group_norm_nhwc_bwd_params,@"STO_CUDA_ENTRY STV_DEFAULT"
_Z35group_norm_nhwc_bwd_one_pass_kernelI11Bf16IOFp32WLi256ELi42ELi672EEv26Group_norm_nhwc_bwd_params:
.text._Z35group_norm_nhwc_bwd_one_pass_kernelI11Bf16IOFp32WLi256ELi42ELi672EEv26Group_norm_nhwc_bwd_params:
        /* <DEDUP_REMOVED lines=16> */
[----:B------:R-:W-:Y:S01]  /*0100*/  ULDC.U8 UR9, c[0x0][0x1f4] ;  /* 0x00007d0000097ab9 */ /* 0x000fe20000000000 */
[----:B------:R-:W1:Y:S02]  /*0110*/  S2R R42, SR_LANEID ;  /* 0x00000000002a7919 */ /* 0x000e640000000000 */
[----:B------:R-:W-:-:S03]  /*0120*/  IMAD R71, R0, -0x15, R70 ;  /* 0xffffffeb00477824 */ /* 0x000fc600078e0246 */
[C---:B------:R-:W-:Y:S02]  /*0130*/  IMAD R5, R2.reuse, c[0x0][0x1dc], RZ ;  /* 0x0000770002057a24 */ /* 0x040fe400078e02ff */
[----:B------:R-:W-:Y:S01]  /*0140*/  IMAD.WIDE.U32 R2, R2, c[0x0][0x1d8], RZ ;  /* 0x0000760002027a25 */ /* 0x000fe200078e00ff */
[----:B------:R-:W-:-:S04]  /*0150*/  SHF.L.U32 R71, R71, 0x1, RZ ;  /* 0x0000000147477819 */ /* 0x000fc800000006ff */
[----:B------:R-:W-:Y:S02]  /*0160*/  IADD3 R5, R3, R5, RZ ;  /* 0x0000000503057210 */ /* 0x000fe40007ffe0ff */
[----:B------:R-:W-:Y:S02]  /*0170*/  SHF.R.S32.HI R3, RZ, 0x1f, R70 ;  /* 0x0000001fff037819 */ /* 0x000fe40000011446 */
[----:B------:R-:W-:Y:S02]  /*0180*/  LEA.HI R4, P2, R5, R2, RZ, 0x1 ;  /* 0x0000000205047211 */ /* 0x000fe400078508ff */
[----:B------:R-:W-:Y:S01]  /*0190*/  MOV R2, c[0x0][0x1dc] ;  /* 0x0000770000027a02 */ /* 0x000fe20000000f00 */
[----:B0-----:R-:W-:Y:S01]  /*01a0*/  IMAD R68, R43, c[0x0][0x1fc], R0 ;  /* 0x00007f002b447a24 */ /* 0x001fe200078e0200 */
[----:B------:R-:W-:Y:S02]  /*01b0*/  IADD3.X R5, RZ, R5, RZ, P2, !PT ;  /* 0x00000005ff057210 */ /* 0x000fe400017fe4ff */
[----:B------:R-:W-:-:S02]  /*01c0*/  LEA.HI R2, P0, R2, c[0x0][0x1d8], RZ, 0x1 ;  /* 0x0000760002027a11 */ /* 0x000fc400078108ff */
[----:B------:R-:W-:Y:S02]  /*01d0*/  ISETP.GE.U32.AND P1, PT, R68, c[0x0][0x1e0], PT ;  /* 0x0000780044007a0c */ /* 0x000fe40003f26070 */
[----:B------:R-:W-:Y:S02]  /*01e0*/  IADD3.X R7, RZ, c[0x0][0x1dc], RZ, P0, !PT ;  /* 0x00007700ff077a10 */ /* 0x000fe400007fe4ff */
[----:B------:R-:W-:Y:S02]  /*01f0*/  SHF.R.S32.HI R41, RZ, 0x1f, R68 ;  /* 0x0000001fff297819 */ /* 0x000fe40000011444 */
[----:B------:R-:W-:Y:S02]  /*0200*/  LEA.HI R0, R3, R70, RZ, 0x5 ;  /* 0x0000004603007211 */ /* 0x000fe400078f28ff */
[----:B------:R-:W-:Y:S02]  /*0210*/  SHF.R.S64 R2, R2, 0x1, R7 ;  /* 0x0000000102027819 */ /* 0x000fe40000001007 */
[----:B------:R-:W-:-:S02]  /*0220*/  ISETP.GE.AND.EX P1, PT, R41, c[0x0][0x1e4], PT, P1 ;  /* 0x0000790029007a0c */ /* 0x000fc40003f26310 */
[----:B------:R-:W-:Y:S02]  /*0230*/  SHF.R.S32.HI R7, RZ, 0x1, R7 ;  /* 0x00000001ff077819 */ /* 0x000fe40000011407 */
[--C-:B------:R-:W-:Y:S02]  /*0240*/  SHF.R.S64 R3, R4, 0x1, R5.reuse ;  /* 0x0000000104037819 */ /* 0x100fe40000001005 */
[----:B------:R-:W-:Y:S02]  /*0250*/  SHF.R.S32.HI R6, RZ, 0x1, R5 ;  /* 0x00000001ff067819 */ /* 0x000fe40000011405 */
[----:B------:R-:W-:Y:S02]  /*0260*/  SHF.R.S32.HI R0, RZ, 0x5, R0 ;  /* 0x00000005ff007819 */ /* 0x000fe40000011400 */
[C---:B------:R-:W-:Y:S02]  /*0270*/  IADD3 R67, R68.reuse, 0x20, RZ ;  /* 0x0000002044437810 */ /* 0x040fe40007ffe0ff */
[----:B------:R-:W-:-:S02]  /*0280*/  IADD3 R66, R68, 0x40, RZ ;  /* 0x0000004044427810 */ /* 0x000fc40007ffe0ff */
[C---:B------:R-:W-:Y:S02]  /*0290*/  IADD3 R65, R68.reuse, 0x60, RZ ;  /* 0x0000006044417810 */ /* 0x040fe40007ffe0ff */
[C---:B------:R-:W-:Y:S02]  /*02a0*/  IADD3 R64, R68.reuse, 0x80, RZ ;  /* 0x0000008044407810 */ /* 0x040fe40007ffe0ff */
[----:B------:R-:W-:Y:S02]  /*02b0*/  IADD3 R63, R68, 0xa0, RZ ;  /* 0x000000a0443f7810 */ /* 0x000fe40007ffe0ff */
[----:B------:R-:W-:Y:S02]  /*02c0*/  ISETP.LT.U32.AND P1, PT, R70, 0x2a0, !P1 ;  /* 0x000002a04600780c */ /* 0x000fe40004f21070 */
[C---:B------:R-:W-:Y:S02]  /*02d0*/  IADD3 R62, R68.reuse, 0xc0, RZ ;  /* 0x000000c0443e7810 */ /* 0x040fe40007ffe0ff */
[----:B------:R-:W-:-:S02]  /*02e0*/  IADD3 R61, R68, 0xe0, RZ ;  /* 0x000000e0443d7810 */ /* 0x000fc40007ffe0ff */
[----:B------:R-:W-:Y:S02]  /*02f0*/  SHF.L.U64.HI R4, R2, 0x2, R7 ;  /* 0x0000000202047819 */ /* 0x000fe40000010207 */
[----:B-1----:R-:W-:Y:S02]  /*0300*/  SHF.L.U64.HI R5, R3, 0x2, R6 ;  /* 0x0000000203057819 */ /* 0x002fe40000010206 */
.L_x_128:
[----:B0-----:R-:W-:Y:S01]  /*0310*/  IABS R9, c[0x0][0x1f0] ;  /* 0x00007c0000097a13 */ /* 0x001fe20000000000 */
[----:B------:R-:W-:Y:S01]  /*0320*/  CS2R R58, SRZ ;  /* 0x00000000003a7805 */ /* 0x000fe2000001ff00 */
[----:B------:R-:W-:Y:S01]  /*0330*/  ISETP.GE.AND P4, PT, R69, RZ, PT ;  /* 0x000000ff4500720c */ /* 0x000fe20003f86270 */
[----:B------:R-:W-:Y:S01]  /*0340*/  CS2R R56, SRZ ;  /* 0x0000000000387805 */ /* 0x000fe2000001ff00 */
[----:B------:R-:W0:Y:S01]  /*0350*/  I2F.RP R8, R9 ;  /* 0x0000000900087306 */ /* 0x000e220000209400 */
[----:B------:R-:W-:-:S07]  /*0360*/  SHF.R.S32.HI R40, RZ, 0x1f, R67 ;  /* 0x0000001fff287819 */ /* 0x000fce0000011443 */
        /* <DEDUP_REMOVED lines=8> */
[----:B------:R-:W-:Y:S02]  /*03f0*/  LOP3.LUT R6, R69, c[0x0][0x1f0], RZ, 0x3c, !PT ;  /* 0x00007c0045067a12 */ /* 0x000fe400078e3cff */
[----:B------:R-:W-:Y:S02]  /*0400*/  SHF.R.S32.HI R11, RZ, 0x1f, R66 ;  /* 0x0000001fff0b7819 */ /* 0x000fe40000011442 */
        /* <DEDUP_REMOVED lines=9> */
[----:B------:R-:W-:Y:S02]  /*04a0*/  IADD3 R9, R8, -R9, RZ ;  /* 0x8000000908097210 */ /* 0x000fe40007ffe0ff */
[----:B------:R-:W-:-:S02]  /*04b0*/  ISETP.NE.AND P2, PT, RZ, c[0x0][0x1f0], PT ;  /* 0x00007c00ff007a0c */ /* 0x000fc40003f45270 */
[----:B------:R-:W-:Y:S02]  /*04c0*/  SEL R8, R9, R8, !P3 ;  /* 0x0000000809087207 */ /* 0x000fe40005800000 */
[----:B------:R-:W-:Y:S02]  /*04d0*/  LOP3.LUT R9, RZ, c[0x0][0x1f0], RZ, 0x33, !PT ;  /* 0x00007c00ff097a12 */ /* 0x000fe400078e33ff */
[----:B------:R-:W-:Y:S02]  /*04e0*/  @!P4 IADD3 R8, -R8, RZ, RZ ;  /* 0x000000ff0808c210 */ /* 0x000fe40007ffe1ff */
[----:B------:R-:W-:Y:S02]  /*04f0*/  @P0 IADD3 R7, R7, 0x1, RZ ;  /* 0x0000000107070810 */ /* 0x000fe40007ffe0ff */
[----:B------:R-:W-:Y:S02]  /*0500*/  SEL R73, R9, R8, !P2 ;  /* 0x0000000809497207 */ /* 0x000fe40005000000 */
[----:B------:R-:W-:-:S02]  /*0510*/  @!P5 IADD3 R7, -R7, RZ, RZ ;  /* 0x000000ff0707d210 */ /* 0x000fc40007ffe1ff */
[----:B------:R-:W-:Y:S01]  /*0520*/  ISETP.GE.U32.AND P0, PT, R67, c[0x0][0x1e0], PT ;  /* 0x0000780043007a0c */ /* 0x000fe20003f06070 */
[----:B------:R-:W-:Y:S01]  /*0530*/  IMAD R26, R73, 0x2a, RZ ;  /* 0x0000002a491a7824 */ /* 0x000fe200078e02ff */
[----:B------:R-:W-:Y:S02]  /*0540*/  SEL R7, R9, R7, !P2 ;  /* 0x0000000709077207 */ /* 0x000fe40005000000 */
[----:B------:R-:W-:Y:S02]  /*0550*/  SHF.R.S32.HI R9, RZ, 0x1f, R71 ;  /* 0x0000001fff097819 */ /* 0x000fe40000011447 */
[----:B------:R-:W-:Y:S02]  /*0560*/  IADD3 R74, P2, R71, R26, RZ ;  /* 0x0000001a474a7210 */ /* 0x000fe40007f5e0ff */
[----:B------:R-:W-:Y:S02]  /*0570*/  SHF.R.S32.HI R6, RZ, 0x1f, R7 ;  /* 0x0000001fff067819 */ /* 0x000fe40000011407 */
[----:B------:R-:W-:-:S02]  /*0580*/  ISETP.GE.AND.EX P0, PT, R40, c[0x0][0x1e4], PT, P0 ;  /* 0x0000790028007a0c */ /* 0x000fc40003f06300 */
[----:B------:R-:W-:Y:S01]  /*0590*/  LEA.HI.X.SX32 R75, R26, R9, 0x1, P2 ;  /* 0x000000091a4b7211 */ /* 0x000fe200010f0eff */
[----:B------:R-:W-:Y:S01]  /*05a0*/  IMAD R6, R6, c[0x0][0x1e8], RZ ;  /* 0x00007a0006067a24 */ /* 0x000fe200078e02ff */
[----:B------:R-:W-:Y:S02]  /*05b0*/  ISETP.GT.U32.OR P2, PT, R70, 0x29f, P0 ;  /* 0x0000029f4600780c */ /* 0x000fe40000744470 */
[----:B------:R-:W-:Y:S01]  /*05c0*/  ISETP.GE.U32.AND P3, PT, R66, c[0x0][0x1e0], PT ;  /* 0x0000780042007a0c */ /* 0x000fe20003f66070 */
[C---:B------:R-:W-:Y:S02]  /*05d0*/  IMAD R77, R7.reuse, c[0x0][0x1ec], R6 ;  /* 0x00007b00074d7a24 */ /* 0x040fe400078e0206 */
[----:B------:R-:W-:Y:S01]  /*05e0*/  IMAD.WIDE.U32 R74, R7, c[0x0][0x1e8], R74 ;  /* 0x00007a00074a7a25 */ /* 0x000fe200078e004a */
[----:B------:R-:W-:-:S03]  /*05f0*/  ISETP.GE.AND.EX P3, PT, R11, c[0x0][0x1e4], PT, P3 ;  /* 0x000079000b007a0c */ /* 0x000fc60003f66330 */
[----:B------:R-:W-:Y:S01]  /*0600*/  @P1 IMAD R7, R41, c[0x0][0x1d8], RZ ;  /* 0x0000760029071a24 */ /* 0x000fe200078e02ff */
[----:B------:R-:W-:Y:S02]  /*0610*/  IADD3 R77, R75, R77, RZ ;  /* 0x0000004d4b4d7210 */ /* 0x000fe40007ffe0ff */
[----:B------:R-:W-:Y:S01]  /*0620*/  @P1 MOV R76, R74 ;  /* 0x0000004a004c1202 */ /* 0x000fe20000000f00 */
[----:B------:R-:W-:Y:S01]  /*0630*/  @!P2 IMAD R8, R40, c[0x0][0x1d8], RZ ;  /* 0x000076002808aa24 */ /* 0x000fe200078e02ff */
[----:B------:R-:W-:Y:S01]  /*0640*/  ISETP.GT.U32.OR P0, PT, R70, 0x29f, P3 ;  /* 0x0000029f4600780c */ /* 0x000fe20001f04470 */
[C---:B------:R-:W-:Y:S01]  /*0650*/  @P1 IMAD R13, R68.reuse, c[0x0][0x1dc], R7 ;  /* 0x00007700440d1a24 */ /* 0x040fe200078e0207 */
[----:B------:R-:W-:Y:S01]  /*0660*/  @!P2 MOV R9, R77 ;  /* 0x0000004d0009a202 */ /* 0x000fe20000000f00 */
[----:B------:R-:W-:-:S04]  /*0670*/  @P1 IMAD.WIDE.U32 R6, R68, c[0x0][0x1d8], R76 ;  /* 0x0000760044061a25 */ /* 0x000fc800078e004c */
[----:B------:R-:W-:Y:S01]  /*0680*/  @!P2 IMAD R15, R67, c[0x0][0x1dc], R8 ;  /* 0x00007700430faa24 */ /* 0x000fe200078e0208 */
[-C--:B------:R-:W-:Y:S02]  /*0690*/  @!P2 MOV R8, R74.reuse ;  /* 0x0000004a0008a202 */ /* 0x080fe40000000f00 */
[----:B------:R-:W-:Y:S02]  /*06a0*/  @P1 IADD3 R7, R7, R13, RZ ;  /* 0x0000000d07071210 */ /* 0x000fe40007ffe0ff */
[C---:B------:R-:W-:Y:S01]  /*06b0*/  @P1 SHF.L.U32 R16, R6.reuse, 0x1, RZ ;  /* 0x0000000106101819 */ /* 0x040fe200000006ff */
[----:B------:R-:W-:Y:S01]  /*06c0*/  @!P2 IMAD.WIDE.U32 R8, R67, c[0x0][0x1d8], R8 ;  /* 0x000076004308aa25 */ /* 0x000fe200078e0008 */
[----:B------:R-:W-:Y:S02]  /*06d0*/  @P1 SHF.L.U64.HI R14, R6, 0x1, R7 ;  /* 0x00000001060e1819 */ /* 0x000fe40000010207 */
[----:B------:R-:W-:Y:S01]  /*06e0*/  @!P0 MOV R6, R74 ;  /* 0x0000004a00068202 */ /* 0x000fe20000000f00 */
[----:B------:R-:W-:Y:S01]  /*06f0*/  @!P0 IMAD R17, R11, c[0x0][0x1d8], RZ ;  /* 0x000076000b118a24 */ /* 0x000fe200078e02ff */
[----:B------:R-:W-:-:S02]  /*0700*/  @!P0 MOV R7, R77 ;  /* 0x0000004d00078202 */ /* 0x000fc40000000f00 */
[----:B------:R-:W-:Y:S01]  /*0710*/  @!P2 IADD3 R9, R9, R15, RZ ;  /* 0x0000000f0909a210 */ /* 0x000fe20007ffe0ff */
[----:B------:R-:W-:Y:S01]  /*0720*/  @!P0 IMAD R17, R66, c[0x0][0x1dc], R17 ;  /* 0x0000770042118a24 */ /* 0x000fe200078e0211 */
[----:B------:R-:W-:Y:S01]  /*0730*/  @!P2 SHF.L.U32 R12, R8, 0x1, RZ ;  /* 0x00000001080ca819 */ /* 0x000fe200000006ff */
[----:B------:R-:W-:Y:S01]  /*0740*/  @!P0 IMAD.WIDE.U32 R6, R66, c[0x0][0x1d8], R6 ;  /* 0x0000760042068a25 */ /* 0x000fe200078e0006 */
[----:B------:R-:W-:Y:S02]  /*0750*/  @!P2 SHF.L.U64.HI R10, R8, 0x1, R9 ;  /* 0x00000001080aa819 */ /* 0x000fe40000010209 */
[C---:B------:R-:W-:Y:S02]  /*0760*/  @!P2 IADD3 R8, P3, R12.reuse, c[0x0][0x180], RZ ;  /* 0x000060000c08aa10 */ /* 0x040fe40007f7e0ff */
[----:B------:R-:W-:Y:S02]  /*0770*/  @!P2 IADD3 R12, P4, R12, c[0x0][0x178], RZ ;  /* 0x00005e000c0caa10 */ /* 0x000fe40007f9e0ff */
[----:B------:R-:W-:-:S02]  /*0780*/  @!P0 IADD3 R15, R7, R17, RZ ;  /* 0x00000011070f8210 */ /* 0x000fc40007ffe0ff */
[C---:B------:R-:W-:Y:S02]  /*0790*/  @!P2 IADD3.X R9, R10.reuse, c[0x0][0x184], RZ, P3, !PT ;  /* 0x000061000a09aa10 */ /* 0x040fe40001ffe4ff */
[----:B------:R-:W-:Y:S02]  /*07a0*/  @!P2 IADD3.X R13, R10, c[0x0][0x17c], RZ, P4, !PT ;  /* 0x00005f000a0daa10 */ /* 0x000fe400027fe4ff */
[C---:B------:R-:W-:Y:S01]  /*07b0*/  @!P0 SHF.L.U32 R7, R6.reuse, 0x1, RZ ;  /* 0x0000000106078819 */ /* 0x040fe200000006ff */
[----:B------:R0:W5:Y:S01]  /*07c0*/  @!P2 LDG.E R59, [R8.64] ;  /* 0x00000006083ba981 */ /* 0x000162000c1e1900 */
[----:B------:R-:W-:Y:S02]  /*07d0*/  @!P0 SHF.L.U64.HI R10, R6, 0x1, R15 ;  /* 0x00000001060a8819 */ /* 0x000fe4000001020f */
[----:B------:R-:W-:Y:S01]  /*07e0*/  ISETP.GE.U32.AND P4, PT, R65, c[0x0][0x1e0], PT ;  /* 0x0000780041007a0c */ /* 0x000fe20003f86070 */
[----:B------:R1:W5:Y:S01]  /*07f0*/  @!P2 LDG.E R56, [R12.64] ;  /* 0x000000060c38a981 */ /* 0x000362000c1e1900 */
[----:B------:R-:W-:-:S04]  /*0800*/  SHF.R.S32.HI R6, RZ, 0x1f, R65 ;  /* 0x0000001fff067819 */ /* 0x000fc80000011441 */
[----:B------:R-:W-:-:S04]  /*0810*/  ISETP.GE.AND.EX P4, PT, R6, c[0x0][0x1e4], PT, P4 ;  /* 0x0000790006007a0c */ /* 0x000fc80003f86340 */
[----:B------:R-:W-:Y:S02]  /*0820*/  ISETP.GT.U32.OR P4, PT, R70, 0x29f, P4 ;  /* 0x0000029f4600780c */ /* 0x000fe40002784470 */
[C---:B------:R-:W-:Y:S02]  /*0830*/  @P1 IADD3 R18, P2, R16.reuse, c[0x0][0x180], RZ ;  /* 0x0000600010121a10 */ /* 0x040fe40007f5e0ff */
[----:B------:R-:W-:Y:S02]  /*0840*/  @P1 IADD3 R16, P3, R16, c[0x0][0x178], RZ ;  /* 0x00005e0010101a10 */ /* 0x000fe40007f7e0ff */
[C---:B------:R-:W-:Y:S02]  /*0850*/  @P1 IADD3.X R19, R14.reuse, c[0x0][0x184], RZ, P2, !PT ;  /* 0x000061000e131a10 */ /* 0x040fe400017fe4ff */
[C---:B------:R-:W-:Y:S02]  /*0860*/  @!P0 IADD3 R20, P2, R7.reuse, c[0x0][0x180], RZ ;  /* 0x0000600007148a10 */ /* 0x040fe40007f5e0ff */
[----:B-1----:R-:W-:Y:S01]  /*0870*/  @!P0 IADD3 R12, P6, R7, c[0x0][0x178], RZ ;  /* 0x00005e00070c8a10 */ /* 0x002fe20007fde0ff */
[----:B------:R-:W-:Y:S01]  /*0880*/  CS2R R52, SRZ ;  /* 0x0000000000347805 */ /* 0x000fe2000001ff00 */
[----:B------:R-:W-:Y:S01]  /*0890*/  @P1 IADD3.X R17, R14, c[0x0][0x17c], RZ, P3, !PT ;  /* 0x00005f000e111a10 */ /* 0x000fe20001ffe4ff */
[----:B------:R-:W-:Y:S01]  /*08a0*/  @!P4 IMAD R14, R6, c[0x0][0x1d8], RZ ;  /* 0x00007600060eca24 */ /* 0x000fe200078e02ff */
[----:B------:R-:W-:Y:S01]  /*08b0*/  ISETP.GE.U32.AND P5, PT, R64, c[0x0][0x1e0], PT ;  /* 0x0000780040007a0c */ /* 0x000fe20003fa6070 */
[----:B------:R-:W-:Y:S01]  /*08c0*/  CS2R R54, SRZ ;  /* 0x0000000000367805 */ /* 0x000fe2000001ff00 */
[----:B------:R-:W-:Y:S01]  /*08d0*/  ISETP.GE.U32.AND P3, PT, R63, c[0x0][0x1e0], PT ;  /* 0x000078003f007a0c */ /* 0x000fe20003f66070 */
[----:B------:R1:W5:Y:S01]  /*08e0*/  @P1 LDG.E R58, [R18.64] ;  /* 0x00000006123a1981 */ /* 0x000362000c1e1900 */
[----:B------:R-:W-:-:S02]  /*08f0*/  SHF.R.S32.HI R7, RZ, 0x1f, R64 ;  /* 0x0000001fff077819 */ /* 0x000fc40000011440 */
[----:B0-----:R-:W-:Y:S02]  /*0900*/  SHF.R.S32.HI R8, RZ, 0x1f, R63 ;  /* 0x0000001fff087819 */ /* 0x001fe4000001143f */
[C---:B------:R-:W-:Y:S01]  /*0910*/  @!P0 IADD3.X R21, R10.reuse, c[0x0][0x184], RZ, P2, !PT ;  /* 0x000061000a158a10 */ /* 0x040fe200017fe4ff */
[----:B------:R0:W5:Y:S01]  /*0920*/  @P1 LDG.E R57, [R16.64] ;  /* 0x0000000610391981 */ /* 0x000162000c1e1900 */
[----:B------:R-:W-:Y:S02]  /*0930*/  @!P0 IADD3.X R13, R10, c[0x0][0x17c], RZ, P6, !PT ;  /* 0x00005f000a0d8a10 */ /* 0x000fe400037fe4ff */
[----:B------:R-:W-:Y:S02]  /*0940*/  ISETP.GE.U32.AND P2, PT, R62, c[0x0][0x1e0], PT ;  /* 0x000078003e007a0c */ /* 0x000fe40003f46070 */
[----:B------:R-:W-:Y:S01]  /*0950*/  SHF.R.S32.HI R9, RZ, 0x1f, R62 ;  /* 0x0000001fff097819 */ /* 0x000fe2000001143e */
[----:B------:R-:W-:Y:S01]  /*0960*/  @!P4 IMAD R23, R65, c[0x0][0x1dc], R14 ;  /* 0x000077004117ca24 */ /* 0x000fe200078e020e */
[----:B------:R-:W-:Y:S01]  /*0970*/  ISETP.GE.U32.AND P6, PT, R61, c[0x0][0x1e0], PT ;  /* 0x000078003d007a0c */ /* 0x000fe20003fc6070 */
[----:B------:R2:W5:Y:S01]  /*0980*/  @!P0 LDG.E R53, [R12.64] ;  /* 0x000000060c358981 */ /* 0x000562000c1e1900 */
[----:B------:R-:W-:-:S02]  /*0990*/  SHF.R.S32.HI R10, RZ, 0x1f, R61 ;  /* 0x0000001fff0a7819 */ /* 0x000fc4000001143d */
[----:B------:R-:W-:Y:S01]  /*09a0*/  ISETP.GE.AND.EX P5, PT, R7, c[0x0][0x1e4], PT, P5 ;  /* 0x0000790007007a0c */ /* 0x000fe20003fa6350 */
[----:B------:R3:W5:Y:S01]  /*09b0*/  @!P0 LDG.E R54, [R20.64] ;  /* 0x0000000614368981 */ /* 0x000762000c1e1900 */
[----:B------:R-:W-:Y:S02]  /*09c0*/  ISETP.GE.AND.EX P3, PT, R8, c[0x0][0x1e4], PT, P3 ;  /* 0x0000790008007a0c */ /* 0x000fe40003f66330 */
[----:B------:R-:W-:Y:S02]  /*09d0*/  ISETP.GE.AND.EX P2, PT, R9, c[0x0][0x1e4], PT, P2 ;  /* 0x0000790009007a0c */ /* 0x000fe40003f46320 */
[----:B------:R-:W-:Y:S02]  /*09e0*/  ISETP.GE.AND.EX P6, PT, R10, c[0x0][0x1e4], PT, P6 ;  /* 0x000079000a007a0c */ /* 0x000fe40003fc6360 */
[----:B------:R-:W-:Y:S02]  /*09f0*/  @!P4 MOV R14, R74 ;  /* 0x0000004a000ec202 */ /* 0x000fe40000000f00 */
[----:B------:R-:W-:-:S02]  /*0a00*/  @!P4 MOV R15, R77 ;  /* 0x0000004d000fc202 */ /* 0x000fc40000000f00 */
[C---:B------:R-:W-:Y:S02]  /*0a10*/  ISETP.GT.U32.OR P5, PT, R70.reuse, 0x29f, P5 ;  /* 0x0000029f4600780c */ /* 0x040fe40002fa4470 */
[C---:B------:R-:W-:Y:S01]  /*0a20*/  ISETP.GT.U32.OR P3, PT, R70.reuse, 0x29f, P3 ;  /* 0x0000029f4600780c */ /* 0x040fe20001f64470 */
[----:B------:R-:W-:Y:S01]  /*0a30*/  @!P4 IMAD.WIDE.U32 R14, R65, c[0x0][0x1d8], R14 ;  /* 0x00007600410eca25 */ /* 0x000fe200078e000e */
[C---:B------:R-:W-:Y:S02]  /*0a40*/  ISETP.GT.U32.OR P2, PT, R70.reuse, 0x29f, P2 ;  /* 0x0000029f4600780c */ /* 0x040fe40001744470 */
[----:B------:R-:W-:Y:S02]  /*0a50*/  ISETP.GT.U32.OR P6, PT, R70, 0x29f, P6 ;  /* 0x0000029f4600780c */ /* 0x000fe400037c4470 */
[----:B------:R-:W-:Y:S02]  /*0a60*/  @!P4 IADD3 R15, R15, R23, RZ ;  /* 0x000000170f0fc210 */ /* 0x000fe40007ffe0ff */
[----:B------:R-:W-:-:S02]  /*0a70*/  @!P4 SHF.L.U32 R33, R14, 0x1, RZ ;  /* 0x000000010e21c819 */ /* 0x000fc400000006ff */
[----:B------:R-:W-:Y:S01]  /*0a80*/  @!P4 SHF.L.U64.HI R32, R14, 0x1, R15 ;  /* 0x000000010e20c819 */ /* 0x000fe2000001020f */
[----:B------:R-:W-:Y:S02]  /*0a90*/  @!P5 IMAD R15, R7, c[0x0][0x1d8], RZ ;  /* 0x00007600070fda24 */ /* 0x000fe400078e02ff */
[----:B------:R-:W-:Y:S02]  /*0aa0*/  @!P3 IMAD R14, R8, c[0x0][0x1d8], RZ ;  /* 0x00007600080eba24 */ /* 0x000fe400078e02ff */
[----:B------:R-:W-:Y:S02]  /*0ab0*/  @!P2 IMAD R23, R9, c[0x0][0x1d8], RZ ;  /* 0x000076000917aa24 */ /* 0x000fe400078e02ff */
[----:B------:R-:W-:Y:S01]  /*0ac0*/  @!P6 IMAD R22, R10, c[0x0][0x1d8], RZ ;  /* 0x000076000a16ea24 */ /* 0x000fe200078e02ff */
[-C--:B------:R-:W-:Y:S01]  /*0ad0*/  @!P5 MOV R24, R74.reuse ;  /* 0x0000004a0018d202 */ /* 0x080fe20000000f00 */
[----:B------:R-:W-:Y:S01]  /*0ae0*/  @!P5 IMAD R27, R64, c[0x0][0x1dc], R15 ;  /* 0x00007700401bda24 */ /* 0x000fe200078e020f */
[-C--:B------:R-:W-:Y:S01]  /*0af0*/  @!P5 MOV R25, R77.reuse ;  /* 0x0000004d0019d202 */ /* 0x080fe20000000f00 */
[----:B------:R-:W-:Y:S01]  /*0b00*/  @!P3 IMAD R31, R63, c[0x0][0x1dc], R14 ;  /* 0x000077003f1fba24 */ /* 0x000fe200078e020e */
[----:B------:R-:W-:Y:S01]  /*0b10*/  @!P6 MOV R14, R74 ;  /* 0x0000004a000ee202 */ /* 0x000fe20000000f00 */
[----:B------:R-:W-:Y:S01]  /*0b20*/  @!P2 IMAD R35, R62, c[0x0][0x1dc], R23 ;  /* 0x000077003e23aa24 */ /* 0x000fe200078e0217 */
[----:B------:R-:W-:Y:S01]  /*0b30*/  @!P6 MOV R15, R77 ;  /* 0x0000004d000fe202 */ /* 0x000fe20000000f00 */
[----:B------:R-:W-:Y:S01]  /*0b40*/  @!P6 IMAD R37, R61, c[0x0][0x1dc], R22 ;  /* 0x000077003d25ea24 */ /* 0x000fe200078e0216 */
[----:B------:R-:W-:-:S02]  /*0b50*/  MOV R36, 0x8 ;  /* 0x0000000800247802 */ /* 0x000fc40000000f00 */
[-C--:B------:R-:W-:Y:S02]  /*0b60*/  @!P3 MOV R22, R74.reuse ;  /* 0x0000004a0016b202 */ /* 0x080fe40000000f00 */
[-C--:B------:R-:W-:Y:S01]  /*0b70*/  @!P3 MOV R23, R77.reuse ;  /* 0x0000004d0017b202 */ /* 0x080fe20000000f00 */
[----:B------:R-:W-:Y:S01]  /*0b80*/  @!P5 IMAD.WIDE.U32 R24, R64, c[0x0][0x1d8], R24 ;  /* 0x000076004018da25 */ /* 0x000fe200078e0018 */
[----:B------:R-:W-:Y:S02]  /*0b90*/  @!P2 MOV R28, R74 ;  /* 0x0000004a001ca202 */ /* 0x000fe40000000f00 */
[----:B------:R-:W-:Y:S01]  /*0ba0*/  @!P2 MOV R29, R77 ;  /* 0x0000004d001da202 */ /* 0x000fe20000000f00 */
[----:B------:R-:W-:Y:S01]  /*0bb0*/  @!P6 IMAD.WIDE.U32 R14, R61, c[0x0][0x1d8], R14 ;  /* 0x000076003d0eea25 */ /* 0x000fe200078e000e */
[----:B------:R-:W-:-:S03]  /*0bc0*/  @!P5 IADD3 R25, R25, R27, RZ ;  /* 0x0000001b1919d210 */ /* 0x000fc60007ffe0ff */
[----:B--2---:R-:W-:Y:S01]  /*0bd0*/  IMAD.WIDE R12, R69, R36, c[0x0][0x198] ;  /* 0x00006600450c7625 */ /* 0x004fe200078e0224 */
[----:B------:R-:W-:-:S03]  /*0be0*/  @!P6 IADD3 R27, R15, R37, RZ ;  /* 0x000000250f1be210 */ /* 0x000fc60007ffe0ff */
[----:B------:R-:W-:Y:S02]  /*0bf0*/  @!P3 IMAD.WIDE.U32 R22, R63, c[0x0][0x1d8], R22 ;  /* 0x000076003f16ba25 */ /* 0x000fe400078e0016 */
[----:B------:R-:W2:Y:S02]  /*0c00*/  LDG.E.64 R12, [R12.64] ;  /* 0x000000060c0c7981 */ /* 0x000ea4000c1e1b00 */
[----:B------:R-:W-:Y:S01]  /*0c10*/  @!P2 IMAD.WIDE.U32 R28, R62, c[0x0][0x1d8], R28 ;  /* 0x000076003e1caa25 */ /* 0x000fe200078e001c */
[----:B------:R-:W-:Y:S02]  /*0c20*/  @!P3 IADD3 R31, R23, R31, RZ ;  /* 0x0000001f171fb210 */ /* 0x000fe40007ffe0ff */
[C---:B------:R-:W-:Y:S02]  /*0c30*/  @!P6 SHF.L.U64.HI R27, R14.reuse, 0x1, R27 ;  /* 0x000000010e1be819 */ /* 0x040fe4000001021b */
[----:B------:R-:W-:Y:S02]  /*0c40*/  @!P2 IADD3 R23, R29, R35, RZ ;  /* 0x000000231d17a210 */ /* 0x000fe40007ffe0ff */
[----:B------:R-:W-:-:S02]  /*0c50*/  @!P6 SHF.L.U32 R29, R14, 0x1, RZ ;  /* 0x000000010e1de819 */ /* 0x000fc400000006ff */
[----:B------:R-:W-:Y:S02]  /*0c60*/  @!P4 IADD3 R14, P0, R33, c[0x0][0x180], RZ ;  /* 0x00006000210eca10 */ /* 0x000fe40007f1e0ff */
[C---:B------:R-:W-:Y:S02]  /*0c70*/  @!P5 SHF.L.U32 R34, R24.reuse, 0x1, RZ ;  /* 0x000000011822d819 */ /* 0x040fe400000006ff */
[----:B------:R-:W-:Y:S02]  /*0c80*/  @!P5 SHF.L.U64.HI R24, R24, 0x1, R25 ;  /* 0x000000011818d819 */ /* 0x000fe40000010219 */
[C---:B------:R-:W-:Y:S02]  /*0c90*/  @!P3 SHF.L.U32 R25, R22.reuse, 0x1, RZ ;  /* 0x000000011619b819 */ /* 0x040fe400000006ff */
[----:B------:R-:W-:Y:S02]  /*0ca0*/  @!P3 SHF.L.U64.HI R31, R22, 0x1, R31 ;  /* 0x00000001161fb819 */ /* 0x000fe4000001021f */
[----:B------:R-:W-:-:S02]  /*0cb0*/  @!P4 IADD3.X R15, R32, c[0x0][0x184], RZ, P0, !PT ;  /* 0x00006100200fca10 */ /* 0x000fc400007fe4ff */
[----:B------:R-:W-:Y:S02]  /*0cc0*/  @!P4 IADD3 R22, P0, R33, c[0x0][0x178], RZ ;  /* 0x00005e002116ca10 */ /* 0x000fe40007f1e0ff */
[C---:B------:R-:W-:Y:S01]  /*0cd0*/  @!P2 SHF.L.U32 R30, R28.reuse, 0x1, RZ ;  /* 0x000000011c1ea819 */ /* 0x040fe200000006ff */
[----:B------:R4:W5:Y:S01]  /*0ce0*/  @!P4 LDG.E R55, [R14.64] ;  /* 0x000000060e37c981 */ /* 0x000962000c1e1900 */
[----:B------:R-:W-:Y:S02]  /*0cf0*/  @!P2 SHF.L.U64.HI R28, R28, 0x1, R23 ;  /* 0x000000011c1ca819 */ /* 0x000fe40000010217 */
[----:B------:R-:W-:Y:S02]  /*0d00*/  @!P4 IADD3.X R23, R32, c[0x0][0x17c], RZ, P0, !PT ;  /* 0x00005f002017ca10 */ /* 0x000fe400007fe4ff */
[----:B---3--:R-:W-:-:S03]  /*0d10*/  @!P5 IADD3 R20, P0, R34, c[0x0][0x180], RZ ;  /* 0x000060002214da10 */ /* 0x008fc60007f1e0ff */
[----:B------:R3:W5:Y:S01]  /*0d20*/  @!P4 LDG.E R52, [R22.64] ;  /* 0x000000061634c981 */ /* 0x000762000c1e1900 */
[----:B------:R-:W-:Y:S02]  /*0d30*/  @!P5 IADD3.X R21, R24, c[0x0][0x184], RZ, P0, !PT ;  /* 0x000061001815da10 */ /* 0x000fe400007fe4ff */
[----:B-1----:R-:W-:Y:S02]  /*0d40*/  @!P5 IADD3 R18, P0, R34, c[0x0][0x178], RZ ;  /* 0x00005e002212da10 */ /* 0x002fe40007f1e0ff */
[C---:B0-----:R-:W-:Y:S02]  /*0d50*/  @!P3 IADD3 R16, P4, R25.reuse, c[0x0][0x178], RZ ;  /* 0x00005e001910ba10 */ /* 0x041fe40007f9e0ff */
[----:B------:R-:W-:Y:S02]  /*0d60*/  @!P5 IADD3.X R19, R24, c[0x0][0x17c], RZ, P0, !PT ;  /* 0x00005f001813da10 */ /* 0x000fe400007fe4ff */
[----:B------:R-:W-:Y:S01]  /*0d70*/  @!P3 IADD3 R24, P0, R25, c[0x0][0x180], RZ ;  /* 0x000060001918ba10 */ /* 0x000fe20007f1e0ff */
[----:B------:R-:W-:Y:S01]  /*0d80*/  CS2R R50, SRZ ;  /* 0x0000000000327805 */ /* 0x000fe2000001ff00 */
[----:B------:R-:W-:Y:S01]  /*0d90*/  CS2R R48, SRZ ;  /* 0x0000000000307805 */ /* 0x000fe2000001ff00 */
[----:B------:R-:W-:-:S02]  /*0da0*/  @!P3 IADD3.X R17, R31, c[0x0][0x17c], RZ, P4, !PT ;  /* 0x00005f001f11ba10 */ /* 0x000fc400027fe4ff */
[----:B------:R-:W-:Y:S02]  /*0db0*/  @!P3 IADD3.X R25, R31, c[0x0][0x184], RZ, P0, !PT ;  /* 0x000061001f19ba10 */ /* 0x000fe400007fe4ff */
[----:B------:R0:W5:Y:S01]  /*0dc0*/  @!P5 LDG.E R50, [R20.64] ;  /* 0x000000061432d981 */ /* 0x000162000c1e1900 */
[----:B---3--:R-:W-:-:S03]  /*0dd0*/  @!P2 IADD3 R22, P0, R30, c[0x0][0x178], RZ ;  /* 0x00005e001e16aa10 */ /* 0x008fc60007f1e0ff */
[----:B------:R1:W5:Y:S04]  /*0de0*/  @!P5 LDG.E R49, [R18.64] ;  /* 0x000000061231d981 */ /* 0x000368000c1e1900 */
[----:B------:R2:W5:Y:S04]  /*0df0*/  @!P3 LDG.E R51, [R24.64] ;  /* 0x000000061833b981 */ /* 0x000568000c1e1900 */
[----:B------:R3:W5:Y:S01]  /*0e00*/  @!P3 LDG.E R48, [R16.64] ;  /* 0x000000061030b981 */ /* 0x000762000c1e1900 */
[C---:B0-----:R-:W-:Y:S02]  /*0e10*/  @!P6 IADD3 R20, P3, R29.reuse, c[0x0][0x180], RZ ;  /* 0x000060001d14ea10 */ /* 0x041fe40007f7e0ff */
[----:B-1----:R-:W-:Y:S01]  /*0e20*/  @!P6 IADD3 R18, P4, R29, c[0x0][0x178], RZ ;  /* 0x00005e001d12ea10 */ /* 0x002fe20007f9e0ff */
[----:B------:R-:W-:Y:S01]  /*0e30*/  CS2R R46, SRZ ;  /* 0x00000000002e7805 */ /* 0x000fe2000001ff00 */
[----:B------:R-:W-:Y:S01]  /*0e40*/  CS2R R44, SRZ ;  /* 0x00000000002c7805 */ /* 0x000fe2000001ff00 */
[----:B------:R-:W-:-:S02]  /*0e50*/  @!P2 IADD3.X R23, R28, c[0x0][0x17c], RZ, P0, !PT ;  /* 0x00005f001c17aa10 */ /* 0x000fc400007fe4ff */
[C---:B------:R-:W-:Y:S02]  /*0e60*/  @!P6 IADD3.X R21, R27.reuse, c[0x0][0x184], RZ, P3, !PT ;  /* 0x000061001b15ea10 */ /* 0x040fe40001ffe4ff */
[----:B------:R-:W-:Y:S01]  /*0e70*/  @!P6 IADD3.X R19, R27, c[0x0][0x17c], RZ, P4, !PT ;  /* 0x00005f001b13ea10 */ /* 0x000fe200027fe4ff */
[----:B------:R0:W5:Y:S04]  /*0e80*/  @!P2 LDG.E R45, [R22.64] ;  /* 0x00000006162da981 */ /* 0x000168000c1e1900 */
[----:B------:R0:W5:Y:S04]  /*0e90*/  @!P6 LDG.E R47, [R20.64] ;  /* 0x00000006142fe981 */ /* 0x000168000c1e1900 */
[----:B------:R0:W5:Y:S01]  /*0ea0*/  @!P6 LDG.E R44, [R18.64] ;  /* 0x00000006122ce981 */ /* 0x000162000c1e1900 */
[----:B----4-:R-:W-:Y:S01]  /*0eb0*/  @!P2 IADD3 R14, P5, R30, c[0x0][0x180], RZ ;  /* 0x000060001e0eaa10 */ /* 0x010fe20007fbe0ff */
[----:B------:R-:W-:Y:S03]  /*0ec0*/  BSSY B0, `(.L_x_78) ;  /* 0x0000015000007945 */ /* 0x000fe60003800000 */
[----:B------:R-:W-:Y:S01]  /*0ed0*/  @!P2 IADD3.X R15, R28, c[0x0][0x184], RZ, P5, !PT ;  /* 0x000061001c0faa10 */ /* 0x000fe20002ffe4ff */
[----:B---3--:R-:W-:-:S04]  /*0ee0*/  CS2R R16, SRZ ;  /* 0x0000000000107805 */ /* 0x008fc8000001ff00 */
[----:B------:R1:W5:Y:S02]  /*0ef0*/  @!P2 LDG.E R46, [R14.64] ;  /* 0x000000060e2ea981 */ /* 0x000364000c1e1900 */
[----:B-1----:R-:W-:Y:S01]  /*0f00*/  CS2R R14, SRZ ;  /* 0x00000000000e7805 */ /* 0x002fe2000001ff00 */
[----:B--2---:R-:W-:-:S05]  /*0f10*/  FFMA.FTZ R24, -R12, R12, R13 ;  /* 0x0000000c0c187223 */ /* 0x004fca000001010d */
[----:B------:R-:W-:Y:S02]  /*0f20*/  FSETP.GTU.FTZ.AND P0, PT, R24, RZ, PT ;  /* 0x000000ff1800720b */ /* 0x000fe40003f1c000 */
[----:B------:R-:W-:-:S11]  /*0f30*/  MOV R13, 0x3f800000 ;  /* 0x3f800000000d7802 */ /* 0x000fd60000000f00 */
[----:B------:R-:W-:-:S04]  /*0f40*/  @P0 FADD.FTZ R24, R24, c[0x0][0x1a0] ;  /* 0x0000680018180621 */ /* 0x000fc80000010000 */
[----:B------:R0:W1:Y:S01]  /*0f50*/  @P0 MUFU.RSQ R13, R24 ;  /* 0x00000018000d0308 */ /* 0x0000620000001400 */
[----:B------:R-:W-:-:S13]  /*0f60*/  ISETP.GT.U32.AND P0, PT, R70, 0x29f, PT ;  /* 0x0000029f4600780c */ /* 0x000fda0003f04070 */
        /* <DEDUP_REMOVED lines=10> */
.L_x_79:
[----:B0-----:R-:W-:Y:S05]  /*1010*/  BSYNC B0 ;  /* 0x0000000000007941 */ /* 0x001fea0003800000 */
.L_x_78:
[----:B------:R-:W-:Y:S02]  /*1020*/  ISETP.NE.AND P5, PT, RZ, UR9, PT ;  /* 0x00000009ff007c0c */ /* 0x000fe4000bfa5270 */
[--C-:B-----5:R-:W-:Y:S02]  /*1030*/  PRMT R23, RZ, 0x5410, R58.reuse ;  /* 0x00005410ff177816 */ /* 0x120fe4000000003a */
[----:B------:R-:W-:Y:S02]  /*1040*/  PRMT R25, RZ, 0x7610, R58 ;  /* 0x00007610ff197816 */ /* 0x000fe4000000003a */
[----:B------:R-:W-:Y:S01]  /*1050*/  PRMT R27, RZ, 0x5410, R59 ;  /* 0x00005410ff1b7816 */ /* 0x000fe2000000003b */
[C---:B------:R-:W-:Y:S01]  /*1060*/  FADD.FTZ R22, -R12.reuse, R23 ;  /* 0x000000170c167221 */ /* 0x040fe20000010100 */
[----:B------:R-:W-:Y:S01]  /*1070*/  PRMT R29, RZ, 0x7610, R59 ;  /* 0x00007610ff1d7816 */ /* 0x000fe2000000003b */
[----:B------:R-:W-:Y:S01]  /*1080*/  FADD.FTZ R28, -R12, R25 ;  /* 0x000000190c1c7221 */ /* 0x000fe20000010100 */
[--C-:B------:R-:W-:Y:S01]  /*1090*/  PRMT R21, RZ, 0x5410, R57.reuse ;  /* 0x00005410ff157816 */ /* 0x100fe20000000039 */
[-C--:B-1----:R-:W-:Y:S01]  /*10a0*/  FMUL.FTZ R23, R22, R13.reuse ;  /* 0x0000000d16177220 */ /* 0x082fe20000410000 */
[----:B------:R-:W-:Y:S01]  /*10b0*/  PRMT R20, RZ, 0x7610, R57 ;  /* 0x00007610ff147816 */ /* 0x000fe20000000039 */
[C---:B------:R-:W-:Y:S01]  /*10c0*/  FADD.FTZ R26, -R12.reuse, R27 ;  /* 0x0000001b0c1a7221 */ /* 0x040fe20000010100 */
[--C-:B------:R-:W-:Y:S01]  /*10d0*/  PRMT R19, RZ, 0x5410, R56.reuse ;  /* 0x00005410ff137816 */ /* 0x100fe20000000038 */
[----:B------:R-:W-:Y:S01]  /*10e0*/  FADD.FTZ R24, -R12, R29 ;  /* 0x0000001d0c187221 */ /* 0x000fe20000010100 */
[----:B------:R-:W-:Y:S01]  /*10f0*/  PRMT R18, RZ, 0x7610, R56 ;  /* 0x00007610ff127816 */ /* 0x000fe20000000038 */
[----:B------:R-:W-:Y:S01]  /*1100*/  FMUL.FTZ R22, R28, R13 ;  /* 0x0000000d1c167220 */ /* 0x000fe20000410000 */
        /* <DEDUP_REMOVED lines=19> */
.L_x_80:
[----:B------:R-:W-:Y:S02]  /*1240*/  FMUL.FTZ R28, R21, R14 ;  /* 0x0000000e151c7220 */ /* 0x000fe40000410000 */
[----:B------:R-:W-:Y:S02]  /*1250*/  FMUL.FTZ R25, R26, R13 ;  /* 0x0000000d1a197220 */ /* 0x000fe40000410000 */
[C---:B------:R-:W-:Y:S02]  /*1260*/  FFMA.FTZ R26, R23.reuse, R21, RZ ;  /* 0x00000015171a7223 */ /* 0x040fe400000100ff */
[----:B------:R-:W-:Y:S02]  /*1270*/  FFMA.FTZ R23, R23, R28, RZ ;  /* 0x0000001c17177223 */ /* 0x000fe400000100ff */
[----:B------:R-:W-:-:S02]  /*1280*/  FMUL.FTZ R27, R20, R15 ;  /* 0x0000000f141b7220 */ /* 0x000fc40000410000 */
[----:B------:R-:W-:Y:S02]  /*1290*/  FADD.FTZ R28, RZ, R28 ;  /* 0x0000001cff1c7221 */ /* 0x000fe40000010000 */
        /* <DEDUP_REMOVED lines=20> */
.L_x_81:
[----:B------:R-:W-:Y:S02]  /*13e0*/  FFMA.FTZ R23, R22, R27, R23 ;  /* 0x0000001b16177223 */ /* 0x000fe40000010017 */
[----:B------:R-:W-:Y:S02]  /*13f0*/  FMUL.FTZ R30, R19, R14 ;  /* 0x0000000e131e7220 */ /* 0x000fe40000410000 */
[----:B------:R-:W-:Y:S02]  /*1400*/  FADD.FTZ R29, R27, R28 ;  /* 0x0000001c1b1d7221 */ /* 0x000fe40000010000 */
[----:B------:R-:W-:Y:S02]  /*1410*/  FADD.FTZ R28, RZ, R21 ;  /* 0x00000015ff1c7221 */ /* 0x000fe40000010000 */
[----:B------:R-:W-:-:S02]  /*1420*/  FFMA.FTZ R26, R25, R19, R26 ;  /* 0x00000013191a7223 */ /* 0x000fc4000001001a */
[----:B------:R-:W-:Y:S01]  /*1430*/  FFMA.FTZ R27, R22, R20, RZ ;  /* 0x00000014161b7223 */ /* 0x000fe200000100ff */
[----:B------:R-:W-:Y:S01]  /*1440*/  PRMT R22, RZ, 0x7610, R53 ;  /* 0x00007610ff167816 */ /* 0x000fe20000000035 */
[----:B------:R-:W-:Y:S02]  /*1450*/  FFMA.FTZ R25, R25, R30, R23 ;  /* 0x0000001e19197223 */ /* 0x000fe40000010017 */
[----:B------:R-:W-:Y:S02]  /*1460*/  FMUL.FTZ R21, R18, R15 ;  /* 0x0000000f12157220 */ /* 0x000fe40000410000 */
[----:B------:R-:W-:Y:S02]  /*1470*/  FADD.FTZ R23, R28, R19 ;  /* 0x000000131c177221 */ /* 0x000fe40000010000 */
[C---:B------:R-:W-:Y:S01]  /*1480*/  FFMA.FTZ R19, R24.reuse, R18, R27 ;  /* 0x0000001218137223 */ /* 0x040fe2000001001b */
[--C-:B------:R-:W-:Y:S01]  /*1490*/  PRMT R27, RZ, 0x7610, R54.reuse ;  /* 0x00007610ff1b7816 */ /* 0x100fe20000000036 */
[----:B------:R-:W-:Y:S01]  /*14a0*/  FFMA.FTZ R24, R24, R21, R25 ;  /* 0x0000001518187223 */ /* 0x000fe20000010019 */
[----:B------:R-:W-:Y:S01]  /*14b0*/  PRMT R25, RZ, 0x5410, R54 ;  /* 0x00005410ff197816 */ /* 0x000fe20000000036 */
[----:B------:R-:W-:-:S02]  /*14c0*/  FADD.FTZ R28, R29, R30 ;  /* 0x0000001e1d1c7221 */ /* 0x000fc40000010000 */
[C---:B------:R-:W-:Y:S02]  /*14d0*/  FADD.FTZ R32, -R12.reuse, R27 ;  /* 0x0000001b0c207221 */ /* 0x040fe40000010100 */
[----:B------:R-:W-:Y:S01]  /*14e0*/  FADD.FTZ R30, -R12, R25 ;  /* 0x000000190c1e7221 */ /* 0x000fe20000010100 */
[----:B------:R-:W-:Y:S01]  /*14f0*/  PRMT R25, RZ, 0x5410, R53 ;  /* 0x00005410ff197816 */ /* 0x000fe20000000035 */
[----:B------:R-:W-:Y:S02]  /*1500*/  FADD.FTZ R29, RZ, R20 ;  /* 0x00000014ff1d7221 */ /* 0x000fe40000010000 */
[-C--:B------:R-:W-:Y:S02]  /*1510*/  FMUL.FTZ R27, R30, R13.reuse ;  /* 0x0000000d1e1b7220 */ /* 0x080fe40000410000 */
        /* <DEDUP_REMOVED lines=15> */
[----:B-1----:R-:W-:Y:S02]  /*1610*/  FMUL.FTZ R22, R22, R37 ;  /* 0x0000002516167220 */ /* 0x002fe40000410000 */
[----:B------:R-:W-:Y:S02]  /*1620*/  FADD.FTZ R37, -R37, 1 ;  /* 0x3f80000025257421 */ /* 0x000fe40000010100 */
[----:B------:R-:W-:Y:S02]  /*1630*/  FMUL.FTZ R25, R25, R34 ;  /* 0x0000002219197220 */ /* 0x000fe40000410000 */
[----:B------:R-:W-:-:S04]  /*1640*/  FFMA.FTZ R37, R30, R37, 1 ;  /* 0x3f8000001e257423 */ /* 0x000fc80000010025 */
[----:B------:R-:W-:Y:S02]  /*1650*/  FMUL.FTZ R22, R22, R37 ;  /* 0x0000002516167220 */ /* 0x000fe40000410000 */
.L_x_82:
[----:B------:R-:W-:Y:S02]  /*1660*/  FMUL.FTZ R30, R25, R14 ;  /* 0x0000000e191e7220 */ /* 0x000fe40000410000 */
[----:B------:R-:W-:Y:S02]  /*1670*/  FADD.FTZ R21, R21, R28 ;  /* 0x0000001c15157221 */ /* 0x000fe40000010000 */
[----:B------:R-:W-:Y:S02]  /*1680*/  FADD.FTZ R29, R29, R18 ;  /* 0x000000121d1d7221 */ /* 0x000fe40000010000 */
[C---:B------:R-:W-:Y:S02]  /*1690*/  FFMA.FTZ R26, R27.reuse, R25, R26 ;  /* 0x000000191b1a7223 */ /* 0x040fe4000001001a */
[----:B------:R-:W-:Y:S02]  /*16a0*/  FFMA.FTZ R24, R27, R30, R24 ;  /* 0x0000001e1b187223 */ /* 0x000fe40000010018 */
[----:B------:R-:W-:Y:S01]  /*16b0*/  FADD.FTZ R28, R21, R30 ;  /* 0x0000001e151c7221 */ /* 0x000fe20000010000 */
[----:B------:R-:W-:Y:S01]  /*16c0*/  PRMT R21, RZ, 0x5410, R55 ;  /* 0x00005410ff157816 */ /* 0x000fe20000000037 */
[----:B------:R-:W-:-:S02]  /*16d0*/  FMUL.FTZ R27, R22, R15 ;  /* 0x0000000f161b7220 */ /* 0x000fc40000410000 */
[----:B------:R-:W-:Y:S01]  /*16e0*/  FADD.FTZ R18, R23, R25 ;  /* 0x0000001917127221 */ /* 0x000fe20000010000 */
[----:B------:R-:W-:Y:S01]  /*16f0*/  PRMT R23, RZ, 0x7610, R55 ;  /* 0x00007610ff177816 */ /* 0x000fe20000000037 */
[----:B------:R-:W-:Y:S02]  /*1700*/  FFMA.FTZ R25, R20, R27, R24 ;  /* 0x0000001b14197223 */ /* 0x000fe40000010018 */
[C---:B------:R-:W-:Y:S01]  /*1710*/  FADD.FTZ R24, -R12.reuse, R21 ;  /* 0x000000150c187221 */ /* 0x040fe20000010100 */
[--C-:B------:R-:W-:Y:S01]  /*1720*/  PRMT R21, RZ, 0x5410, R52.reuse ;  /* 0x00005410ff157816 */ /* 0x100fe20000000034 */
[----:B------:R-:W-:Y:S02]  /*1730*/  FADD.FTZ R30, -R12, R23 ;  /* 0x000000170c1e7221 */ /* 0x000fe40000010100 */
[----:B------:R-:W-:Y:S01]  /*1740*/  FFMA.FTZ R19, R20, R22, R19 ;  /* 0x0000001614137223 */ /* 0x000fe20000010013 */
[----:B------:R-:W-:Y:S01]  /*1750*/  PRMT R20, RZ, 0x7610, R52 ;  /* 0x00007610ff147816 */ /* 0x000fe20000000034 */
[----:B------:R-:W-:-:S02]  /*1760*/  FMUL.FTZ R31, R24, R13 ;  /* 0x0000000d181f7220 */ /* 0x000fc40000410000 */
        /* <DEDUP_REMOVED lines=20> */
.L_x_83:
[----:B------:R-:W-:Y:S02]  /*18b0*/  FMUL.FTZ R30, R21, R14 ;  /* 0x0000000e151e7220 */ /* 0x000fe40000410000 */
[----:B------:R-:W-:-:S02]  /*18c0*/  FADD.FTZ R27, R27, R28 ;  /* 0x0000001c1b1b7221 */ /* 0x000fc40000010000 */
[C---:B------:R-:W-:Y:S02]  /*18d0*/  FFMA.FTZ R23, R31.reuse, R21, R26 ;  /* 0x000000151f177223 */ /* 0x040fe4000001001a */
[----:B------:R-:W-:Y:S01]  /*18e0*/  FFMA.FTZ R31, R31, R30, R25 ;  /* 0x0000001e1f1f7223 */ /* 0x000fe20000010019 */
[----:B------:R-:W-:Y:S01]  /*18f0*/  PRMT R25, RZ, 0x5410, R50 ;  /* 0x00005410ff197816 */ /* 0x000fe20000000032 */
[----:B------:R-:W-:Y:S01]  /*1900*/  FADD.FTZ R28, R27, R30 ;  /* 0x0000001e1b1c7221 */ /* 0x000fe20000010000 */
[----:B------:R-:W-:Y:S01]  /*1910*/  PRMT R27, RZ, 0x7610, R50 ;  /* 0x00007610ff1b7816 */ /* 0x000fe20000000032 */
[----:B------:R-:W-:Y:S01]  /*1920*/  FADD.FTZ R29, R29, R22 ;  /* 0x000000161d1d7221 */ /* 0x000fe20000010000 */
[----:B------:R-:W-:Y:S01]  /*1930*/  PRMT R22, RZ, 0x7610, R49 ;  /* 0x00007610ff167816 */ /* 0x000fe20000000031 */
[C---:B------:R-:W-:Y:S01]  /*1940*/  FADD.FTZ R26, -R12.reuse, R25 ;  /* 0x000000190c1a7221 */ /* 0x040fe20000010100 */
[----:B------:R-:W-:Y:S01]  /*1950*/  PRMT R25, RZ, 0x5410, R49 ;  /* 0x00005410ff197816 */ /* 0x000fe20000000031 */
[----:B------:R-:W-:-:S02]  /*1960*/  FADD.FTZ R30, -R12, R27 ;  /* 0x0000001b0c1e7221 */ /* 0x000fc40000010100 */
[----:B------:R-:W-:Y:S02]  /*1970*/  FMUL.FTZ R27, R26, R13 ;  /* 0x0000000d1a1b7220 */ /* 0x000fe40000410000 */
        /* <DEDUP_REMOVED lines=21> */
.L_x_84:
[----:B------:R-:W-:Y:S02]  /*1ad0*/  FFMA.FTZ R31, R24, R33, R31 ;  /* 0x00000021181f7223 */ /* 0x000fe4000001001f */
[----:B------:R-:W-:Y:S02]  /*1ae0*/  FMUL.FTZ R30, R25, R14 ;  /* 0x0000000e191e7220 */ /* 0x000fe40000410000 */
[----:B------:R-:W-:Y:S02]  /*1af0*/  FADD.FTZ R33, R33, R28 ;  /* 0x0000001c21217221 */ /* 0x000fe40000010000 */
[----:B------:R-:W-:Y:S02]  /*1b00*/  FADD.FTZ R28, R18, R21 ;  /* 0x00000015121c7221 */ /* 0x000fe40000010000 */
[----:B------:R-:W-:Y:S02]  /*1b10*/  FMUL.FTZ R32, R22, R15 ;  /* 0x0000000f16207220 */ /* 0x000fe40000410000 */
[----:B------:R-:W-:-:S02]  /*1b20*/  FFMA.FTZ R21, R27, R30, R31 ;  /* 0x0000001e1b157223 */ /* 0x000fc4000001001f */
[----:B------:R-:W-:Y:S02]  /*1b30*/  FADD.FTZ R33, R33, R30 ;  /* 0x0000001e21217221 */ /* 0x000fe40000010000 */
[----:B------:R-:W-:Y:S01]  /*1b40*/  FFMA.FTZ R31, R24, R20, R19 ;  /* 0x00000014181f7223 */ /* 0x000fe20000010013 */
[----:B------:R-:W-:Y:S01]  /*1b50*/  PRMT R19, RZ, 0x5410, R51 ;  /* 0x00005410ff137816 */ /* 0x000fe20000000033 */
[----:B------:R-:W-:Y:S01]  /*1b60*/  FFMA.FTZ R30, R26, R32, R21 ;  /* 0x000000201a1e7223 */ /* 0x000fe20000010015 */
[----:B------:R-:W-:Y:S01]  /*1b70*/  PRMT R21, RZ, 0x7610, R51 ;  /* 0x00007610ff157816 */ /* 0x000fe20000000033 */
[----:B------:R-:W-:Y:S01]  /*1b80*/  FADD.FTZ R29, R29, R20 ;  /* 0x000000141d1d7221 */ /* 0x000fe20000010000 */
[--C-:B------:R-:W-:Y:S01]  /*1b90*/  PRMT R20, RZ, 0x7610, R48.reuse ;  /* 0x00007610ff147816 */ /* 0x100fe20000000030 */
[C---:B------:R-:W-:Y:S02]  /*1ba0*/  FADD.FTZ R18, -R12.reuse, R19 ;  /* 0x000000130c127221 */ /* 0x040fe40000010100 */
[----:B------:R-:W-:Y:S01]  /*1bb0*/  FADD.FTZ R24, -R12, R21 ;  /* 0x000000150c187221 */ /* 0x000fe20000010100 */
[----:B------:R-:W-:Y:S01]  /*1bc0*/  PRMT R21, RZ, 0x5410, R48 ;  /* 0x00005410ff157816 */ /* 0x000fe20000000030 */
[----:B------:R-:W-:-:S02]  /*1bd0*/  FMUL.FTZ R19, R18, R13 ;  /* 0x0000000d12137220 */ /* 0x000fc40000410000 */
[----:B------:R-:W-:Y:S02]  /*1be0*/  FADD.FTZ R32, R32, R33 ;  /* 0x0000002120207221 */ /* 0x000fe40000010000 */
        /* <DEDUP_REMOVED lines=20> */
.L_x_85:
[----:B------:R-:W-:Y:S02]  /*1d30*/  FMUL.FTZ R33, R21, R14 ;  /* 0x0000000e15217220 */ /* 0x000fe40000410000 */
[----:B------:R-:W-:-:S02]  /*1d40*/  FFMA.FTZ R24, R27, R25, R23 ;  /* 0x000000191b187223 */ /* 0x000fc40000010017 */
[----:B------:R-:W-:Y:S02]  /*1d50*/  FMUL.FTZ R34, R20, R15 ;  /* 0x0000000f14227220 */ /* 0x000fe40000410000 */
[----:B------:R-:W-:Y:S02]  /*1d60*/  FFMA.FTZ R27, R19, R33, R30 ;  /* 0x00000021131b7223 */ /* 0x000fe4000001001e */
[----:B------:R-:W-:Y:S02]  /*1d70*/  FADD.FTZ R33, R32, R33 ;  /* 0x0000002120217221 */ /* 0x000fe40000010000 */
[----:B------:R-:W-:Y:S01]  /*1d80*/  FADD.FTZ R28, R28, R25 ;  /* 0x000000191c1c7221 */ /* 0x000fe20000010000 */
[--C-:B------:R-:W-:Y:S01]  /*1d90*/  PRMT R25, RZ, 0x5410, R46.reuse ;  /* 0x00005410ff197816 */ /* 0x100fe2000000002e */
[----:B------:R-:W-:Y:S01]  /*1da0*/  FFMA.FTZ R32, R18, R34, R27 ;  /* 0x0000002212207223 */ /* 0x000fe2000001001b */
[----:B------:R-:W-:Y:S01]  /*1db0*/  PRMT R27, RZ, 0x7610, R46 ;  /* 0x00007610ff1b7816 */ /* 0x000fe2000000002e */
[----:B------:R-:W-:Y:S01]  /*1dc0*/  FFMA.FTZ R23, R26, R22, R31 ;  /* 0x000000161a177223 */ /* 0x000fe2000001001f */
[----:B------:R-:W-:Y:S01]  /*1dd0*/  PRMT R26, RZ, 0x7610, R45 ;  /* 0x00007610ff1a7816 */ /* 0x000fe2000000002d */
[----:B------:R-:W-:-:S02]  /*1de0*/  FADD.FTZ R31, R34, R33 ;  /* 0x00000021221f7221 */ /* 0x000fc40000010000 */
[C---:B------:R-:W-:Y:S02]  /*1df0*/  FADD.FTZ R30, -R12.reuse, R25 ;  /* 0x000000190c1e7221 */ /* 0x040fe40000010100 */
[----:B------:R-:W-:Y:S01]  /*1e00*/  FADD.FTZ R34, -R12, R27 ;  /* 0x0000001b0c227221 */ /* 0x000fe20000010100 */
[----:B------:R-:W-:Y:S01]  /*1e10*/  PRMT R27, RZ, 0x5410, R45 ;  /* 0x00005410ff1b7816 */ /* 0x000fe2000000002d */
        /* <DEDUP_REMOVED lines=16> */
[----:B-1----:R-:W-:Y:S02]  /*1f20*/  FMUL.FTZ R26, R26, R39 ;  /* 0x000000271a1a7220 */ /* 0x002fe40000410000 */
[----:B------:R-:W-:Y:S02]  /*1f30*/  FADD.FTZ R39, -R39, 1 ;  /* 0x3f80000027277421 */ /* 0x000fe40000010100 */
[----:B------:R-:W-:-:S02]  /*1f40*/  FMUL.FTZ R27, R27, R72 ;  /* 0x000000481b1b7220 */ /* 0x000fc40000410000 */
[----:B------:R-:W-:-:S04]  /*1f50*/  FFMA.FTZ R39, R34, R39, 1 ;  /* 0x3f80000022277423 */ /* 0x000fc80000010027 */
[----:B------:R-:W-:Y:S02]  /*1f60*/  FMUL.FTZ R26, R26, R39 ;  /* 0x000000271a1a7220 */ /* 0x000fe40000410000 */
.L_x_86:
[----:B------:R-:W-:Y:S02]  /*1f70*/  FMUL.FTZ R34, R27, R14 ;  /* 0x0000000e1b227220 */ /* 0x000fe40000410000 */
[----:B------:R-:W-:Y:S01]  /*1f80*/  FADD.FTZ R37, R29, R22 ;  /* 0x000000161d257221 */ /* 0x000fe20000010000 */
[----:B------:R-:W-:Y:S01]  /*1f90*/  PRMT R29, RZ, 0x5410, R47 ;  /* 0x00005410ff1d7816 */ /* 0x000fe2000000002f */
[----:B------:R-:W-:Y:S02]  /*1fa0*/  FFMA.FTZ R33, R25, R34, R32 ;  /* 0x0000002219217223 */ /* 0x000fe40000010020 */
[----:B------:R-:W-:Y:S02]  /*1fb0*/  FADD.FTZ R32, R31, R34 ;  /* 0x000000221f207221 */ /* 0x000fe40000010000 */
[----:B------:R-:W-:Y:S02]  /*1fc0*/  FMUL.FTZ R31, R26, R15 ;  /* 0x0000000f1a1f7220 */ /* 0x000fe40000410000 */
[----:B------:R-:W-:Y:S01]  /*1fd0*/  FADD.FTZ R22, -R12, R29 ;  /* 0x0000001d0c167221 */ /* 0x000fe20000010100 */
[----:B------:R-:W-:Y:S01]  /*1fe0*/  PRMT R29, RZ, 0x7610, R47 ;  /* 0x00007610ff1d7816 */ /* 0x000fe2000000002f */
[----:B------:R-:W-:-:S02]  /*1ff0*/  FFMA.FTZ R34, R30, R31, R33 ;  /* 0x0000001f1e227223 */ /* 0x000fc40000010021 */
[----:B------:R-:W-:Y:S02]  /*2000*/  FADD.FTZ R31, R31, R32 ;  /* 0x000000201f1f7221 */ /* 0x000fe40000010000 */
[----:B------:R-:W-:Y:S01]  /*2010*/  FADD.FTZ R32, -R12, R29 ;  /* 0x0000001d0c207221 */ /* 0x000fe20000010100 */
[--C-:B------:R-:W-:Y:S01]  /*2020*/  PRMT R29, RZ, 0x5410, R44.reuse ;  /* 0x00005410ff1d7816 */ /* 0x100fe2000000002c */
[-C--:B------:R-:W-:Y:S02]  /*2030*/  FMUL.FTZ R35, R22, R13.reuse ;  /* 0x0000000d16237220 */ /* 0x080fe40000410000 */
[----:B------:R-:W-:Y:S01]  /*2040*/  FMUL.FTZ R22, R32, R13 ;  /* 0x0000000d20167220 */ /* 0x000fe20000410000 */
[----:B------:R-:W-:Y:S01]  /*2050*/  PRMT R32, RZ, 0x7610, R44 ;  /* 0x00007610ff207816 */ /* 0x000fe2000000002c */
        /* <DEDUP_REMOVED lines=8> */
[----:B------:R-:W-:Y:S02]  /*20e0*/  FFMA.FTZ R72, R33, R72, 1 ;  /* 0x3f80000021487423 */ /* 0x000fe40000010048 */
[----:B------:R-:W-:Y:S02]  /*20f0*/  FFMA.FTZ R33, R22, R15, R17 ;  /* 0x0000000f16217223 */ /* 0x000fe40000010011 */
[----:B------:R-:W-:-:S02]  /*2100*/  FMUL.FTZ R29, R29, R72 ;  /* 0x000000481d1d7220 */ /* 0x000fc40000410000 */
        /* <DEDUP_REMOVED lines=8> */
.L_x_87:
[----:B------:R-:W-:Y:S01]  /*2190*/  FMUL.FTZ R36, R29, R14 ;  /* 0x0000000e1d247220 */ /* 0x000fe20000410000 */
[----:B------:R-:W-:Y:S01]  /*21a0*/  ISETP.GT.AND P0, PT, R42, 0x1e, PT ;  /* 0x0000001e2a00780c */ /* 0x000fe20003f04270 */
[----:B------:R-:W-:Y:S01]  /*21b0*/  FFMA.FTZ R23, R18, R20, R23 ;  /* 0x0000001412177223 */ /* 0x000fe20000010017 */
[C---:B------:R-:W-:Y:S01]  /*21c0*/  ISETP.NE.AND P2, PT, R70.reuse, RZ, PT ;  /* 0x000000ff4600720c */ /* 0x040fe20003f45270 */
[----:B------:R-:W-:Y:S01]  /*21d0*/  FFMA.FTZ R33, R35, R36, R34 ;  /* 0x0000002423217223 */ /* 0x000fe20000010022 */
[----:B------:R-:W-:Y:S01]  /*21e0*/  BSSY B0, `(.L_x_88) ;  /* 0x0000063000007945 */ /* 0x000fe20003800000 */
[----:B------:R-:W-:Y:S01]  /*21f0*/  FADD.FTZ R36, R31, R36 ;  /* 0x000000241f247221 */ /* 0x000fe20000010000 */
[----:B------:R-:W-:Y:S01]  /*2200*/  ISETP.GT.U32.AND P3, PT, R70, 0x14, PT ;  /* 0x000000144600780c */ /* 0x000fe20003f64070 */
[----:B------:R-:W-:Y:S01]  /*2210*/  FMUL.FTZ R31, R32, R15 ;  /* 0x0000000f201f7220 */ /* 0x000fe20000410000 */
[----:B------:R-:W-:Y:S01]  /*2220*/  SHF.L.U32 R72, R70, 0x4, RZ ;  /* 0x0000000446487819 */ /* 0x000fe200000006ff */
[----:B------:R-:W-:-:S02]  /*2230*/  FFMA.FTZ R24, R19, R21, R24 ;  /* 0x0000001513187223 */ /* 0x000fc40000010018 */
[----:B------:R-:W-:Y:S02]  /*2240*/  FFMA.FTZ R33, R22, R31, R33 ;  /* 0x0000001f16217223 */ /* 0x000fe40000010021 */
[----:B------:R-:W-:Y:S02]  /*2250*/  FADD.FTZ R31, R31, R36 ;  /* 0x000000241f1f7221 */ /* 0x000fe40000010000 */
[----:B------:R-:W-:Y:S01]  /*2260*/  FADD.FTZ R28, R28, R21 ;  /* 0x000000151c1c7221 */ /* 0x000fe20000010000 */
[----:B------:R-:W0:Y:S01]  /*2270*/  SHFL.DOWN PT, R34, R33, 0x1, 0x1f ;  /* 0x08201f0021227f89 */ /* 0x000e2200000e0000 */
[----:B------:R-:W-:Y:S02]  /*2280*/  FADD.FTZ R37, R37, R20 ;  /* 0x0000001425257221 */ /* 0x000fe40000010000 */
[----:B------:R-:W-:Y:S01]  /*2290*/  FFMA.FTZ R23, R30, R26, R23 ;  /* 0x0000001a1e177223 */ /* 0x000fe20000010017 */
[----:B------:R-:W1:Y:S01]  /*22a0*/  SHFL.DOWN PT, R36, R31, 0x1, 0x1f ;  /* 0x08201f001f247f89 */ /* 0x000e6200000e0000 */
[----:B------:R-:W-:-:S02]  /*22b0*/  FFMA.FTZ R24, R25, R27, R24 ;  /* 0x0000001b19187223 */ /* 0x000fc40000010018 */
[----:B------:R-:W-:Y:S02]  /*22c0*/  FADD.FTZ R28, R28, R27 ;  /* 0x0000001b1c1c7221 */ /* 0x000fe40000010000 */
[----:B------:R-:W-:Y:S02]  /*22d0*/  FADD.FTZ R37, R37, R26 ;  /* 0x0000001a25257221 */ /* 0x000fe40000010000 */
[----:B------:R-:W-:Y:S02]  /*22e0*/  FFMA.FTZ R21, R22, R32, R23 ;  /* 0x0000002016157223 */ /* 0x000fe40000010017 */
[----:B------:R-:W-:Y:S02]  /*22f0*/  FFMA.FTZ R20, R35, R29, R24 ;  /* 0x0000001d23147223 */ /* 0x000fe40000010018 */
[----:B------:R-:W-:Y:S02]  /*2300*/  FADD.FTZ R22, R28, R29 ;  /* 0x0000001d1c167221 */ /* 0x000fe40000010000 */
[----:B------:R-:W-:-:S05]  /*2310*/  FADD.FTZ R23, R37, R32 ;  /* 0x0000002025177221 */ /* 0x000fca0000010000 */
[----:B------:R-:W-:Y:S01]  /*2320*/  STS.128 [R70.X16+0xd0], R20 ;  /* 0x0000d01446007388 */ /* 0x000fe2000000cc00 */
        /* <DEDUP_REMOVED lines=21> */
[----:B-1----:R-:W-:Y:S01]  /*2480*/  @!P0 FADD.FTZ R31, R31, R36 ;  /* 0x000000241f1f8221 */ /* 0x002fe20000010000 */
[----:B------:R-:W-:Y:S02]  /*2490*/  ISETP.NE.AND P0, PT, R42, RZ, PT ;  /* 0x000000ff2a00720c */ /* 0x000fe40003f05270 */
[----:B------:R-:W-:Y:S02]  /*24a0*/  MOV R18, R33 ;  /* 0x0000002100127202 */ /* 0x000fe40000000f00 */
[----:B------:R-:W-:-:S09]  /*24b0*/  MOV R19, R31 ;  /* 0x0000001f00137202 */ /* 0x000fd20000000f00 */
[----:B------:R0:W-:Y:S04]  /*24c0*/  @!P0 STS.64 [R0.X8+0x18], R18 ;  /* 0x0000181200008388 */ /* 0x0001e80000008a00 */
[----:B------:R-:W-:Y:S06]  /*24d0*/  BAR.SYNC.DEFER_BLOCKING 0x0 ;  /* 0x0000000000007b1d */ /* 0x000fec0000010000 */
[----:B------:R-:W-:Y:S05]  /*24e0*/  @P2 BRA `(.L_x_89) ;  /* 0x0000032000002947 */ /* 0x000fea0003800000 */
[----:B------:R-:W1:Y:S04]  /*24f0*/  LDS.128 R24, [0x20] ;  /* 0x00002000ff187984 */ /* 0x000e680000000c00 */
[----:B------:R-:W2:Y:S04]  /*2500*/  LDS.128 R32, [0x30] ;  /* 0x00003000ff207984 */ /* 0x000ea80000000c00 */
[----:B------:R-:W3:Y:S01]  /*2510*/  LDS.128 R28, [0x40] ;  /* 0x00004000ff1c7984 */ /* 0x000ee20000000c00 */
[----:B-1----:R-:W-:-:S02]  /*2520*/  FADD.FTZ R37, R18, R24 ;  /* 0x0000001812257221 */ /* 0x002fc40000010000 */
[----:B0-----:R-:W-:Y:S02]  /*2530*/  FADD.FTZ R18, R19, R25 ;  /* 0x0000001913127221 */ /* 0x001fe40000010000 */
[----:B------:R-:W-:Y:S02]  /*2540*/  FADD.FTZ R19, R37, R26 ;  /* 0x0000001a25137221 */ /* 0x000fe40000010000 */
[----:B------:R-:W-:Y:S01]  /*2550*/  FADD.FTZ R18, R18, R27 ;  /* 0x0000001b12127221 */ /* 0x000fe20000010000 */
[----:B------:R-:W0:Y:S01]  /*2560*/  LDS.128 R36, [0x50] ;  /* 0x00005000ff247984 */ /* 0x000e220000000c00 */
[----:B--2---:R-:W-:Y:S02]  /*2570*/  FADD.FTZ R19, R19, R32 ;  /* 0x0000002013137221 */ /* 0x004fe40000010000 */
[----:B------:R-:W-:Y:S01]  /*2580*/  FADD.FTZ R18, R18, R33 ;  /* 0x0000002112127221 */ /* 0x000fe20000010000 */
[----:B------:R-:W1:Y:S01]  /*2590*/  LDS.128 R24, [0x60] ;  /* 0x00006000ff187984 */ /* 0x000e620000000c00 */
[----:B------:R-:W-:-:S02]  /*25a0*/  FADD.FTZ R19, R19, R34 ;  /* 0x0000002213137221 */ /* 0x000fc40000010000 */
[----:B------:R-:W-:Y:S02]  /*25b0*/  FADD.FTZ R18, R18, R35 ;  /* 0x0000002312127221 */ /* 0x000fe40000010000 */
[----:B---3--:R-:W-:Y:S01]  /*25c0*/  FADD.FTZ R19, R19, R28 ;  /* 0x0000001c13137221 */ /* 0x008fe20000010000 */
[----:B------:R-:W-:Y:S01]  /*25d0*/  LDS.128 R32, [0x80] ;  /* 0x00008000ff207984 */ /* 0x000fe20000000c00 */
[----:B------:R-:W-:Y:S02]  /*25e0*/  FADD.FTZ R18, R18, R29 ;  /* 0x0000001d12127221 */ /* 0x000fe40000010000 */
[----:B------:R-:W-:Y:S02]  /*25f0*/  FADD.FTZ R19, R19, R30 ;  /* 0x0000001e13137221 */ /* 0x000fe40000010000 */
[----:B------:R-:W-:Y:S02]  /*2600*/  FADD.FTZ R18, R18, R31 ;  /* 0x0000001f12127221 */ /* 0x000fe40000010000 */
[----:B------:R-:W2:Y:S01]  /*2610*/  LDS.128 R28, [0x70] ;  /* 0x00007000ff1c7984 */ /* 0x000ea20000000c00 */
[----:B0-----:R-:W-:-:S02]  /*2620*/  FADD.FTZ R19, R19, R36 ;  /* 0x0000002413137221 */ /* 0x001fc40000010000 */
[----:B------:R-:W-:Y:S02]  /*2630*/  FADD.FTZ R18, R18, R37 ;  /* 0x0000002512127221 */ /* 0x000fe40000010000 */
[----:B------:R-:W-:Y:S02]  /*2640*/  FADD.FTZ R19, R19, R38 ;  /* 0x0000002613137221 */ /* 0x000fe40000010000 */
[----:B------:R-:W-:Y:S02]  /*2650*/  FADD.FTZ R18, R18, R39 ;  /* 0x0000002712127221 */ /* 0x000fe40000010000 */
[----:B-1----:R-:W-:Y:S01]  /*2660*/  FADD.FTZ R19, R19, R24 ;  /* 0x0000001813137221 */ /* 0x002fe20000010000 */
[----:B------:R-:W-:Y:S01]  /*2670*/  LDS.128 R36, [0xb0] ;  /* 0x0000b000ff247984 */ /* 0x000fe20000000c00 */
[----:B------:R-:W-:Y:S02]  /*2680*/  FADD.FTZ R18, R18, R25 ;  /* 0x0000001912127221 */ /* 0x000fe40000010000 */
[----:B------:R-:W-:-:S02]  /*2690*/  FADD.FTZ R19, R19, R26 ;  /* 0x0000001a13137221 */ /* 0x000fc40000010000 */
[----:B------:R-:W-:Y:S02]  /*26a0*/  FADD.FTZ R18, R18, R27 ;  /* 0x0000001b12127221 */ /* 0x000fe40000010000 */
[----:B------:R-:W0:Y:S01]  /*26b0*/  LDS.128 R24, [0x90] ;  /* 0x00009000ff187984 */ /* 0x000e220000000c00 */
[----:B--2---:R-:W-:Y:S02]  /*26c0*/  FADD.FTZ R19, R19, R28 ;  /* 0x0000001c13137221 */ /* 0x004fe40000010000 */
[----:B------:R-:W-:Y:S02]  /*26d0*/  FADD.FTZ R18, R18, R29 ;  /* 0x0000001d12127221 */ /* 0x000fe40000010000 */
[----:B------:R-:W-:Y:S02]  /*26e0*/  FADD.FTZ R19, R19, R30 ;  /* 0x0000001e13137221 */ /* 0x000fe40000010000 */
[----:B------:R-:W-:Y:S02]  /*26f0*/  FADD.FTZ R18, R18, R31 ;  /* 0x0000001f12127221 */ /* 0x000fe40000010000 */
[----:B------:R-:W1:Y:S01]  /*2700*/  LDS.128 R28, [0xa0] ;  /* 0x0000a000ff1c7984 */ /* 0x000e620000000c00 */
[----:B------:R-:W-:-:S02]  /*2710*/  FADD.FTZ R19, R19, R32 ;  /* 0x0000002013137221 */ /* 0x000fc40000010000 */
[----:B------:R-:W-:Y:S02]  /*2720*/  FADD.FTZ R18, R18, R33 ;  /* 0x0000002112127221 */ /* 0x000fe40000010000 */
[----:B------:R-:W-:Y:S02]  /*2730*/  FADD.FTZ R19, R19, R34 ;  /* 0x0000002213137221 */ /* 0x000fe40000010000 */
[----:B------:R-:W-:Y:S02]  /*2740*/  FADD.FTZ R18, R18, R35 ;  /* 0x0000002312127221 */ /* 0x000fe40000010000 */
[----:B0-----:R-:W-:Y:S02]  /*2750*/  FADD.FTZ R19, R19, R24 ;  /* 0x0000001813137221 */ /* 0x001fe40000010000 */
[----:B------:R-:W-:Y:S02]  /*2760*/  FADD.FTZ R18, R18, R25 ;  /* 0x0000001912127221 */ /* 0x000fe40000010000 */
        /* <DEDUP_REMOVED lines=10> */
.L_x_89:
[----:B------:R-:W-:Y:S05]  /*2810*/  BSYNC B0 ;  /* 0x0000000000007941 */ /* 0x000fea0003800000 */
.L_x_88:
[----:B------:R-:W-:Y:S06]  /*2820*/  BAR.SYNC.DEFER_BLOCKING 0x0 ;  /* 0x0000000000007b1d */ /* 0x000fec0000010000 */
[----:B------:R-:W-:Y:S01]  /*2830*/  BSSY B0, `(.L_x_90) ;  /* 0x000009d000007945 */ /* 0x000fe20003800000 */
[----:B------:R-:W-:Y:S05]  /*2840*/  @P3 BRA `(.L_x_91) ;  /* 0x000009b000003947 */ /* 0x000fea0003800000 */
[----:B------:R-:W1:Y:S04]  /*2850*/  LDS.128 R24, [R72+0x220] ;  /* 0x0002200048187984 */ /* 0x000e680000000c00 */
[----:B------:R-:W2:Y:S04]  /*2860*/  LDS.128 R28, [R72+0x370] ;  /* 0x00037000481c7984 */ /* 0x000ea80000000c00 */
[----:B------:R-:W3:Y:S04]  /*2870*/  LDS.128 R32, [R72+0x4c0] ;  /* 0x0004c00048207984 */ /* 0x000ee80000000c00 */
[----:B------:R-:W4:Y:S01]  /*2880*/  LDS.128 R36, [R72+0x610] ;  /* 0x0006100048247984 */ /* 0x000f220000000c00 */
[----:B-1----:R-:W-:-:S02]  /*2890*/  FADD.FTZ R24, R20, R24 ;  /* 0x0000001814187221 */ /* 0x002fc40000010000 */
[----:B------:R-:W-:Y:S02]  /*28a0*/  FADD.FTZ R20, R21, R25 ;  /* 0x0000001915147221 */ /* 0x000fe40000010000 */
[----:B------:R-:W-:Y:S02]  /*28b0*/  FADD.FTZ R21, R22, R26 ;  /* 0x0000001a16157221 */ /* 0x000fe40000010000 */
[----:B------:R-:W-:Y:S02]  /*28c0*/  FADD.FTZ R22, R23, R27 ;  /* 0x0000001b17167221 */ /* 0x000fe40000010000 */
[----:B--2---:R-:W-:Y:S02]  /*28d0*/  FADD.FTZ R23, R24, R28 ;  /* 0x0000001c18177221 */ /* 0x004fe40000010000 */
[----:B------:R-:W-:Y:S01]  /*28e0*/  FADD.FTZ R20, R20, R29 ;  /* 0x0000001d14147221 */ /* 0x000fe20000010000 */
[----:B------:R-:W1:Y:S01]  /*28f0*/  LDS.128 R24, [R72+0x760] ;  /* 0x0007600048187984 */ /* 0x000e620000000c00 */
[----:B------:R-:W-:-:S02]  /*2900*/  FADD.FTZ R21, R21, R30 ;  /* 0x0000001e15157221 */ /* 0x000fc40000010000 */
[----:B------:R-:W-:Y:S02]  /*2910*/  FADD.FTZ R22, R22, R31 ;  /* 0x0000001f16167221 */ /* 0x000fe40000010000 */
[----:B---3--:R-:W-:Y:S01]  /*2920*/  FADD.FTZ R23, R23, R32 ;  /* 0x0000002017177221 */ /* 0x008fe20000010000 */
[----:B------:R-:W2:Y:S01]  /*2930*/  LDS.128 R28, [R72+0x8b0] ;  /* 0x0008b000481c7984 */ /* 0x000ea20000000c00 */
[----:B------:R-:W-:Y:S02]  /*2940*/  FADD.FTZ R20, R20, R33 ;  /* 0x0000002114147221 */ /* 0x000fe40000010000 */
[----:B------:R-:W-:Y:S02]  /*2950*/  FADD.FTZ R21, R21, R34 ;  /* 0x0000002215157221 */ /* 0x000fe40000010000 */
[----:B------:R-:W-:Y:S02]  /*2960*/  FADD.FTZ R32, R22, R35 ;  /* 0x0000002316207221 */ /* 0x000fe40000010000 */
[----:B----4-:R-:W-:-:S02]  /*2970*/  FADD.FTZ R33, R23, R36 ;  /* 0x0000002417217221 */ /* 0x010fc40000010000 */
[----:B------:R-:W-:Y:S02]  /*2980*/  FADD.FTZ R34, R20, R37 ;  /* 0x0000002514227221 */ /* 0x000fe40000010000 */
[----:B------:R-:W-:Y:S02]  /*2990*/  FADD.FTZ R35, R21, R38 ;  /* 0x0000002615237221 */ /* 0x000fe40000010000 */
[----:B------:R-:W3:Y:S01]  /*29a0*/  LDS.128 R20, [R72+0xa00] ;  /* 0x000a000048147984 */ /* 0x000ee20000000c00 */
[----:B------:R-:W-:Y:S02]  /*29b0*/  FADD.FTZ R32, R32, R39 ;  /* 0x0000002720207221 */ /* 0x000fe40000010000 */
[----:B-1----:R-:W-:Y:S02]  /*29c0*/  FADD.FTZ R33, R33, R24 ;  /* 0x0000001821217221 */ /* 0x002fe40000010000 */
[----:B------:R-:W-:Y:S02]  /*29d0*/  FADD.FTZ R34, R34, R25 ;  /* 0x0000001922227221 */ /* 0x000fe40000010000 */
[----:B------:R-:W-:-:S02]  /*29e0*/  FADD.FTZ R35, R35, R26 ;  /* 0x0000001a23237221 */ /* 0x000fc40000010000 */
[----:B------:R-:W-:Y:S02]  /*29f0*/  FADD.FTZ R32, R32, R27 ;  /* 0x0000001b20207221 */ /* 0x000fe40000010000 */
[----:B--2---:R-:W-:Y:S02]  /*2a00*/  FADD.FTZ R33, R33, R28 ;  /* 0x0000001c21217221 */ /* 0x004fe40000010000 */
[----:B------:R-:W-:Y:S02]  /*2a10*/  FADD.FTZ R34, R34, R29 ;  /* 0x0000001d22227221 */ /* 0x000fe40000010000 */
[----:B------:R-:W-:Y:S02]  /*2a20*/  FADD.FTZ R25, R35, R30 ;  /* 0x0000001e23197221 */ /* 0x000fe40000010000 */
[----:B------:R-:W-:Y:S02]  /*2a30*/  FADD.FTZ R36, R32, R31 ;  /* 0x0000001f20247221 */ /* 0x000fe40000010000 */
[----:B------:R-:W1:Y:S01]  /*2a40*/  LDS.128 R28, [R72+0xb50] ;  /* 0x000b5000481c7984 */ /* 0x000e620000000c00 */
[----:B---3--:R-:W-:-:S02]  /*2a50*/  FADD.FTZ R37, R33, R20 ;  /* 0x0000001421257221 */ /* 0x008fc40000010000 */
[----:B------:R-:W-:Y:S02]  /*2a60*/  FADD.FTZ R20, R34, R21 ;  /* 0x0000001522147221 */ /* 0x000fe40000010000 */
[----:B------:R-:W2:Y:S01]  /*2a70*/  LDS.128 R32, [R72+0xca0] ;  /* 0x000ca00048207984 */ /* 0x000ea20000000c00 */
[----:B------:R-:W-:Y:S02]  /*2a80*/  FADD.FTZ R21, R25, R22 ;  /* 0x0000001619157221 */ /* 0x000fe40000010000 */
[----:B------:R-:W-:Y:S01]  /*2a90*/  FADD.FTZ R36, R36, R23 ;  /* 0x0000001724247221 */ /* 0x000fe20000010000 */
[----:B------:R-:W3:Y:S01]  /*2aa0*/  LDS.128 R24, [R72+0xdf0] ;  /* 0x000df00048187984 */ /* 0x000ee20000000c00 */
[----:B-1----:R-:W-:Y:S02]  /*2ab0*/  FADD.FTZ R37, R37, R28 ;  /* 0x0000001c25257221 */ /* 0x002fe40000010000 */
[----:B------:R-:W-:Y:S02]  /*2ac0*/  FADD.FTZ R20, R20, R29 ;  /* 0x0000001d14147221 */ /* 0x000fe40000010000 */
[----:B------:R-:W-:-:S02]  /*2ad0*/  FADD.FTZ R21, R21, R30 ;  /* 0x0000001e15157221 */ /* 0x000fc40000010000 */
[----:B------:R-:W-:Y:S02]  /*2ae0*/  FADD.FTZ R36, R36, R31 ;  /* 0x0000001f24247221 */ /* 0x000fe40000010000 */
[----:B------:R-:W1:Y:S01]  /*2af0*/  LDS.128 R28, [R72+0xf40] ;  /* 0x000f4000481c7984 */ /* 0x000e620000000c00 */
[----:B--2---:R-:W-:Y:S02]  /*2b00*/  FADD.FTZ R37, R37, R32 ;  /* 0x0000002025257221 */ /* 0x004fe40000010000 */
[----:B------:R-:W-:Y:S02]  /*2b10*/  FADD.FTZ R20, R20, R33 ;  /* 0x0000002114147221 */ /* 0x000fe40000010000 */
[----:B------:R-:W-:Y:S02]  /*2b20*/  FADD.FTZ R21, R21, R34 ;  /* 0x0000002215157221 */ /* 0x000fe40000010000 */
[----:B------:R-:W-:Y:S02]  /*2b30*/  FADD.FTZ R36, R36, R35 ;  /* 0x0000002324247221 */ /* 0x000fe40000010000 */
[----:B------:R-:W2:Y:S01]  /*2b40*/  LDS.128 R32, [R72+0x1090] ;  /* 0x0010900048207984 */ /* 0x000ea20000000c00 */
[----:B---3--:R-:W-:-:S02]  /*2b50*/  FADD.FTZ R37, R37, R24 ;  /* 0x0000001825257221 */ /* 0x008fc40000010000 */
        /* <DEDUP_REMOVED lines=86> */
[----:B------:R-:W1:Y:S01]  /*30c0*/  LDS.128 R20, [R72+0x26e0] ;  /* 0x0026e00048147984 */ /* 0x000e620000000c00 */
[----:B---3--:R-:W-:Y:S02]  /*30d0*/  FADD.FTZ R39, R39, R24 ;  /* 0x0000001827277221 */ /* 0x008fe40000010000 */
[----:B------:R-:W-:-:S02]  /*30e0*/  FADD.FTZ R24, R28, R25 ;  /* 0x000000191c187221 */ /* 0x000fc40000010000 */
[----:B------:R-:W2:Y:S01]  /*30f0*/  LDS.128 R28, [R72+0x2830] ;  /* 0x00283000481c7984 */ /* 0x000ea20000000c00 */
[----:B------:R-:W-:Y:S02]  /*3100*/  FADD.FTZ R36, R36, R35 ;  /* 0x0000002324247221 */ /* 0x000fe40000010000 */
[----:B------:R-:W-:Y:S01]  /*3110*/  FADD.FTZ R37, R37, R26 ;  /* 0x0000001a25257221 */ /* 0x000fe20000010000 */
        /* <DEDUP_REMOVED lines=10> */
[----:B---3--:R-:W-:-:S02]  /*31c0*/  FADD.FTZ R20, R39, R32 ;  /* 0x0000002027147221 */ /* 0x008fc40000010000 */
[----:B------:R-:W-:Y:S02]  /*31d0*/  FADD.FTZ R21, R24, R33 ;  /* 0x0000002118157221 */ /* 0x000fe40000010000 */
[----:B------:R-:W-:Y:S02]  /*31e0*/  FADD.FTZ R22, R37, R34 ;  /* 0x0000002225167221 */ /* 0x000fe40000010000 */
[----:B------:R-:W-:Y:S02]  /*31f0*/  FADD.FTZ R23, R36, R35 ;  /* 0x0000002324177221 */ /* 0x000fe40000010000 */
.L_x_91:
[----:B------:R-:W-:Y:S05]  /*3200*/  BSYNC B0 ;  /* 0x0000000000007941 */ /* 0x000fea0003800000 */
.L_x_90:
[----:B------:R-:W-:Y:S01]  /*3210*/  MOV R34, c[0x0][0xc] ;  /* 0x0000030000227a02 */ /* 0x000fe20000000f00 */
[----:B------:R-:W-:Y:S01]  /*3220*/  BSSY B0, `(.L_x_92) ;  /* 0x0000012000007945 */ /* 0x000fe20003800000 */
[----:B------:R-:W-:Y:S02]  /*3230*/  HFMA2.MMA R32, -RZ, RZ, 0, 2.384185791015625e-07 ;  /* 0x00000004ff207435 */ /* 0x000fe400000001ff */
[----:B------:R-:W-:Y:S01]  /*3240*/  ISETP.GE.U32.AND P0, PT, R34, 0x2, PT ;  /* 0x000000022200780c */ /* 0x000fe20003f06070 */
[----:B------:R-:W-:Y:S07]  /*3250*/  @P3 BRA `(.L_x_93) ;  /* 0x000000e000003947 */ /* 0x000fee0003800000 */
[----:B------:R-:W-:Y:S01]  /*3260*/  IMAD R25, R73, 0x15, R70 ;  /* 0x0000001549197824 */ /* 0x000fe200078e0246 */
[----:B------:R-:W-:-:S02]  /*3270*/  MOV R27, c[0x0][0x1d8] ;  /* 0x00007600001b7a02 */ /* 0x000fc40000000f00 */
        /* <DEDUP_REMOVED lines=12> */
.L_x_93:
[----:B------:R-:W-:Y:S05]  /*3340*/  BSYNC B0 ;  /* 0x0000000000007941 */ /* 0x000fea0003800000 */
.L_x_92:
[----:B------:R-:W-:Y:S05]  /*3350*/  @!P0 BRA `(.L_x_94) ;  /* 0x000011f000008947 */ /* 0x000fea0003800000 */
[----:B-1----:R-:W1:Y:S01]  /*3360*/  S2R R28, SR_CTAID.Y ;  /* 0x00000000001c7919 */ /* 0x002e620000002600 */
[----:B------:R-:W-:-:S05]  /*3370*/  LOP3.LUT R20, R60, 0x1, RZ, 0xc0, !PT ;  /* 0x000000013c147812 */ /* 0x000fca00078ec0ff */
[----:B------:R-:W-:-:S04]  /*3380*/  IMAD R21, R20, c[0x0][0x10], RZ ;  /* 0x0000040014157a24 */ /* 0x000fc800078e02ff */
[----:B------:R-:W-:-:S05]  /*3390*/  IMAD R20, R21, c[0x0][0xc], RZ ;  /* 0x0000030015147a24 */ /* 0x000fca00078e02ff */
[----:B------:R-:W-:Y:S02]  /*33a0*/  SHF.L.U32 R33, R20, 0x1, RZ ;  /* 0x0000000114217819 */ /* 0x000fe400000006ff */
[----:B-1----:R-:W-:-:S05]  /*33b0*/  IADD3 R21, R21, R28, RZ ;  /* 0x0000001c15157210 */ /* 0x002fca0007ffe0ff */
        /* <DEDUP_REMOVED lines=8> */
[----:B------:R-:W-:Y:S01]  /*3440*/  VOTEU.ANY UR5, UPT, PT ;  /* 0x0000000000057886 */ /* 0x000fe200038e0100 */
[----:B------:R-:W-:Y:S01]  /*3450*/  LOP3.LUT P0, RZ, R60, 0x2, RZ, 0xc0, !PT ;  /* 0x000000023cff7812 */ /* 0x000fe2000780c0ff */
[----:B------:R-:W-:Y:S01]  /*3460*/  UFLO.U32 UR8, UR5 ;  /* 0x00000005000872bd */ /* 0x000fe200080e0000 */
[----:B--2---:R-:W-:Y:S01]  /*3470*/  MOV R22, 0x1 ;  /* 0x0000000100167802 */ /* 0x004fe20000000f00 */
[----:B------:R-:W-:Y:S01]  /*3480*/  UPOPC UR5, UR5 ;  /* 0x00000005000572bf */ /* 0x000fe20008000000 */
[----:B------:R-:W-:Y:S01]  /*3490*/  SEL R25, RZ, c[0x0][0xc], P0 ;  /* 0x00000300ff197a07 */ /* 0x000fe20000000000 */
[----:B------:R-:W-:-:S00]  /*34a0*/  ERRBAR ;  /* 0x00000000000079ab */ /* 0x000fc00000000000 */
[----:B------:R-:W-:Y:S02]  /*34b0*/  SEL R22, R22, 0xffffffff, !P0 ;  /* 0xffffffff16167807 */ /* 0x000fe40004000000 */
[----:B-1----:R-:W-:-:S02]  /*34c0*/  ISETP.EQ.U32.AND P3, PT, R42, UR8, PT ;  /* 0x000000082a007c0c */ /* 0x002fc4000bf62070 */
[----:B------:R-:W-:Y:S01]  /*34d0*/  ISETP.NE.AND P0, PT, R25, -0x1, PT ;  /* 0xffffffff1900780c */ /* 0x000fe20003f05270 */
[----:B------:R-:W-:-:S10]  /*34e0*/  IMAD R23, R22, UR5, RZ ;  /* 0x0000000516177c24 */ /* 0x000fd4000f8e02ff */
[----:B------:R1:W-:Y:S02]  /*34f0*/  @P3 RED.E.ADD.S32.STRONG.GPU [R20.64], R23 ;  /* 0x000000171400398e */ /* 0x0003e4000c10e386 */
[----:B------:R-:W-:Y:S05]  /*3500*/  @!P0 BRA `(.L_x_95) ;  /* 0x0000005000008947 */ /* 0x000fea0003800000 */
.L_x_96:
[----:B------:R-:W2:Y:S01]  /*3510*/  LDG.E.STRONG.GPU R22, [R20.64] ;  /* 0x0000000614167981 */ /* 0x000ea2000c1ef900 */
[----:B------:R-:W-:Y:S01]  /*3520*/  YIELD ;  /* 0x0000000000007946 */ /* 0x000fe20003800000 */
[----:B--2---:R-:W-:Y:S01]  /*3530*/  ISETP.NE.AND P0, PT, R22, R25, PT ;  /* 0x000000191600720c */ /* 0x004fe20003f05270 */
[----:B------:R-:W-:-:S12]  /*3540*/  CCTL.IVALL ;  /* 0x00000000ff00798f */ /* 0x000fd80002000000 */
[----:B------:R-:W-:Y:S05]  /*3550*/  @P0 BRA `(.L_x_96) ;  /* 0xffffffb000000947 */ /* 0x000fea000383ffff */
.L_x_95:
[----:B------:R-:W-:Y:S01]  /*3560*/  ISETP.NE.AND P0, PT, RZ, c[0x0][0xc], PT ;  /* 0x00000300ff007a0c */ /* 0x000fe20003f05270 */
[----:B------:R-:W-:Y:S01]  /*3570*/  WARPSYNC 0xffffffff ;  /* 0xffffffff00007948 */ /* 0x000fe20003800000 */
[----:B------:R-:W-:Y:S11]  /*3580*/  BAR.SYNC.DEFER_BLOCKING 0x0 ;  /* 0x0000000000007b1d */ /* 0x000ff60000010000 */
[----:B------:R-:W-:Y:S05]  /*3590*/  @!P0 BRA `(.L_x_94) ;  /* 0x00000fb000008947 */ /* 0x000fea0003800000 */
[----:B-1----:R-:W-:Y:S01]  /*35a0*/  IADD3 R20, R34, -0x1, RZ ;  /* 0xffffffff22147810 */ /* 0x002fe20007ffe0ff */
[----:B------:R-:W-:-:S03]  /*35b0*/  HFMA2.MMA R30, -RZ, RZ, 0, 0 ;  /* 0x00000000ff1e7435 */ /* 0x000fc600000001ff */
[----:B------:R-:W-:-:S13]  /*35c0*/  ISETP.GE.U32.AND P0, PT, R20, 0x3, PT ;  /* 0x000000031400780c */ /* 0x000fda0003f06070 */
[----:B------:R-:W-:Y:S05]  /*35d0*/  @!P0 BRA `(.L_x_97) ;  /* 0x00000da000008947 */ /* 0x000fea0003800000 */
[----:B------:R-:W-:Y:S02]  /*35e0*/  LOP3.LUT R29, R34, 0x3, RZ, 0xc0, !PT ;  /* 0x00000003221d7812 */ /* 0x000fe400078ec0ff */
[----:B------:R-:W-:Y:S02]  /*35f0*/  MOV R30, RZ ;  /* 0x000000ff001e7202 */ /* 0x000fe40000000f00 */
[----:B------:R-:W-:-:S04]  /*3600*/  IADD3 R29, -R29, c[0x0][0xc], RZ ;  /* 0x000003001d1d7a10 */ /* 0x000fc80007ffe1ff */
[----:B------:R-:W-:-:S13]  /*3610*/  ISETP.GT.AND P0, PT, R29, RZ, PT ;  /* 0x000000ff1d00720c */ /* 0x000fda0003f04270 */
[----:B------:R-:W-:Y:S05]  /*3620*/  @!P0 BRA `(.L_x_98) ;  /* 0x00000b6000008947 */ /* 0x000fea0003800000 */
[----:B------:R-:W-:Y:S02]  /*3630*/  ISETP.GT.AND P3, PT, R29, 0xc, PT ;  /* 0x0000000c1d00780c */ /* 0x000fe40003f64270 */
[----:B------:R-:W-:-:S11]  /*3640*/  PLOP3.LUT P0, PT, PT, PT, PT, 0x80, 0x0 ;  /* 0x000000000000781c */ /* 0x000fd60003f0f070 */
[----:B------:R-:W-:Y:S05]  /*3650*/  @!P3 BRA `(.L_x_99) ;  /* 0x000007400000b947 */ /* 0x000fea0003800000 */
[----:B------:R-:W-:Y:S02]  /*3660*/  PLOP3.LUT P0, PT, PT, PT, PT, 0x8, 0x0 ;  /* 0x000000000000781c */ /* 0x000fe40003f0e170 */
.L_x_100:
[----:B------:R-:W-:-:S13]  /*3670*/  ISETP.EQ.OR P6, PT, R30, R43, P2 ;  /* 0x0000002b1e00720c */ /* 0x000fda00017c2670 */
[----:B------:R-:W-:-:S04]  /*3680*/  @!P6 IMAD R21, R30, c[0x0][0x10], R28 ;  /* 0x000004001e15ea24 */ /* 0x000fc800078e021c */
        /* <DEDUP_REMOVED lines=8> */
[----:B------:R-:W-:Y:S02]  /*3710*/  @!P4 IMAD R25, R25, c[0x0][0x10], R28 ;  /* 0x000004001919ca24 */ /* 0x000fe400078e021c */
[----:B0-2---:R-:W-:Y:S02]  /*3720*/  @!P6 FADD.FTZ R18, R18, R20 ;  /* 0x000000141212e221 */ /* 0x005fe40000010000 */
[----:B------:R-:W-:Y:S01]  /*3730*/  @!P6 FADD.FTZ R19, R19, R21 ;  /* 0x000000151313e221 */ /* 0x000fe20000010000 */
[----:B------:R-:W-:Y:S01]  /*3740*/  ISETP.EQ.OR P6, PT, R24, R43, P2 ;  /* 0x0000002b1800720c */ /* 0x000fe200017c2670 */
[----:B------:R-:W-:-:S04]  /*3750*/  @!P3 IMAD.WIDE.U32 R20, R23, 0x8, R32 ;  /* 0x000000081714b825 */ /* 0x000fc800078e0020 */
[----:B------:R-:W-:Y:S02]  /*3760*/  @!P4 IMAD.WIDE.U32 R22, R25, 0x8, R32 ;  /* 0x000000081916c825 */ /* 0x000fe400078e0020 */
[----:B------:R-:W2:Y:S04]  /*3770*/  @!P3 LDG.E.64 R20, [R20.64] ;  /* 0x000000061414b981 */ /* 0x000ea8000c1e1b00 */
[----:B------:R-:W3:Y:S02]  /*3780*/  @!P4 LDG.E.64 R22, [R22.64] ;  /* 0x000000061616c981 */ /* 0x000ee4000c1e1b00 */
        /* <DEDUP_REMOVED lines=97> */
.L_x_99:
[----:B------:R-:W-:-:S13]  /*3da0*/  ISETP.GT.AND P3, PT, R29, 0x4, PT ;  /* 0x000000041d00780c */ /* 0x000fda0003f64270 */
[----:B------:R-:W-:Y:S05]  /*3db0*/  @!P3 BRA `(.L_x_101) ;  /* 0x000003b00000b947 */ /* 0x000fea0003800000 */
[C---:B------:R-:W-:Y:S02]  /*3dc0*/  IADD3 R23, R30.reuse, 0x1, RZ ;  /* 0x000000011e177810 */ /* 0x040fe40007ffe0ff */
        /* <DEDUP_REMOVED lines=18> */
[----:B------:R-:W-:Y:S01]  /*3ef0*/  IADD3 R30, R30, 0x4, RZ ;  /* 0x000000041e1e7810 */ /* 0x000fe20007ffe0ff */
[----:B0-2---:R-:W-:-:S03]  /*3f00*/  @!P0 FADD.FTZ R18, R18, R20 ;  /* 0x0000001412128221 */ /* 0x005fc60000010000 */
[C---:B------:R-:W-:Y:S01]  /*3f10*/  IADD3 R20, R30.reuse, 0x1, RZ ;  /* 0x000000011e147810 */ /* 0x040fe20007ffe0ff */
        /* <DEDUP_REMOVED lines=37> */
.L_x_101:
[----:B------:R-:W-:-:S13]  /*4170*/  ISETP.NE.OR P0, PT, R29, RZ, P0 ;  /* 0x000000ff1d00720c */ /* 0x000fda0000705670 */
[----:B------:R-:W-:Y:S05]  /*4180*/  @!P0 BRA `(.L_x_97) ;  /* 0x000001f000008947 */ /* 0x000fea0003800000 */
.L_x_98:
[CC--:B------:R-:W-:Y:S02]  /*4190*/  ISETP.EQ.OR P4, PT, R30.reuse, R43.reuse, P2 ;  /* 0x0000002b1e00720c */ /* 0x0c0fe40001782670 */
[C---:B------:R-:W-:Y:S02]  /*41a0*/  IADD3 R23, R30.reuse, 0x1, RZ ;  /* 0x000000011e177810 */ /* 0x040fe40007ffe0ff */
        /* <DEDUP_REMOVED lines=29> */
.L_x_97:
[----:B------:R-:W-:-:S04]  /*4380*/  MOV R22, c[0x0][0xc] ;  /* 0x0000030000167a02 */ /* 0x000fc80000000f00 */
[----:B------:R-:W-:-:S13]  /*4390*/  LOP3.LUT P0, R22, R22, 0x3, RZ, 0xc0, !PT ;  /* 0x0000000316167812 */ /* 0x000fda000780c0ff */
[----:B------:R-:W-:Y:S05]  /*43a0*/  @!P0 BRA `(.L_x_94) ;  /* 0x000001a000008947 */ /* 0x000fea0003800000 */
[----:B------:R-:W-:Y:S01]  /*43b0*/  ISETP.EQ.OR P0, PT, R30, R43, P2 ;  /* 0x0000002b1e00720c */ /* 0x000fe20001702670 */
[----:B------:R-:W-:Y:S01]  /*43c0*/  BSSY B0, `(.L_x_102) ;  /* 0x0000008000007945 */ /* 0x000fe20003800000 */
[----:B------:R-:W-:-:S11]  /*43d0*/  ISETP.NE.AND P3, PT, R22, 0x1, PT ;  /* 0x000000011600780c */ /* 0x000fd60003f65270 */
[----:B------:R-:W-:Y:S05]  /*43e0*/  @P0 BRA `(.L_x_103) ;  /* 0x0000005000000947 */ /* 0x000fea0003800000 */
[----:B------:R-:W-:-:S04]  /*43f0*/  IMAD R21, R30, c[0x0][0x10], R28 ;  /* 0x000004001e157a24 */ /* 0x000fc800078e021c */
[----:B------:R-:W-:-:S06]  /*4400*/  IMAD.WIDE.U32 R20, R21, 0x8, R32 ;  /* 0x0000000815147825 */ /* 0x000fcc00078e0020 */
[----:B------:R-:W2:Y:S02]  /*4410*/  LDG.E.64 R20, [R20.64] ;  /* 0x0000000614147981 */ /* 0x000ea4000c1e1b00 */
[----:B0-2---:R-:W-:Y:S02]  /*4420*/  FADD.FTZ R18, R18, R20 ;  /* 0x0000001412127221 */ /* 0x005fe40000010000 */
[----:B------:R-:W-:Y:S02]  /*4430*/  FADD.FTZ R19, R19, R21 ;  /* 0x0000001513137221 */ /* 0x000fe40000010000 */
.L_x_103:
[----:B------:R-:W-:Y:S05]  /*4440*/  BSYNC B0 ;  /* 0x0000000000007941 */ /* 0x000fea0003800000 */
.L_x_102:
[----:B------:R-:W-:Y:S05]  /*4450*/  @!P3 BRA `(.L_x_94) ;  /* 0x000000f00000b947 */ /* 0x000fea0003800000 */
[C---:B------:R-:W-:Y:S02]  /*4460*/  IADD3 R23, R30.reuse, 0x2, RZ ;  /* 0x000000021e177810 */ /* 0x040fe40007ffe0ff */
        /* <DEDUP_REMOVED lines=14> */
.L_x_94:
[----:B------:R2:W-:Y:S04]  /*4550*/  @!P2 STS.64 [0xc8], R18 ;  /* 0x0000c812ff00a388 */ /* 0x0005e80000000a00 */
[----:B------:R-:W-:Y:S01]  /*4560*/  BAR.SYNC.DEFER_BLOCKING 0x0 ;  /* 0x0000000000007b1d */ /* 0x000fe20000010000 */
[----:B------:R-:W-:Y:S02]  /*4570*/  ISETP.GE.U32.AND P0, PT, R67, c[0x0][0x1e0], PT ;  /* 0x0000780043007a0c */ /* 0x000fe40003f06070 */
[----:B------:R-:W-:Y:S02]  /*4580*/  ISETP.GE.U32.AND P2, PT, R66, c[0x0][0x1e0], PT ;  /* 0x0000780042007a0c */ /* 0x000fe40003f46070 */
[----:B------:R-:W-:Y:S02]  /*4590*/  ISETP.GE.AND.EX P0, PT, R40, c[0x0][0x1e4], PT, P0 ;  /* 0x0000790028007a0c */ /* 0x000fe40003f06300 */
[----:B0-2---:R-:W-:-:S02]  /*45a0*/  PRMT R19, RZ, 0x5410, R58 ;  /* 0x00005410ff137816 */ /* 0x005fc4000000003a */
[----:B------:R-:W-:Y:S01]  /*45b0*/  PRMT R18, RZ, 0x7610, R57 ;  /* 0x00007610ff127816 */ /* 0x000fe20000000039 */
[----:B-1----:R-:W0:Y:S02]  /*45c0*/  LDS.64 R20, [0xc8] ;  /* 0x0000c800ff147984 */ /* 0x002e240000000a00 */
[----:B0-----:R-:W-:Y:S01]  /*45d0*/  FMUL.FTZ R23, R21, c[0x0][0x20c] ;  /* 0x0000830015177a20 */ /* 0x001fe20000410000 */
[----:B------:R-:W-:Y:S01]  /*45e0*/  PRMT R21, RZ, 0x7610, R58 ;  /* 0x00007610ff157816 */ /* 0x000fe2000000003a */
[----:B------:R-:W-:Y:S02]  /*45f0*/  FMUL.FTZ R22, R20, c[0x0][0x20c] ;  /* 0x0000830014167a20 */ /* 0x000fe40000410000 */
[C---:B------:R-:W-:Y:S01]  /*4600*/  FADD.FTZ R20, -R12.reuse, R19 ;  /* 0x000000130c147221 */ /* 0x040fe20000010100 */
[----:B------:R-:W-:Y:S01]  /*4610*/  PRMT R19, RZ, 0x5410, R57 ;  /* 0x00005410ff137816 */ /* 0x000fe20000000039 */
[----:B------:R-:W-:Y:S02]  /*4620*/  FADD.FTZ R24, -R12, R21 ;  /* 0x000000150c187221 */ /* 0x000fe40000010100 */
        /* <DEDUP_REMOVED lines=21> */
.L_x_104:
        /* <DEDUP_REMOVED lines=13> */
[----:B------:R-:W-:Y:S02]  /*4850*/  LEA R20, P3, R18, c[0x0][0x160], 0x1 ;  /* 0x0000580012147a11 */ /* 0x000fe400078608ff */
[----:B------:R-:W-:Y:S02]  /*4860*/  IADD3 R21, R19, R21, RZ ;  /* 0x0000001513157210 */ /* 0x000fe40007ffe0ff */
[----:B------:R-:W-:Y:S02]  /*4870*/  F2FP.BF16.PACK_AB R19, R24, R25 ;  /* 0x000000191813723e */ /* 0x000fe400000010ff */
[----:B------:R-:W-:-:S05]  /*4880*/  LEA.HI.X R21, R18, c[0x0][0x164], R21, 0x1, P3 ;  /* 0x0000590012157a11 */ /* 0x000fca00018f0c15 */
[----:B------:R0:W-:Y:S02]  /*4890*/  STG.E [R20.64], R19 ;  /* 0x0000001314007986 */ /* 0x0001e4000c101906 */
.L_x_106:
[----:B------:R-:W-:Y:S05]  /*48a0*/  BSYNC B0 ;  /* 0x0000000000007941 */ /* 0x000fea0003800000 */
.L_x_105:
[--C-:B0-----:R-:W-:Y:S02]  /*48b0*/  PRMT R21, RZ, 0x5410, R59.reuse ;  /* 0x00005410ff157816 */ /* 0x101fe4000000003b */
[----:B------:R-:W-:Y:S02]  /*48c0*/  PRMT R59, RZ, 0x7610, R59 ;  /* 0x00007610ff3b7816 */ /* 0x000fe4000000003b */
[--C-:B------:R-:W-:Y:S01]  /*48d0*/  PRMT R19, RZ, 0x5410, R56.reuse ;  /* 0x00005410ff137816 */ /* 0x100fe20000000038 */
[C---:B------:R-:W-:Y:S01]  /*48e0*/  FADD.FTZ R18, -R12.reuse, R21 ;  /* 0x000000150c127221 */ /* 0x040fe20000010100 */
[----:B------:R-:W-:Y:S01]  /*48f0*/  ISETP.GE.AND.EX P2, PT, R11, c[0x0][0x1e4], PT, P2 ;  /* 0x000079000b007a0c */ /* 0x000fe20003f46320 */
[----:B------:R-:W-:Y:S01]  /*4900*/  FADD.FTZ R20, -R12, R59 ;  /* 0x0000003b0c147221 */ /* 0x000fe20000010100 */
[----:B------:R-:W-:Y:S01]  /*4910*/  ISETP.GT.U32.OR P0, PT, R70, 0x29f, P0 ;  /* 0x0000029f4600780c */ /* 0x000fe20000704470 */
[-C--:B------:R-:W-:Y:S01]  /*4920*/  FMUL.FTZ R33, R18, R13.reuse ;  /* 0x0000000d12217220 */ /* 0x080fe20000410000 */
[----:B------:R-:W-:Y:S01]  /*4930*/  PRMT R56, RZ, 0x7610, R56 ;  /* 0x00007610ff387816 */ /* 0x000fe20000000038 */
[----:B------:R-:W-:Y:S01]  /*4940*/  FMUL.FTZ R28, R20, R13 ;  /* 0x0000000d141c7220 */ /* 0x000fe20000410000 */
[----:B------:R-:W-:Y:S01]  /*4950*/  PRMT R25, RZ, 0x5410, R54 ;  /* 0x00005410ff197816 */ /* 0x000fe20000000036 */
[----:B------:R-:W-:Y:S07]  /*4960*/  @!P5 BRA `(.L_x_107) ;  /* 0x000001200000d947 */ /* 0x000fee0003800000 */
        /* <DEDUP_REMOVED lines=18> */
.L_x_107:
[----:B------:R-:W-:Y:S01]  /*4a90*/  BSSY B0, `(.L_x_108) ;  /* 0x0000012000007945 */ /* 0x000fe20003800000 */
[----:B------:R-:W-:Y:S05]  /*4aa0*/  @P0 BRA `(.L_x_109) ;  /* 0x0000010000000947 */ /* 0x000fea0003800000 */
[C-C-:B------:R-:W-:Y:S02]  /*4ab0*/  FFMA.FTZ R18, R22.reuse, R33, R23.reuse ;  /* 0x0000002116127223 */ /* 0x140fe40000010017 */
[----:B------:R-:W-:Y:S02]  /*4ac0*/  FFMA.FTZ R21, R22, R28, R23 ;  /* 0x0000001c16157223 */ /* 0x000fe40000010017 */
[----:B------:R-:W-:Y:S01]  /*4ad0*/  FFMA.FTZ R20, R19, R14, -R18 ;  /* 0x0000000e13147223 */ /* 0x000fe20000010812 */
[----:B------:R-:W-:Y:S01]  /*4ae0*/  MOV R18, R74 ;  /* 0x0000004a00127202 */ /* 0x000fe20000000f00 */
[----:B------:R-:W-:Y:S01]  /*4af0*/  IMAD R40, R40, c[0x0][0x1d8], RZ ;  /* 0x0000760028287a24 */ /* 0x000fe200078e02ff */
[----:B------:R-:W-:Y:S01]  /*4b00*/  MOV R19, R77 ;  /* 0x0000004d00137202 */ /* 0x000fe20000000f00 */
[----:B------:R-:W-:-:S02]  /*4b10*/  FFMA.FTZ R24, R56, R15, -R21 ;  /* 0x0000000f38187223 */ /* 0x000fc40000010815 */
[C---:B------:R-:W-:Y:S02]  /*4b20*/  IMAD R21, R67.reuse, c[0x0][0x1dc], R40 ;  /* 0x0000770043157a24 */ /* 0x040fe400078e0228 */
[----:B------:R-:W-:-:S04]  /*4b30*/  IMAD.WIDE.U32 R18, R67, c[0x0][0x1d8], R18 ;  /* 0x0000760043127a25 */ /* 0x000fc800078e0012 */
[----:B------:R-:W-:Y:S01]  /*4b40*/  FMUL.FTZ R27, R20, R13 ;  /* 0x0000000d141b7220 */ /* 0x000fe20000410000 */
[----:B------:R-:W-:Y:S01]  /*4b50*/  IADD3 R21, R19, R21, RZ ;  /* 0x0000001513157210 */ /* 0x000fe20007ffe0ff */
[----:B------:R-:W-:Y:S01]  /*4b60*/  FMUL.FTZ R24, R24, R13 ;  /* 0x0000000d18187220 */ /* 0x000fe20000410000 */
[----:B------:R-:W-:-:S04]  /*4b70*/  LEA R20, P0, R18, c[0x0][0x160], 0x1 ;  /* 0x0000580012147a11 */ /* 0x000fc800078008ff */
[----:B------:R-:W-:Y:S02]  /*4b80*/  LEA.HI.X R21, R18, c[0x0][0x164], R21, 0x1, P0 ;  /* 0x0000590012157a11 */ /* 0x000fe400000f0c15 */
[----:B------:R-:W-:-:S05]  /*4b90*/  F2FP.BF16.PACK_AB R19, R24, R27 ;  /* 0x0000001b1813723e */ /* 0x000fca00000010ff */
[----:B------:R0:W-:Y:S02]  /*4ba0*/  STG.E [R20.64], R19 ;  /* 0x0000001314007986 */ /* 0x0001e4000c101906 */
.L_x_109:
[----:B------:R-:W-:Y:S05]  /*4bb0*/  BSYNC B0 ;  /* 0x0000000000007941 */ /* 0x000fea0003800000 */
.L_x_108:
[----:B0-----:R-:W-:Y:S01]  /*4bc0*/  PRMT R21, RZ, 0x7610, R54 ;  /* 0x00007610ff157816 */ /* 0x001fe20000000036 */
[C---:B------:R-:W-:Y:S01]  /*4bd0*/  FADD.FTZ R20, -R12.reuse, R25 ;  /* 0x000000190c147221 */ /* 0x040fe20000010100 */
[----:B------:R-:W-:Y:S02]  /*4be0*/  PRMT R25, RZ, 0x5410, R55 ;  /* 0x00005410ff197816 */ /* 0x000fe40000000037 */
[----:B------:R-:W-:Y:S01]  /*4bf0*/  PRMT R19, RZ, 0x5410, R53 ;  /* 0x00005410ff137816 */ /* 0x000fe20000000035 */
        /* <DEDUP_REMOVED lines=25> */
.L_x_110:
        /* <DEDUP_REMOVED lines=18> */
.L_x_112:
[----:B------:R-:W-:Y:S05]  /*4eb0*/  BSYNC B0 ;  /* 0x0000000000007941 */ /* 0x000fea0003800000 */
.L_x_111:
[----:B------:R-:W-:Y:S01]  /*4ec0*/  ISETP.GE.U32.AND P6, PT, R65, c[0x0][0x1e0], PT ;  /* 0x0000780041007a0c */ /* 0x000fe20003fc6070 */
[----:B------:R-:W-:Y:S01]  /*4ed0*/  FADD.FTZ R18, -R12, R25 ;  /* 0x000000190c127221 */ /* 0x000fe20000010100 */
[----:B------:R-:W-:Y:S01]  /*4ee0*/  ISETP.GE.U32.AND P0, PT, R64, c[0x0][0x1e0], PT ;  /* 0x0000780040007a0c */ /* 0x000fe20003f06070 */
[----:B0-----:R-:W-:Y:S01]  /*4ef0*/  FADD.FTZ R20, -R12, R55 ;  /* 0x000000370c147221 */ /* 0x001fe20000010100 */
[----:B------:R-:W-:Y:S02]  /*4f00*/  ISETP.GE.U32.AND P2, PT, R63, c[0x0][0x1e0], PT ;  /* 0x000078003f007a0c */ /* 0x000fe40003f46070 */
[----:B------:R-:W-:Y:S02]  /*4f10*/  ISETP.GE.U32.AND P3, PT, R62, c[0x0][0x1e0], PT ;  /* 0x000078003e007a0c */ /* 0x000fe40003f66070 */
[----:B------:R-:W-:Y:S02]  /*4f20*/  ISETP.GE.U32.AND P4, PT, R61, c[0x0][0x1e0], PT ;  /* 0x000078003d007a0c */ /* 0x000fe40003f86070 */
[----:B------:R-:W-:-:S02]  /*4f30*/  PRMT R11, RZ, 0x5410, R50 ;  /* 0x00005410ff0b7816 */ /* 0x000fc40000000032 */
[----:B------:R-:W-:Y:S02]  /*4f40*/  PRMT R21, RZ, 0x5410, R51 ;  /* 0x00005410ff157816 */ /* 0x000fe40000000033 */
        /* <DEDUP_REMOVED lines=8> */
[----:B------:R-:W-:Y:S01]  /*4fd0*/  PRMT R31, RZ, 0x5410, R47 ;  /* 0x00005410ff1f7816 */ /* 0x000fe2000000002f */
[C---:B------:R-:W-:Y:S01]  /*4fe0*/  FADD.FTZ R26, -R12.reuse, R27 ;  /* 0x0000001b0c1a7221 */ /* 0x040fe20000010100 */
[----:B------:R-:W-:Y:S01]  /*4ff0*/  PRMT R47, RZ, 0x7610, R47 ;  /* 0x00007610ff2f7816 */ /* 0x000fe2000000002f */
[----:B------:R-:W-:Y:S01]  /*5000*/  FADD.FTZ R28, -R12, R29 ;  /* 0x0000001d0c1c7221 */ /* 0x000fe20000010100 */
[----:B------:R-:W-:Y:S01]  /*5010*/  ISETP.GE.AND.EX P6, PT, R6, c[0x0][0x1e4], PT, P6 ;  /* 0x0000790006007a0c */ /* 0x000fe20003fc6360 */
[C---:B------:R-:W-:Y:S01]  /*5020*/  FADD.FTZ R24, -R12.reuse, R31 ;  /* 0x0000001f0c187221 */ /* 0x040fe20000010100 */
[----:B------:R-:W-:Y:S01]  /*5030*/  ISETP.GE.AND.EX P0, PT, R7, c[0x0][0x1e4], PT, P0 ;  /* 0x0000790007007a0c */ /* 0x000fe20003f06300 */
[----:B------:R-:W-:Y:S01]  /*5040*/  FADD.FTZ R12, -R12, R47 ;  /* 0x0000002f0c0c7221 */ /* 0x000fe20000010100 */
[----:B------:R-:W-:Y:S01]  /*5050*/  ISETP.GE.AND.EX P2, PT, R8, c[0x0][0x1e4], PT, P2 ;  /* 0x0000790008007a0c */ /* 0x000fe20003f46320 */
[-C--:B------:R-:W-:Y:S01]  /*5060*/  FMUL.FTZ R31, R18, R13.reuse ;  /* 0x0000000d121f7220 */ /* 0x080fe20000410000 */
[----:B------:R-:W-:Y:S01]  /*5070*/  ISETP.GE.AND.EX P3, PT, R9, c[0x0][0x1e4], PT, P3 ;  /* 0x0000790009007a0c */ /* 0x000fe20003f66330 */
[----:B------:R-:W-:Y:S01]  /*5080*/  FMUL.FTZ R46, R20, R13 ;  /* 0x0000000d142e7220 */ /* 0x000fe20000410000 */
[----:B------:R-:W-:-:S02]  /*5090*/  ISETP.GE.AND.EX P4, PT, R10, c[0x0][0x1e4], PT, P4 ;  /* 0x000079000a007a0c */ /* 0x000fc40003f86340 */
[----:B------:R-:W-:Y:S02]  /*50a0*/  PRMT R11, RZ, 0x5410, R52 ;  /* 0x00005410ff0b7816 */ /* 0x000fe40000000034 */
[C---:B------:R-:W-:Y:S02]  /*50b0*/  ISETP.GT.U32.OR P6, PT, R70.reuse, 0x29f, P6 ;  /* 0x0000029f4600780c */ /* 0x040fe400037c4470 */
[C---:B------:R-:W-:Y:S02]  /*50c0*/  ISETP.GT.U32.OR P0, PT, R70.reuse, 0x29f, P0 ;  /* 0x0000029f4600780c */ /* 0x040fe40000704470 */
[C---:B------:R-:W-:Y:S02]  /*50d0*/  ISETP.GT.U32.OR P2, PT, R70.reuse, 0x29f, P2 ;  /* 0x0000029f4600780c */ /* 0x040fe40001744470 */
[C---:B------:R-:W-:Y:S02]  /*50e0*/  ISETP.GT.U32.OR P3, PT, R70.reuse, 0x29f, P3 ;  /* 0x0000029f4600780c */ /* 0x040fe40001f64470 */
[----:B------:R-:W-:-:S02]  /*50f0*/  ISETP.GT.U32.OR P4, PT, R70, 0x29f, P4 ;  /* 0x0000029f4600780c */ /* 0x000fc40002784470 */
[----:B------:R-:W-:Y:S01]  /*5100*/  PRMT R52, RZ, 0x7610, R52 ;  /* 0x00007610ff347816 */ /* 0x000fe20000000034 */
        /* <DEDUP_REMOVED lines=19> */
.L_x_113:
[----:B------:R-:W-:Y:S01]  /*5240*/  BSSY B0, `(.L_x_114) ;  /* 0x0000012000007945 */ /* 0x000fe20003800000 */
[----:B------:R-:W-:Y:S05]  /*5250*/  @P6 BRA `(.L_x_115) ;  /* 0x0000010000006947 */ /* 0x000fea0003800000 */
[C-C-:B------:R-:W-:Y:S02]  /*5260*/  FFMA.FTZ R18, R22.reuse, R31, R23.reuse ;  /* 0x0000001f16127223 */ /* 0x140fe40000010017 */
[----:B------:R-:W-:Y:S02]  /*5270*/  FFMA.FTZ R19, R22, R46, R23 ;  /* 0x0000002e16137223 */ /* 0x000fe40000010017 */
[----:B------:R-:W-:Y:S02]  /*5280*/  IMAD R20, R6, c[0x0][0x1d8], RZ ;  /* 0x0000760006147a24 */ /* 0x000fe400078e02ff */
[----:B------:R-:W-:Y:S01]  /*5290*/  FFMA.FTZ R6, R11, R14, -R18 ;  /* 0x0000000e0b067223 */ /* 0x000fe20000010812 */
[----:B------:R-:W-:Y:S01]  /*52a0*/  MOV R18, R74 ;  /* 0x0000004a00127202 */ /* 0x000fe20000000f00 */
[----:B------:R-:W-:Y:S01]  /*52b0*/  FFMA.FTZ R52, R52, R15, -R19 ;  /* 0x0000000f34347223 */ /* 0x000fe20000010813 */
[----:B------:R-:W-:Y:S01]  /*52c0*/  MOV R19, R77 ;  /* 0x0000004d00137202 */ /* 0x000fe20000000f00 */
[----:B------:R-:W-:-:S02]  /*52d0*/  IMAD R21, R65, c[0x0][0x1dc], R20 ;  /* 0x0000770041157a24 */ /* 0x000fc400078e0214 */
[----:B------:R-:W-:Y:S02]  /*52e0*/  FMUL.FTZ R11, R6, R13 ;  /* 0x0000000d060b7220 */ /* 0x000fe40000410000 */
[----:B------:R-:W-:-:S04]  /*52f0*/  IMAD.WIDE.U32 R18, R65, c[0x0][0x1d8], R18 ;  /* 0x0000760041127a25 */ /* 0x000fc800078e0012 */
[----:B------:R-:W-:Y:S01]  /*5300*/  FMUL.FTZ R6, R52, R13 ;  /* 0x0000000d34067220 */ /* 0x000fe20000410000 */
[----:B------:R-:W-:Y:S02]  /*5310*/  IADD3 R21, R19, R21, RZ ;  /* 0x0000001513157210 */ /* 0x000fe40007ffe0ff */
[----:B------:R-:W-:Y:S02]  /*5320*/  LEA R20, P6, R18, c[0x0][0x160], 0x1 ;  /* 0x0000580012147a11 */ /* 0x000fe400078c08ff */
[----:B------:R-:W-:Y:S02]  /*5330*/  F2FP.BF16.PACK_AB R11, R6, R11 ;  /* 0x0000000b060b723e */ /* 0x000fe400000010ff */
[----:B------:R-:W-:-:S05]  /*5340*/  LEA.HI.X R21, R18, c[0x0][0x164], R21, 0x1, P6 ;  /* 0x0000590012157a11 */ /* 0x000fca00030f0c15 */
[----:B------:R0:W-:Y:S04]  /*5350*/  STG.E [R20.64], R11 ;  /* 0x0000000b14007986 */ /* 0x0001e8000c101906 */
.L_x_115:
[----:B------:R-:W-:Y:S05]  /*5360*/  BSYNC B0 ;  /* 0x0000000000007941 */ /* 0x000fea0003800000 */
.L_x_114:
        /* <DEDUP_REMOVED lines=23> */
.L_x_116:
[----:B------:R-:W-:Y:S01]  /*54e0*/  BSSY B0, `(.L_x_117) ;  /* 0x0000012000007945 */ /* 0x000fe20003800000 */
[----:B------:R-:W-:Y:S05]  /*54f0*/  @P0 BRA `(.L_x_118) ;  /* 0x0000010000000947 */ /* 0x000fea0003800000 */
[----:B------:R-:W-:Y:S02]  /*5500*/  FFMA.FTZ R19, R22, R38, R23 ;  /* 0x0000002616137223 */ /* 0x000fe40000010017 */
[----:B------:R-:W-:Y:S01]  /*5510*/  IMAD R21, R7, c[0x0][0x1d8], RZ ;  /* 0x0000760007157a24 */ /* 0x000fe200078e02ff */
[----:B------:R-:W-:Y:S01]  /*5520*/  MOV R7, R77 ;  /* 0x0000004d00077202 */ /* 0x000fe20000000f00 */
[----:B------:R-:W-:Y:S01]  /*5530*/  FFMA.FTZ R34, R6, R15, -R19 ;  /* 0x0000000f06227223 */ /* 0x000fe20000010813 */
[----:B------:R-:W-:Y:S01]  /*5540*/  MOV R6, R74 ;  /* 0x0000004a00067202 */ /* 0x000fe20000000f00 */
[----:B------:R-:W-:Y:S02]  /*5550*/  FFMA.FTZ R18, R22, R31, R23 ;  /* 0x0000001f16127223 */ /* 0x000fe40000010017 */
[----:B------:R-:W-:-:S02]  /*5560*/  IMAD R21, R64, c[0x0][0x1dc], R21 ;  /* 0x0000770040157a24 */ /* 0x000fc400078e0215 */
[----:B------:R-:W-:Y:S02]  /*5570*/  FFMA.FTZ R18, R11, R14, -R18 ;  /* 0x0000000e0b127223 */ /* 0x000fe40000010812 */
        /* <DEDUP_REMOVED lines=8> */
.L_x_118:
[----:B------:R-:W-:Y:S05]  /*5600*/  BSYNC B0 ;  /* 0x0000000000007941 */ /* 0x000fea0003800000 */
.L_x_117:
[--C-:B------:R-:W-:Y:S01]  /*5610*/  PRMT R7, RZ, 0x5410, R48.reuse ;  /* 0x00005410ff077816 */ /* 0x100fe20000000030 */
[-C--:B------:R-:W-:Y:S01]  /*5620*/  FMUL.FTZ R29, R30, R13.reuse ;  /* 0x0000000d1e1d7220 */ /* 0x080fe20000410000 */
[----:B------:R-:W-:Y:S01]  /*5630*/  PRMT R48, RZ, 0x7610, R48 ;  /* 0x00007610ff307816 */ /* 0x000fe20000000030 */
[----:B------:R-:W-:Y:S01]  /*5640*/  FMUL.FTZ R32, R32, R13 ;  /* 0x0000000d20207220 */ /* 0x000fe20000410000 */
[----:B------:R-:W-:Y:S05]  /*5650*/  @!P5 BRA `(.L_x_119) ;  /* 0x000001200000d947 */ /* 0x000fea0003800000 */
[----:B0-----:R-:W-:Y:S02]  /*5660*/  FFMA.FTZ R11, R32, R15, R17 ;  /* 0x0000000f200b7223 */ /* 0x001fe40000010011 */
        /* <DEDUP_REMOVED lines=17> */
.L_x_119:
[----:B------:R-:W-:Y:S01]  /*5780*/  BSSY B0, `(.L_x_120) ;  /* 0x0000012000007945 */ /* 0x000fe20003800000 */
[----:B------:R-:W-:Y:S05]  /*5790*/  @P2 BRA `(.L_x_121) ;  /* 0x0000010000002947 */ /* 0x000fea0003800000 */
[--C-:B------:R-:W-:Y:S02]  /*57a0*/  FFMA.FTZ R6, R22, R29, R23.reuse ;  /* 0x0000001d16067223 */ /* 0x100fe40000010017 */
[----:B0-----:R-:W-:Y:S02]  /*57b0*/  IMAD R18, R8, c[0x0][0x1d8], RZ ;  /* 0x0000760008127a24 */ /* 0x001fe400078e02ff */
[----:B------:R-:W-:Y:S01]  /*57c0*/  FFMA.FTZ R8, R7, R14, -R6 ;  /* 0x0000000e07087223 */ /* 0x000fe20000010806 */
[----:B------:R-:W-:Y:S01]  /*57d0*/  MOV R6, R74 ;  /* 0x0000004a00067202 */ /* 0x000fe20000000f00 */
[----:B------:R-:W-:Y:S01]  /*57e0*/  FFMA.FTZ R11, R22, R32, R23 ;  /* 0x00000020160b7223 */ /* 0x000fe20000010017 */
[----:B------:R-:W-:Y:S01]  /*57f0*/  MOV R7, R77 ;  /* 0x0000004d00077202 */ /* 0x000fe20000000f00 */
        /* <DEDUP_REMOVED lines=10> */
.L_x_121:
[----:B------:R-:W-:Y:S05]  /*58a0*/  BSYNC B0 ;  /* 0x0000000000007941 */ /* 0x000fea0003800000 */
.L_x_120:
        /* <DEDUP_REMOVED lines=23> */
.L_x_122:
        /* <DEDUP_REMOVED lines=18> */
.L_x_124:
[----:B------:R-:W-:Y:S05]  /*5b40*/  BSYNC B0 ;  /* 0x0000000000007941 */ /* 0x000fea0003800000 */
.L_x_123:
[--C-:B------:R-:W-:Y:S01]  /*5b50*/  PRMT R7, RZ, 0x5410, R44.reuse ;  /* 0x00005410ff077816 */ /* 0x100fe2000000002c */
[-C--:B------:R-:W-:Y:S01]  /*5b60*/  FMUL.FTZ R21, R24, R13.reuse ;  /* 0x0000000d18157220 */ /* 0x080fe20000410000 */
[----:B------:R-:W-:Y:S01]  /*5b70*/  PRMT R44, RZ, 0x7610, R44 ;  /* 0x00007610ff2c7816 */ /* 0x000fe2000000002c */
[----:B------:R-:W-:Y:S01]  /*5b80*/  FMUL.FTZ R18, R12, R13 ;  /* 0x0000000d0c127220 */ /* 0x000fe20000410000 */
[----:B------:R-:W-:Y:S05]  /*5b90*/  @!P5 BRA `(.L_x_125) ;  /* 0x000001200000d947 */ /* 0x000fea0003800000 */
[----:B------:R-:W-:Y:S02]  /*5ba0*/  FFMA.FTZ R16, R21, R14, R16 ;  /* 0x0000000e15107223 */ /* 0x000fe40000010010 */
[----:B------:R-:W-:Y:S02]  /*5bb0*/  FFMA.FTZ R17, R18, R15, R17 ;  /* 0x0000000f12117223 */ /* 0x000fe40000010011 */
[----:B------:R-:W-:Y:S02]  /*5bc0*/  FMUL.FTZ R6, R16, -1.4426950216293334961 ;  /* 0xbfb8aa3b10067820 */ /* 0x000fe40000410000 */
[----:B0-----:R-:W-:-:S04]  /*5bd0*/  FMUL.FTZ R9, R17, -1.4426950216293334961 ;  /* 0xbfb8aa3b11097820 */ /* 0x001fc80000410000 */
        /* <DEDUP_REMOVED lines=14> */
.L_x_125:
        /* <DEDUP_REMOVED lines=10> */
[-C--:B0-----:R-:W-:Y:S01]  /*5d60*/  FMUL.FTZ R9, R6, R13.reuse ;  /* 0x0000000d06097220 */ /* 0x081fe20000410000 */
[----:B------:R-:W-:Y:S01]  /*5d70*/  LEA R6, P0, R74, c[0x0][0x160], 0x1 ;  /* 0x000058004a067a11 */ /* 0x000fe200078008ff */
[----:B------:R-:W-:Y:S01]  /*5d80*/  FMUL.FTZ R22, R22, R13 ;  /* 0x0000000d16167220 */ /* 0x000fe20000410000 */
[----:B------:R-:W-:-:S04]  /*5d90*/  IADD3 R7, R75, R7, RZ ;  /* 0x000000074b077210 */ /* 0x000fc80007ffe0ff */
[----:B------:R-:W-:Y:S02]  /*5da0*/  LEA.HI.X R7, R74, c[0x0][0x164], R7, 0x1, P0 ;  /* 0x000059004a077a11 */ /* 0x000fe400000f0c07 */
[----:B------:R-:W-:-:S05]  /*5db0*/  F2FP.BF16.PACK_AB R9, R22, R9 ;  /* 0x000000091609723e */ /* 0x000fca00000010ff */
[----:B------:R0:W-:Y:S02]  /*5dc0*/  STG.E [R6.64], R9 ;  /* 0x0000000906007986 */ /* 0x0001e4000c101906 */
.L_x_127:
[----:B------:R-:W-:Y:S05]  /*5dd0*/  BSYNC B0 ;  /* 0x0000000000007941 */ /* 0x000fea0003800000 */
.L_x_126:
[----:B------:R-:W-:Y:S02]  /*5de0*/  IADD3 R69, R69, c[0x0][0x10], RZ ;  /* 0x0000040045457a10 */ /* 0x000fe40007ffe0ff */
[----:B------:R-:W-:Y:S02]  /*5df0*/  IADD3 R60, R60, 0x1, RZ ;  /* 0x000000013c3c7810 */ /* 0x000fe40007ffe0ff */
[----:B------:R-:W-:-:S13]  /*5e00*/  ISETP.GE.AND P0, PT, R69, UR4, PT ;  /* 0x0000000445007c0c */ /* 0x000fda000bf06270 */
[----:B------:R-:W-:Y:S01]  /*5e10*/  @P0 CALL.REL.NOINC `(.L_x_77) ;  /* 0x0000001000000944 */ /* 0x000fe20003c00000 */
[----:B------:R-:W-:Y:S05]  /*5e20*/  BRA `(.L_x_128) ;  /* 0xffffa4e000007947 */ /* 0x000fea000383ffff */
.L_x_77:
        /* <DEDUP_REMOVED lines=18> */
.L_x_130:
[----:B------:R-:W-:Y:S05]  /*5f50*/  BSYNC B0 ;  /* 0x0000000000007941 */ /* 0x000fea0003800000 */
.L_x_129:
        /* <DEDUP_REMOVED lines=11> */
.L_x_132:
[----:B------:R-:W2:Y:S01]  /*6010*/  LDG.E.STRONG.GPU R5, [R2.64] ;  /* 0x0000000602057981 */ /* 0x000ea2000c1ef900 */
[----:B------:R-:W-:Y:S01]  /*6020*/  YIELD ;  /* 0x0000000000007946 */ /* 0x000fe20003800000 */
[----:B--2---:R-:W-:Y:S01]  /*6030*/  ISETP.NE.AND P0, PT, R5, R0, PT ;  /* 0x000000000500720c */ /* 0x004fe20003f05270 */
[----:B------:R-:W-:-:S12]  /*6040*/  CCTL.IVALL ;  /* 0x00000000ff00798f */ /* 0x000fd80002000000 */
[----:B------:R-:W-:Y:S05]  /*6050*/  @P0 BRA `(.L_x_132) ;  /* 0xffffffb000000947 */ /* 0x000fea000383ffff */
.L_x_131:
[----:B------:R-:W-:Y:S02]  /*6060*/  WARPSYNC 0xffffffff ;  /* 0xffffffff00007948 */ /* 0x000fe40003800000 */
[----:B------:R-:W-:Y:S01]  /*6070*/  MOV R19, c[0x0][0x1dc] ;  /* 0x0000770000137a02 */ /* 0x000fe20000000f00 */
[----:B------:R-:W-:Y:S03]  /*6080*/  BAR.SYNC.DEFER_BLOCKING 0x0 ;  /* 0x0000000000007b1d */ /* 0x000fe60000010000 */
[----:B------:R-:W-:-:S04]  /*6090*/  LEA.HI R0, P0, R19, c[0x0][0x1d8], RZ, 0x1 ;  /* 0x0000760013007a11 */ /* 0x000fc800078108ff */
[----:B------:R-:W-:-:S04]  /*60a0*/  IADD3.X R3, RZ, c[0x0][0x1dc], RZ, P0, !PT ;  /* 0x00007700ff037a10 */ /* 0x000fc800007fe4ff */
[--C-:B------:R-:W-:Y:S02]  /*60b0*/  SHF.R.S64 R27, R0, 0x1, R3.reuse ;  /* 0x00000001001b7819 */ /* 0x100fe40000001003 */
        /* <DEDUP_REMOVED lines=19> */
.L_x_133:
        /* <DEDUP_REMOVED lines=23> */
.L_x_134:
        /* <DEDUP_REMOVED lines=10> */
.L_x_3262:


//--------------------- .text._Z35group_norm_nhwc_bwd_one_pass_kernelI11Bf16IOFp32WLi512ELi42ELi672EEv26Group_norm_nhwc_bwd_params --------------------------
	.section	.text._Z35group_norm_nhwc_bwd_one_pass_kernelI11Bf16IOFp32WLi512ELi42ELi672EEv26Group_norm_nhwc_bwd_params,"ax",@progbits
	.sectioninfo	@"SHI_REGISTERS=80"
	.align	128
        .global         _Z35group_norm_nhwc_bwd_one_pass_kernelI11Bf16IOFp32WLi512ELi42ELi672EEv26Group_norm_nhwc_bwd_params
        .type           _Z35group_norm_nhwc_bwd_one_pass_kernelI11Bf16IOFp32WLi512ELi42ELi672EEv26Group_norm_nhwc_bwd_params,@function
        .size           _Z35group_norm_nhwc_bwd_one_pass_kernelI11Bf16IOFp32WLi512ELi42ELi672EEv26Group_norm_nhwc_bwd_params,(.L_x_3263 - _Z35group_norm_nhwc_bwd_one_pass_kernelI11Bf16IOFp32WLi512ELi42ELi672EEv26Group_norm_nhwc_bwd_params)
        .other          _Z35group_norm_nhwc_bwd_one_pass_kernelI11Bf16IOFp32WLi512ELi42ELi672EEv26Group_norm_nhwc_bwd_params,@"STO_CUDA_ENTRY STV_DEFAULT"
_Z35group_norm_nhwc_bwd_one_pass_kernelI11Bf16IOFp32WLi512ELi42ELi672EEv26Group_norm_nhwc_bwd_params:
.text._Z35group_norm_nhwc_bwd_one_pass_kernelI11Bf16IOFp32WLi512ELi42ELi672EEv26Group_norm_nhwc_bwd_params:
[----:B------:R-:W-:Y:S02]  /*0000*/  MOV R1, c[0x0][0x28] ;  /* 0x00000a0000017a02 */ /* 0x000fe40000000f00 */
[----:B------:R-:W0:Y:S01]  /*0010*/  S2UR UR9, SR_CTAID.Y ;  /* 0x00000000000979c3 */ /* 0x000e220000002600 */
[----:B------:R-:W1:Y:S01]  /*0020*/  S2R R0, SR_TID.X ;  /* 0x0000000000007919 */ /* 0x000e620000002100 */
[----:B------:R-:W-:Y:S01]  /*0030*/  ULDC UR8, c[0x0][0x1f0] ;  /* 0x00007c0000087ab9 */ /* 0x000fe20000000800 */
[----:B------:R-:W-:Y:S01]  /*0040*/  IADD3 R1, R1, -0x8, RZ ;  /* 0xfffffff801017810 */ /* 0x000fe20007ffe0ff */
        /* <DEDUP_REMOVED lines=9> */
[----:B------:R-:W0:Y:S01]  /*00e0*/  S2UR UR20, SR_CTAID.X ;  /* 0x00000000001479c3 */ /* 0x000e220000002500 */
[----:B------:R-:W-:Y:S01]  /*00f0*/  SHF.R.U32.HI R2, RZ, 0x4, R2 ;  /* 0x00000004ff027819 */ /* 0x000fe20000011602 */
[----:B------:R-:W-:Y:S02]  /*0100*/  UMOV UR13, 0x3 ;  /* 0x00000003000d7882 */ /* 0x000fe40000000000 */
[----:B------:R-:W-:Y:S02]  /*0110*/  ULDC.64 UR10, c[0x0][0x1d8] ;  /* 0x00007600000a7ab9 */ /* 0x000fe40000000a00 */
[----:B------:R-:W-:Y:S01]  /*0120*/  IMAD R54, R2, -0x15, R0 ;  /* 0xffffffeb02367824 */ /* 0x000fe200078e0200 */
[----:B------:R-:W-:Y:S02]  /*0130*/  UIMAD.WIDE.U32 UR4, UR13, UR10, URZ ;  /* 0x0000000a0d0472a5 */ /* 0x000fe4000f8e003f */
[----:B------:R-:W-:Y:S02]  /*0140*/  UIMAD UR13, UR13, UR11, URZ ;  /* 0x0000000b0d0d72a4 */ /* 0x000fe4000f8e023f */
[----:B------:R-:W-:Y:S01]  /*0150*/  ULEA.HI UR10, UP0, UR11, UR10, URZ, 0x1 ;  /* 0x0000000a0b0a7291 */ /* 0x000fe2000f81083f */
[----:B------:R-:W-:Y:S01]  /*0160*/  SHF.L.U32 R54, R54, 0x1, RZ ;  /* 0x0000000136367819 */ /* 0x000fe200000006ff */
[----:B------:R-:W-:-:S02]  /*0170*/  UIADD3 UR13, UR5, UR13, URZ ;  /* 0x0000000d050d7290 */ /* 0x000fc4000fffe03f */
[----:B------:R-:W-:Y:S02]  /*0180*/  UIADD3.X UR11, URZ, UR11, URZ, UP0, !UPT ;  /* 0x0000000b3f0b7290 */ /* 0x000fe400087fe43f */
[----:B------:R-:W-:Y:S02]  /*0190*/  ULEA.HI UR12, UP0, UR13, UR4, URZ, 0x1 ;  /* 0x000000040d0c7291 */ /* 0x000fe4000f81083f */
[----:B------:R-:W-:Y:S02]  /*01a0*/  USHF.R.S64 UR10, UR10, 0x1, UR11 ;  /* 0x000000010a0a7899 */ /* 0x000fe4000800100b */
[----:B------:R-:W-:Y:S02]  /*01b0*/  UIADD3.X UR13, URZ, UR13, URZ, UP0, !UPT ;  /* 0x0000000d3f0d7290 */ /* 0x000fe400087fe43f */
[----:B------:R-:W-:Y:S01]  /*01c0*/  USHF.R.S32.HI UR11, URZ, 0x1, UR11 ;  /* 0x000000013f0b7899 */ /* 0x000fe2000801140b */
[----:B0-----:R-:W-:Y:S01]  /*01d0*/  MOV R3, UR20 ;  /* 0x0000001400037c02 */ /* 0x001fe20008000f00 */
[----:B------:R-:W-:-:S02]  /*01e0*/  USHF.R.S64 UR12, UR12, 0x1, UR13 ;  /* 0x000000010c0c7899 */ /* 0x000fc4000800100d */
[----:B------:R-:W-:Y:S02]  /*01f0*/  USHF.R.S32.HI UR13, URZ, 0x1, UR13 ;  /* 0x000000013f0d7899 */ /* 0x000fe4000801140d */
[----:B------:R-:W-:Y:S01]  /*0200*/  IMAD R2, R3, c[0x0][0x1fc], R2 ;  /* 0x00007f0003027a24 */ /* 0x000fe200078e0202 */
[----:B------:R-:W-:Y:S01]  /*0210*/  SHF.R.S32.HI R3, RZ, 0x1f, R0 ;  /* 0x0000001fff037819 */ /* 0x000fe20000011400 */
[----:B------:R-:W-:Y:S02]  /*0220*/  ULDC.U8 UR21, c[0x0][0x1f4] ;  /* 0x00007d0000157ab9 */ /* 0x000fe40000000000 */
[----:B------:R-:W-:Y:S01]  /*0230*/  USHF.L.U64.HI UR11, UR10, 0x2, UR11 ;  /* 0x000000020a0b7899 */ /* 0x000fe2000801020b */
[----:B------:R-:W-:Y:S01]  /*0240*/  LEA.HI R3, R3, R0, RZ, 0x5 ;  /* 0x0000000003037211 */ /* 0x000fe200078f28ff */
[----:B------:R-:W-:Y:S01]  /*0250*/  USHF.L.U64.HI UR13, UR12, 0x2, UR13 ;  /* 0x000000020c0d7899 */ /* 0x000fe2000801020d */
[----:B------:R-:W-:Y:S01]  /*0260*/  ISETP.GE.U32.AND P1, PT, R2, c[0x0][0x1e0], PT ;  /* 0x0000780002007a0c */ /* 0x000fe20003f26070 */
[----:B------:R-:W-:Y:S01]  /*0270*/  UMOV UR4, URZ ;  /* 0x0000003f00047c82 */ /* 0x000fe20008000000 */
[----:B------:R-:W-:-:S02]  /*0280*/  SHF.R.S32.HI R3, RZ, 0x5, R3 ;  /* 0x00000005ff037819 */ /* 0x000fc40000011403 */
[----:B------:R-:W-:Y:S02]  /*0290*/  SHF.R.S32.HI R4, RZ, 0x1f, R2 ;  /* 0x0000001fff047819 */ /* 0x000fe40000011402 */
[----:B------:R-:W-:Y:S01]  /*02a0*/  IADD3 R69, R2, 0x20, RZ ;  /* 0x0000002002457810 */ /* 0x000fe20007ffe0ff */
[----:B------:R0:W-:Y:S01]  /*02b0*/  STL [R1], R3 ;  /* 0x0000000301007387 */ /* 0x0001e20000100800 */
[----:B------:R-:W-:Y:S02]  /*02c0*/  ISETP.GE.AND.EX P1, PT, R4, c[0x0][0x1e4], PT, P1 ;  /* 0x0000790004007a0c */ /* 0x000fe40003f26310 */
[C---:B------:R-:W-:Y:S02]  /*02d0*/  IADD3 R68, R2.reuse, 0x40, RZ ;  /* 0x0000004002447810 */ /* 0x040fe40007ffe0ff */
[C---:B------:R-:W-:Y:S02]  /*02e0*/  IADD3 R67, R2.reuse, 0x60, RZ ;  /* 0x0000006002437810 */ /* 0x040fe40007ffe0ff */
[----:B------:R-:W-:-:S02]  /*02f0*/  IADD3 R66, R2, 0x80, RZ ;  /* 0x0000008002427810 */ /* 0x000fc40007ffe0ff */
[C---:B------:R-:W-:Y:S02]  /*0300*/  IADD3 R65, R2.reuse, 0xa0, RZ ;  /* 0x000000a002417810 */ /* 0x040fe40007ffe0ff */
[C---:B------:R-:W-:Y:S02]  /*0310*/  IADD3 R64, R2.reuse, 0xc0, RZ ;  /* 0x000000c002407810 */ /* 0x040fe40007ffe0ff */
[C---:B------:R-:W-:Y:S02]  /*0320*/  IADD3 R63, R2.reuse, 0xe0, RZ ;  /* 0x000000e0023f7810 */ /* 0x040fe40007ffe0ff */
[C---:B------:R-:W-:Y:S02]  /*0330*/  IADD3 R62, R2.reuse, 0x100, RZ ;  /* 0x00000100023e7810 */ /* 0x040fe40007ffe0ff */
[C---:B------:R-:W-:Y:S02]  /*0340*/  IADD3 R61, R2.reuse, 0x120, RZ ;  /* 0x00000120023d7810 */ /* 0x040fe40007ffe0ff */
[----:B------:R-:W-:-:S02]  /*0350*/  IADD3 R60, R2, 0x140, RZ ;  /* 0x00000140023c7810 */ /* 0x000fc40007ffe0ff */
[----:B------:R-:W-:Y:S02]  /*0360*/  ISETP.LT.U32.AND P1, PT, R0, 0x2a0, !P1 ;  /* 0x000002a00000780c */ /* 0x000fe40004f21070 */
[C---:B------:R-:W-:Y:S02]  /*0370*/  IADD3 R59, R2.reuse, 0x160, RZ ;  /* 0x00000160023b7810 */ /* 0x040fe40007ffe0ff */
[C---:B------:R-:W-:Y:S02]  /*0380*/  IADD3 R58, R2.reuse, 0x180, RZ ;  /* 0x00000180023a7810 */ /* 0x040fe40007ffe0ff */
[C---:B------:R-:W-:Y:S02]  /*0390*/  IADD3 R57, R2.reuse, 0x1a0, RZ ;  /* 0x000001a002397810 */ /* 0x040fe40007ffe0ff */
[C---:B------:R-:W-:Y:S02]  /*03a0*/  IADD3 R56, R2.reuse, 0x1c0, RZ ;  /* 0x000001c002387810 */ /* 0x040fe40007ffe0ff */
[----:B0-----:R-:W-:-:S02]  /*03b0*/  IADD3 R55, R2, 0x1e0, RZ ;  /* 0x000001e002377810 */ /* 0x001fc40007ffe0ff */
.L_x_218:
[----:B0-----:R-:W-:Y:S01]  /*03c0*/  IABS R5, c[0x0][0x1f0] ;  /* 0x00007c0000057a13 */ /* 0x001fe20000000000 */
[----:B---3--:R-:W-:Y:S01]  /*03d0*/  UMOV UR6, URZ ;  /* 0x0000003f00067c82 */ /* 0x008fe20008000000 */
[----:B------:R-:W-:Y:S01]  /*03e0*/  IABS R6, UR9 ;  /* 0x0000000900067c13 */ /* 0x000fe20008000000 */
[----:B------:R-:W-:Y:S01]  /*03f0*/  UISETP.GE.AND UP1, UPT, UR9, URZ, UPT ;  /* 0x0000003f0900728c */ /* 0x000fe2000bf26270 */
[----:B------:R-:W0:Y:S01]  /*0400*/  R2UR UR16, R5 ;  /* 0x00000000051073c2 */ /* 0x000e2200000e0000 */
[----:B------:R-:W-:Y:S01]  /*0410*/  ULDC UR15, c[0x0][0x1f0] ;  /* 0x00007c00000f7ab9 */ /* 0x000fe20000000800 */
[----:B------:R-:W-:Y:S01]  /*0420*/  ISETP.GE.U32.AND P0, PT, R69, c[0x0][0x1e0], PT ;  /* 0x0000780045007a0c */ /* 0x000fe20003f06070 */
[----:B------:R-:W-:Y:S01]  /*0430*/  UISETP.NE.AND UP0, UPT, URZ, UR15, UPT ;  /* 0x0000000f3f00728c */ /* 0x000fe2000bf05270 */
[----:B------:R-:W-:Y:S01]  /*0440*/  SHF.R.S32.HI R70, RZ, 0x1f, R69 ;  /* 0x0000001fff467819 */ /* 0x000fe20000011445 */
[----:B------:R-:W-:Y:S01]  /*0450*/  HFMA2.MMA R37, -RZ, RZ, 0, 0 ;  /* 0x00000000ff257435 */ /* 0x000fe200000001ff */
[----:B------:R-:W-:Y:S01]  /*0460*/  ISETP.GE.U32.AND P3, PT, R68, c[0x0][0x1e0], PT ;  /* 0x0000780044007a0c */ /* 0x000fe20003f66070 */
[----:B------:R-:W-:Y:S01]  /*0470*/  CS2R R52, SRZ ;  /* 0x0000000000347805 */ /* 0x000fe2000001ff00 */
[----:B------:R-:W1:Y:S01]  /*0480*/  R2UR UR14, R6 ;  /* 0x00000000060e73c2 */ /* 0x000e6200000e0000 */
[----:B------:R-:W-:-:S02]  /*0490*/  ISETP.GE.AND.EX P0, PT, R70, c[0x0][0x1e4], PT, P0 ;  /* 0x0000790046007a0c */ /* 0x000fc40003f06300 */
[----:B------:R-:W-:Y:S02]  /*04a0*/  SHF.R.S32.HI R7, RZ, 0x1f, R68 ;  /* 0x0000001fff077819 */ /* 0x000fe40000011444 */
[C---:B------:R-:W-:Y:S02]  /*04b0*/  ISETP.GT.U32.OR P0, PT, R0.reuse, 0x29f, P0 ;  /* 0x0000029f0000780c */ /* 0x040fe40000704470 */
[----:B------:R-:W-:Y:S02]  /*04c0*/  ISETP.GE.AND.EX P3, PT, R7, c[0x0][0x1e4], PT, P3 ;  /* 0x0000790007007a0c */ /* 0x000fe40003f66330 */
[----:B------:R-:W-:Y:S02]  /*04d0*/  SHF.R.S32.HI R9, RZ, 0x1f, R66 ;  /* 0x0000001fff097819 */ /* 0x000fe40000011442 */
[----:B------:R-:W-:Y:S02]  /*04e0*/  ISETP.GT.U32.OR P3, PT, R0, 0x29f, P3 ;  /* 0x0000029f0000780c */ /* 0x000fe40001f64470 */
[----:B------:R-:W-:-:S02]  /*04f0*/  ISETP.GE.U32.AND P5, PT, R67, c[0x0][0x1e0], PT ;  /* 0x0000780043007a0c */ /* 0x000fc40003fa6070 */
[----:B------:R-:W-:Y:S01]  /*0500*/  SHF.R.S32.HI R12, RZ, 0x1f, R67 ;  /* 0x0000001fff0c7819 */ /* 0x000fe20000011443 */
[----:B0-----:R-:W0:Y:S01]  /*0510*/  I2F.RP R3, UR16 ;  /* 0x0000001000037d06 */ /* 0x001e220008209400 */
[----:B------:R-:W-:Y:S02]  /*0520*/  ISETP.GE.U32.AND P4, PT, R65, c[0x0][0x1e0], PT ;  /* 0x0000780041007a0c */ /* 0x000fe40003f86070 */
[----:B------:R-:W-:Y:S02]  /*0530*/  ISETP.GE.AND.EX P5, PT, R12, c[0x0][0x1e4], PT, P5 ;  /* 0x000079000c007a0c */ /* 0x000fe40003fa6350 */
[----:B------:R-:W-:Y:S02]  /*0540*/  SHF.R.S32.HI R8, RZ, 0x1f, R65 ;  /* 0x0000001fff087819 */ /* 0x000fe40000011441 */
[----:B------:R-:W-:Y:S02]  /*0550*/  ISETP.GT.U32.OR P5, PT, R0, 0x29f, P5 ;  /* 0x0000029f0000780c */ /* 0x000fe40002fa4470 */
[----:B------:R-:W-:Y:S01]  /*0560*/  ISETP.GE.AND.EX P4, PT, R8, c[0x0][0x1e4], PT, P4 ;  /* 0x0000790008007a0c */ /* 0x000fe20003f86340 */
[----:B0-----:R-:W0:Y:S02]  /*0570*/  MUFU.RCP R3, R3 ;  /* 0x0000000300037308 */ /* 0x001e240000001000 */
[----:B0-----:R-:W-:-:S02]  /*0580*/  IADD3 R4, R3, 0xffffffe, RZ ;  /* 0x0ffffffe03047810 */ /* 0x001fc40007ffe0ff */
[----:B------:R-:W-:-:S04]  /*0590*/  SHF.R.S32.HI R3, RZ, 0x1f, R54 ;  /* 0x0000001fff037819 */ /* 0x000fc80000011436 */
[----:B------:R-:W0:Y:S02]  /*05a0*/  F2I.FTZ.U32.TRUNC.NTZ R4, R4 ;  /* 0x0000000400047305 */ /* 0x000e24000021f000 */
[----:B0-----:R-:W0:Y:S02]  /*05b0*/  R2UR UR7, R4 ;  /* 0x00000000040773c2 */ /* 0x001e2400000e0000 */
[----:B0-----:R-:W-:-:S04]  /*05c0*/  UIADD3 UR5, URZ, -UR7, URZ ;  /* 0x800000073f057290 */ /* 0x001fc8000fffe03f */
[----:B------:R-:W-:-:S04]  /*05d0*/  UIMAD UR5, UR5, UR16, URZ ;  /* 0x00000010050572a4 */ /* 0x000fc8000f8e023f */
[----:B------:R-:W-:-:S04]  /*05e0*/  UIMAD.WIDE.U32 UR6, UR7, UR5, UR6 ;  /* 0x00000005070672a5 */ /* 0x000fc8000f8e0006 */
[----:B-1----:R-:W-:-:S04]  /*05f0*/  UIMAD.WIDE.U32 UR6, UR7, UR14, URZ ;  /* 0x0000000e070672a5 */ /* 0x002fc8000f8e003f */
[----:B------:R-:W-:-:S04]  /*0600*/  UIADD3 UR5, -UR7, URZ, URZ ;  /* 0x0000003f07057290 */ /* 0x000fc8000fffe13f */
[----:B------:R-:W-:Y:S02]  /*0610*/  UIMAD UR5, UR16, UR5, UR14 ;  /* 0x00000005100572a4 */ /* 0x000fe4000f8e020e */
[----:B------:R-:W-:Y:S02]  /*0620*/  ULOP3.LUT UR14, URZ, UR15, URZ, 0x33, !UPT ;  /* 0x0000000f3f0e7292 */ /* 0x000fe4000f8e333f */
[----:B------:R-:W-:Y:S02]  /*0630*/  UISETP.GT.U32.AND UP3, UPT, UR16, UR5, UPT ;  /* 0x000000051000728c */ /* 0x000fe4000bf64070 */
[----:B------:R-:W-:-:S09]  /*0640*/  ULOP3.LUT UR15, UR9, UR15, URZ, 0x3c, !UPT ;  /* 0x0000000f090f7292 */ /* 0x000fd2000f8e3c3f */
[----:B------:R-:W-:Y:S02]  /*0650*/  @!UP3 UIADD3 UR5, UR5, -UR16, URZ ;  /* 0x800000100505b290 */ /* 0x000fe4000fffe03f */
[----:B------:R-:W-:Y:S02]  /*0660*/  @!UP3 UIADD3 UR7, UR7, 0x1, URZ ;  /* 0x000000010707b890 */ /* 0x000fe4000fffe03f */
[----:B------:R-:W-:Y:S02]  /*0670*/  UISETP.GE.U32.AND UP2, UPT, UR5, UR16, UPT ;  /* 0x000000100500728c */ /* 0x000fe4000bf46070 */
[----:B------:R-:W-:Y:S02]  /*0680*/  UIADD3 UR6, UR5, -UR16, URZ ;  /* 0x8000001005067290 */ /* 0x000fe4000fffe03f */
[----:B------:R-:W-:Y:S02]  /*0690*/  UISETP.GT.U32.AND UP4, UPT, UR16, UR5, UPT ;  /* 0x000000051000728c */ /* 0x000fe4000bf84070 */
[----:B------:R-:W-:-:S02]  /*06a0*/  UISETP.GE.AND UP3, UPT, UR15, URZ, UPT ;  /* 0x0000003f0f00728c */ /* 0x000fc4000bf66270 */
[----:B------:R-:W-:Y:S02]  /*06b0*/  USEL UR5, UR6, UR5, !UP4 ;  /* 0x0000000506057287 */ /* 0x000fe4000e000000 */
[----:B------:R-:W-:Y:S02]  /*06c0*/  ULDC.64 UR16, c[0x0][0x1e8] ;  /* 0x00007a0000107ab9 */ /* 0x000fe40000000a00 */
[----:B------:R-:W-:Y:S02]  /*06d0*/  @!UP1 UIADD3 UR5, -UR5, URZ, URZ ;  /* 0x0000003f05059290 */ /* 0x000fe4000fffe13f */
[----:B------:R-:W-:Y:S02]  /*06e0*/  @UP2 UIADD3 UR7, UR7, 0x1, URZ ;  /* 0x0000000107072890 */ /* 0x000fe4000fffe03f */
[----:B------:R-:W-:Y:S02]  /*06f0*/  USEL UR15, UR14, UR5, !UP0 ;  /* 0x000000050e0f7287 */ /* 0x000fe4000c000000 */
[----:B------:R-:W-:-:S02]  /*0700*/  @!UP3 UIADD3 UR7, -UR7, URZ, URZ ;  /* 0x0000003f0707b290 */ /* 0x000fc4000fffe13f */
[----:B------:R-:W-:Y:S02]  /*0710*/  UIMAD UR22, UR15, 0x2a, URZ ;  /* 0x0000002a0f1678a4 */ /* 0x000fe4000f8e023f */
[----:B------:R-:W-:-:S04]  /*0720*/  USEL UR7, UR14, UR7, !UP0 ;  /* 0x000000070e077287 */ /* 0x000fc8000c000000 */
[----:B------:R-:W-:Y:S01]  /*0730*/  MOV R4, UR22 ;  /* 0x0000001600047c02 */ /* 0x000fe20008000f00 */
[----:B------:R-:W-:Y:S01]  /*0740*/  USHF.R.S32.HI UR5, URZ, 0x1f, UR7 ;  /* 0x0000001f3f057899 */ /* 0x000fe20008011407 */
[----:B------:R-:W-:-:S03]  /*0750*/  IADD3 R14, P2, R54, UR22, RZ ;  /* 0x00000016360e7c10 */ /* 0x000fc6000ff5e0ff */
[----:B------:R-:W-:Y:S01]  /*0760*/  UIMAD UR5, UR5, UR16, URZ ;  /* 0x00000010050572a4 */ /* 0x000fe2000f8e023f */
[----:B------:R-:W-:Y:S01]  /*0770*/  LEA.HI.X.SX32 R15, R4, R3, 0x1, P2 ;  /* 0x00000003040f7211 */ /* 0x000fe200010f0eff */
[----:B------:R-:W-:Y:S01]  /*0780*/  @!P0 IMAD R4, R70, c[0x0][0x1d8], RZ ;  /* 0x0000760046048a24 */ /* 0x000fe200078e02ff */
[----:B------:R-:W-:Y:S01]  /*0790*/  MOV R3, UR7 ;  /* 0x0000000700037c02 */ /* 0x000fe20008000f00 */
[----:B------:R-:W-:Y:S01]  /*07a0*/  UIMAD UR5, UR7, UR17, UR5 ;  /* 0x00000011070572a4 */ /* 0x000fe2000f8e0205 */
[----:B------:R-:W-:Y:S01]  /*07b0*/  ISETP.GE.U32.AND P2, PT, R66, c[0x0][0x1e0], PT ;  /* 0x0000780042007a0c */ /* 0x000fe20003f46070 */
[----:B------:R-:W-:Y:S02]  /*07c0*/  @!P0 IMAD R11, R69, c[0x0][0x1dc], R4 ;  /* 0x00007700450b8a24 */ /* 0x000fe400078e0204 */
[----:B------:R-:W-:Y:S01]  /*07d0*/  IMAD.WIDE.U32 R14, R3, c[0x0][0x1e8], R14 ;  /* 0x00007a00030e7a25 */ /* 0x000fe200078e000e */
[----:B------:R-:W-:-:S03]  /*07e0*/  ISETP.GE.AND.EX P2, PT, R9, c[0x0][0x1e4], PT, P2 ;  /* 0x0000790009007a0c */ /* 0x000fc60003f46320 */
[----:B------:R-:W-:Y:S01]  /*07f0*/  @!P3 IMAD R3, R7, c[0x0][0x1d8], RZ ;  /* 0x000076000703ba24 */ /* 0x000fe200078e02ff */
[----:B------:R-:W-:Y:S02]  /*0800*/  IADD3 R17, R15, UR5, RZ ;  /* 0x000000050f117c10 */ /* 0x000fe4000fffe0ff */
[----:B------:R-:W-:Y:S01]  /*0810*/  ISETP.GT.U32.OR P6, PT, R0, 0x29f, P2 ;  /* 0x0000029f0000780c */ /* 0x000fe200017c4470 */
[----:B------:R-:W-:Y:S01]  /*0820*/  @!P3 IMAD R3, R68, c[0x0][0x1dc], R3 ;  /* 0x000077004403ba24 */ /* 0x000fe200078e0203 */
[-C--:B------:R-:W-:Y:S02]  /*0830*/  @!P0 MOV R16, R14.reuse ;  /* 0x0000000e00108202 */ /* 0x080fe40000000f00 */
[----:B------:R-:W-:Y:S02]  /*0840*/  @!P3 MOV R4, R14 ;  /* 0x0000000e0004b202 */ /* 0x000fe40000000f00 */
[----:B------:R-:W-:Y:S01]  /*0850*/  @!P3 MOV R5, R17 ;  /* 0x000000110005b202 */ /* 0x000fe20000000f00 */
[----:B------:R-:W-:Y:S01]  /*0860*/  @!P0 IMAD.WIDE.U32 R6, R69, c[0x0][0x1d8], R16 ;  /* 0x0000760045068a25 */ /* 0x000fe200078e0010 */
[----:B------:R-:W-:-:S03]  /*0870*/  ISETP.GT.U32.OR P2, PT, R0, 0x29f, P4 ;  /* 0x0000029f0000780c */ /* 0x000fc60002744470 */
[----:B------:R-:W-:Y:S01]  /*0880*/  @!P3 IMAD.WIDE.U32 R4, R68, c[0x0][0x1d8], R4 ;  /* 0x000076004404ba25 */ /* 0x000fe200078e0004 */
[----:B------:R-:W-:Y:S02]  /*0890*/  @!P0 IADD3 R11, R7, R11, RZ ;  /* 0x0000000b070b8210 */ /* 0x000fe40007ffe0ff */
[C---:B------:R-:W-:Y:S02]  /*08a0*/  @!P0 SHF.L.U32 R10, R6.reuse, 0x1, RZ ;  /* 0x00000001060a8819 */ /* 0x040fe400000006ff */
[----:B------:R-:W-:Y:S01]  /*08b0*/  @!P3 IADD3 R13, R5, R3, RZ ;  /* 0x00000003050db210 */ /* 0x000fe20007ffe0ff */
[----:B------:R-:W-:Y:S01]  /*08c0*/  @!P6 IMAD R5, R9, c[0x0][0x1d8], RZ ;  /* 0x000076000905ea24 */ /* 0x000fe200078e02ff */
[----:B------:R-:W-:Y:S01]  /*08d0*/  @!P0 SHF.L.U64.HI R11, R6, 0x1, R11 ;  /* 0x00000001060b8819 */ /* 0x000fe2000001020b */
[----:B------:R-:W-:Y:S01]  /*08e0*/  @!P5 IMAD R6, R12, c[0x0][0x1d8], RZ ;  /* 0x000076000c06da24 */ /* 0x000fe200078e02ff */
[----:B------:R-:W-:Y:S01]  /*08f0*/  @!P3 SHF.L.U32 R12, R4, 0x1, RZ ;  /* 0x00000001040cb819 */ /* 0x000fe200000006ff */
[----:B------:R-:W-:Y:S01]  /*0900*/  @!P6 IMAD R19, R66, c[0x0][0x1dc], R5 ;  /* 0x000077004213ea24 */ /* 0x000fe200078e0205 */
[----:B------:R-:W-:Y:S01]  /*0910*/  @!P3 SHF.L.U64.HI R13, R4, 0x1, R13 ;  /* 0x00000001040db819 */ /* 0x000fe2000001020d */
[----:B------:R-:W-:Y:S01]  /*0920*/  @!P2 IMAD R8, R8, c[0x0][0x1d8], RZ ;  /* 0x000076000808aa24 */ /* 0x000fe200078e02ff */
[-C--:B------:R-:W-:Y:S01]  /*0930*/  @!P5 MOV R4, R14.reuse ;  /* 0x0000000e0004d202 */ /* 0x080fe20000000f00 */
[----:B------:R-:W-:Y:S01]  /*0940*/  @!P5 IMAD R3, R67, c[0x0][0x1dc], R6 ;  /* 0x000077004303da24 */ /* 0x000fe200078e0206 */
[----:B------:R-:W-:Y:S01]  /*0950*/  @!P5 MOV R5, R17 ;  /* 0x000000110005d202 */ /* 0x000fe20000000f00 */
[----:B------:R-:W-:Y:S01]  /*0960*/  @!P2 IMAD R25, R65, c[0x0][0x1dc], R8 ;  /* 0x000077004119aa24 */ /* 0x000fe200078e0208 */
[----:B------:R-:W-:-:S02]  /*0970*/  @!P6 MOV R6, R14 ;  /* 0x0000000e0006e202 */ /* 0x000fc40000000f00 */
[-C--:B------:R-:W-:Y:S01]  /*0980*/  @!P6 MOV R7, R17.reuse ;  /* 0x000000110007e202 */ /* 0x080fe20000000f00 */
[----:B------:R-:W-:Y:S01]  /*0990*/  @!P5 IMAD.WIDE.U32 R4, R67, c[0x0][0x1d8], R4 ;  /* 0x000076004304da25 */ /* 0x000fe200078e0004 */
[----:B------:R-:W-:Y:S02]  /*09a0*/  @!P2 MOV R8, R14 ;  /* 0x0000000e0008a202 */ /* 0x000fe40000000f00 */
[----:B------:R-:W-:Y:S01]  /*09b0*/  @!P2 MOV R9, R17 ;  /* 0x000000110009a202 */ /* 0x000fe20000000f00 */
[----:B------:R-:W-:Y:S01]  /*09c0*/  @!P6 IMAD.WIDE.U32 R6, R66, c[0x0][0x1d8], R6 ;  /* 0x000076004206ea25 */ /* 0x000fe200078e0006 */
[----:B------:R-:W-:Y:S02]  /*09d0*/  @!P5 IADD3 R5, R5, R3, RZ ;  /* 0x000000030505d210 */ /* 0x000fe40007ffe0ff */
[C---:B------:R-:W-:Y:S01]  /*09e0*/  @!P5 SHF.L.U32 R23, R4.reuse, 0x1, RZ ;  /* 0x000000010417d819 */ /* 0x040fe200000006ff */
[----:B------:R-:W-:Y:S01]  /*09f0*/  @!P2 IMAD.WIDE.U32 R8, R65, c[0x0][0x1d8], R8 ;  /* 0x000076004108aa25 */ /* 0x000fe200078e0008 */
[----:B------:R-:W-:-:S02]  /*0a00*/  @!P5 SHF.L.U64.HI R24, R4, 0x1, R5 ;  /* 0x000000010418d819 */ /* 0x000fc40000010205 */
[----:B------:R-:W-:Y:S02]  /*0a10*/  @!P6 IADD3 R3, R7, R19, RZ ;  /* 0x000000130703e210 */ /* 0x000fe40007ffe0ff */
[----:B------:R-:W-:Y:S02]  /*0a20*/  @!P0 IADD3 R4, P4, R10, c[0x0][0x180], RZ ;  /* 0x000060000a048a10 */ /* 0x000fe40007f9e0ff */
[C---:B------:R-:W-:Y:S02]  /*0a30*/  @!P6 SHF.L.U32 R21, R6.reuse, 0x1, RZ ;  /* 0x000000010615e819 */ /* 0x040fe400000006ff */
[----:B------:R-:W-:Y:S02]  /*0a40*/  @!P6 SHF.L.U64.HI R22, R6, 0x1, R3 ;  /* 0x000000010616e819 */ /* 0x000fe40000010203 */
[----:B------:R-:W-:Y:S02]  /*0a50*/  @!P2 IADD3 R7, R9, R25, RZ ;  /* 0x000000190907a210 */ /* 0x000fe40007ffe0ff */
[----:B------:R-:W-:-:S02]  /*0a60*/  @!P0 IADD3.X R5, R11, c[0x0][0x184], RZ, P4, !PT ;  /* 0x000061000b058a10 */ /* 0x000fc400027fe4ff */
[----:B------:R-:W-:Y:S02]  /*0a70*/  @!P0 IADD3 R6, P4, R10, c[0x0][0x178], RZ ;  /* 0x00005e000a068a10 */ /* 0x000fe40007f9e0ff */
[----:B------:R-:W-:Y:S01]  /*0a80*/  @!P2 SHF.L.U64.HI R20, R8, 0x1, R7 ;  /* 0x000000010814a819 */ /* 0x000fe20000010207 */
[----:B-----5:R0:W5:Y:S01]  /*0a90*/  @!P0 LDG.E R37, [R4.64] ;  /* 0x0000001204258981 */ /* 0x020162000c1e1900 */
[----:B------:R-:W-:Y:S02]  /*0aa0*/  @!P0 IADD3.X R7, R11, c[0x0][0x17c], RZ, P4, !PT ;  /* 0x00005f000b078a10 */ /* 0x000fe400027fe4ff */
[C---:B------:R-:W-:Y:S01]  /*0ab0*/  @!P3 IADD3 R10, P4, R12.reuse, c[0x0][0x180], RZ ;  /* 0x000060000c0aba10 */ /* 0x040fe20007f9e0ff */
[----:B------:R-:W-:Y:S01]  /*0ac0*/  CS2R R34, SRZ ;  /* 0x0000000000227805 */ /* 0x000fe2000001ff00 */
[----:B------:R-:W-:Y:S01]  /*0ad0*/  CS2R R50, SRZ ;  /* 0x0000000000327805 */ /* 0x000fe2000001ff00 */
[----:B------:R1:W5:Y:S01]  /*0ae0*/  @!P0 LDG.E R52, [R6.64] ;  /* 0x0000001206348981 */ /* 0x000362000c1e1900 */
[----:B------:R-:W-:-:S02]  /*0af0*/  @!P3 IADD3 R12, P0, R12, c[0x0][0x178], RZ ;  /* 0x00005e000c0cba10 */ /* 0x000fc40007f1e0ff */
[C---:B------:R-:W-:Y:S02]  /*0b00*/  @!P3 IADD3.X R11, R13.reuse, c[0x0][0x184], RZ, P4, !PT ;  /* 0x000061000d0bba10 */ /* 0x040fe400027fe4ff */
[----:B------:R-:W-:Y:S02]  /*0b10*/  @!P3 IADD3.X R13, R13, c[0x0][0x17c], RZ, P0, !PT ;  /* 0x00005f000d0dba10 */ /* 0x000fe400007fe4ff */
[C---:B------:R-:W-:Y:S01]  /*0b20*/  @!P5 IADD3 R18, P4, R23.reuse, c[0x0][0x180], RZ ;  /* 0x000060001712da10 */ /* 0x040fe20007f9e0ff */
[----:B------:R2:W5:Y:S01]  /*0b30*/  @!P3 LDG.E R34, [R10.64] ;  /* 0x000000120a22b981 */ /* 0x000562000c1e1900 */
[----:B0-----:R-:W-:Y:S02]  /*0b40*/  @!P5 IADD3 R4, P0, R23, c[0x0][0x178], RZ ;  /* 0x00005e001704da10 */ /* 0x001fe40007f1e0ff */
[----:B------:R-:W-:Y:S01]  /*0b50*/  @!P2 SHF.L.U32 R3, R8, 0x1, RZ ;  /* 0x000000010803a819 */ /* 0x000fe200000006ff */
[----:B------:R0:W5:Y:S01]  /*0b60*/  @!P3 LDG.E R51, [R12.64] ;  /* 0x000000120c33b981 */ /* 0x000162000c1e1900 */
[----:B------:R-:W-:-:S02]  /*0b70*/  @!P5 IADD3.X R19, R24, c[0x0][0x184], RZ, P4, !PT ;  /* 0x000061001813da10 */ /* 0x000fc400027fe4ff */
[C---:B-1----:R-:W-:Y:S02]  /*0b80*/  @!P6 IADD3 R6, P3, R21.reuse, c[0x0][0x180], RZ ;  /* 0x000060001506ea10 */ /* 0x042fe40007f7e0ff */
[----:B------:R-:W-:Y:S01]  /*0b90*/  @!P6 IADD3 R8, P4, R21, c[0x0][0x178], RZ ;  /* 0x00005e001508ea10 */ /* 0x000fe20007f9e0ff */
[----:B------:R1:W5:Y:S01]  /*0ba0*/  @!P5 LDG.E R35, [R18.64] ;  /* 0x000000121223d981 */ /* 0x000362000c1e1900 */
[----:B------:R-:W-:Y:S02]  /*0bb0*/  @!P5 IADD3.X R5, R24, c[0x0][0x17c], RZ, P0, !PT ;  /* 0x00005f001805da10 */ /* 0x000fe400007fe4ff */
[C---:B------:R-:W-:Y:S02]  /*0bc0*/  @!P6 IADD3.X R7, R22.reuse, c[0x0][0x184], RZ, P3, !PT ;  /* 0x000061001607ea10 */ /* 0x040fe40001ffe4ff */
[----:B------:R-:W-:Y:S01]  /*0bd0*/  @!P6 IADD3.X R9, R22, c[0x0][0x17c], RZ, P4, !PT ;  /* 0x00005f001609ea10 */ /* 0x000fe200027fe4ff */
[----:B------:R3:W5:Y:S01]  /*0be0*/  @!P5 LDG.E R50, [R4.64] ;  /* 0x000000120432d981 */ /* 0x000762000c1e1900 */
[----:B------:R-:W-:-:S02]  /*0bf0*/  ISETP.GE.U32.AND P4, PT, R63, c[0x0][0x1e0], PT ;  /* 0x000078003f007a0c */ /* 0x000fc40003f86070 */
[----:B------:R-:W-:Y:S02]  /*0c00*/  ISETP.GE.U32.AND P3, PT, R62, c[0x0][0x1e0], PT ;  /* 0x000078003e007a0c */ /* 0x000fe40003f66070 */
[----:B------:R-:W-:Y:S02]  /*0c10*/  SHF.R.S32.HI R27, RZ, 0x1f, R63 ;  /* 0x0000001fff1b7819 */ /* 0x000fe4000001143f */
[----:B------:R-:W-:Y:S02]  /*0c20*/  SHF.R.S32.HI R26, RZ, 0x1f, R62 ;  /* 0x0000001fff1a7819 */ /* 0x000fe4000001143e */
[----:B------:R-:W-:Y:S02]  /*0c30*/  ISETP.GE.U32.AND P5, PT, R64, c[0x0][0x1e0], PT ;  /* 0x0000780040007a0c */ /* 0x000fe40003fa6070 */
[----:B------:R-:W-:Y:S02]  /*0c40*/  SHF.R.S32.HI R28, RZ, 0x1f, R64 ;  /* 0x0000001fff1c7819 */ /* 0x000fe40000011440 */
[----:B------:R-:W-:-:S02]  /*0c50*/  ISETP.GE.AND.EX P4, PT, R27, c[0x0][0x1e4], PT, P4 ;  /* 0x000079001b007a0c */ /* 0x000fc40003f86340 */
[----:B------:R-:W-:Y:S01]  /*0c60*/  ISETP.GE.AND.EX P3, PT, R26, c[0x0][0x1e4], PT, P3 ;  /* 0x000079001a007a0c */ /* 0x000fe20003f66330 */
[----:B------:R-:W-:Y:S01]  /*0c70*/  CS2R R32, SRZ ;  /* 0x0000000000207805 */ /* 0x000fe2000001ff00 */
[----:B------:R-:W-:Y:S01]  /*0c80*/  SHF.R.S32.HI R29, RZ, 0x1f, R2 ;  /* 0x0000001fff1d7819 */ /* 0x000fe20000011402 */
[----:B------:R-:W-:Y:S01]  /*0c90*/  CS2R R48, SRZ ;  /* 0x0000000000307805 */ /* 0x000fe2000001ff00 */
[----:B------:R-:W-:Y:S02]  /*0ca0*/  ISETP.GE.AND.EX P5, PT, R28, c[0x0][0x1e4], PT, P5 ;  /* 0x000079001c007a0c */ /* 0x000fe40003fa6350 */
[C---:B------:R-:W-:Y:S02]  /*0cb0*/  ISETP.GT.U32.OR P4, PT, R0.reuse, 0x29f, P4 ;  /* 0x0000029f0000780c */ /* 0x040fe40002784470 */
[----:B------:R-:W-:Y:S01]  /*0cc0*/  ISETP.GT.U32.OR P3, PT, R0, 0x29f, P3 ;  /* 0x0000029f0000780c */ /* 0x000fe20001f64470 */
[----:B--2---:R-:W-:Y:S01]  /*0cd0*/  @P1 IMAD R11, R29, c[0x0][0x1d8], RZ ;  /* 0x000076001d0b1a24 */ /* 0x004fe200078e02ff */
[----:B0-----:R-:W-:Y:S01]  /*0ce0*/  @P1 MOV R12, R14 ;  /* 0x0000000e000c1202 */ /* 0x001fe20000000f00 */
[----:B------:R0:W5:Y:S01]  /*0cf0*/  @!P6 LDG.E R32, [R6.64] ;  /* 0x000000120620e981 */ /* 0x000162000c1e1900 */
[----:B------:R-:W-:-:S02]  /*0d00*/  @P1 MOV R13, R17 ;  /* 0x00000011000d1202 */ /* 0x000fc40000000f00 */
[----:B------:R-:W-:Y:S01]  /*0d10*/  ISETP.GT.U32.OR P5, PT, R0, 0x29f, P5 ;  /* 0x0000029f0000780c */ /* 0x000fe20002fa4470 */
[----:B------:R2:W5:Y:S01]  /*0d20*/  @!P6 LDG.E R49, [R8.64] ;  /* 0x000000120831e981 */ /* 0x000562000c1e1900 */
[C---:B------:R-:W-:Y:S02]  /*0d30*/  @P1 IMAD R11, R2.reuse, c[0x0][0x1dc], R11 ;  /* 0x00007700020b1a24 */ /* 0x040fe400078e020b */
[----:B------:R-:W-:Y:S01]  /*0d40*/  @P1 IMAD.WIDE.U32 R12, R2, c[0x0][0x1d8], R12 ;  /* 0x00007600020c1a25 */ /* 0x000fe200078e000c */
[C---:B0-----:R-:W-:Y:S02]  /*0d50*/  @!P2 IADD3 R6, P6, R3.reuse, c[0x0][0x180], RZ ;  /* 0x000060000306aa10 */ /* 0x041fe40007fde0ff */
[----:B---3--:R-:W-:Y:S02]  /*0d60*/  @!P2 IADD3 R4, P0, R3, c[0x0][0x178], RZ ;  /* 0x00005e000304aa10 */ /* 0x008fe40007f1e0ff */
[----:B------:R-:W-:Y:S02]  /*0d70*/  @!P2 IADD3.X R7, R20, c[0x0][0x184], RZ, P6, !PT ;  /* 0x000061001407aa10 */ /* 0x000fe400037fe4ff */
[----:B------:R-:W-:-:S02]  /*0d80*/  ISETP.GE.U32.AND P6, PT, R61, c[0x0][0x1e0], PT ;  /* 0x000078003d007a0c */ /* 0x000fc40003fc6070 */
[----:B------:R-:W-:Y:S01]  /*0d90*/  SHF.R.S32.HI R25, RZ, 0x1f, R61 ;  /* 0x0000001fff197819 */ /* 0x000fe2000001143d */
[----:B--2---:R-:W-:Y:S01]  /*0da0*/  @!P4 IMAD R8, R27, c[0x0][0x1d8], RZ ;  /* 0x000076001b08ca24 */ /* 0x004fe200078e02ff */
[----:B------:R-:W-:Y:S01]  /*0db0*/  @P1 IADD3 R3, R13, R11, RZ ;  /* 0x0000000b0d031210 */ /* 0x000fe20007ffe0ff */
[----:B------:R-:W-:Y:S01]  /*0dc0*/  @!P3 IMAD R9, R26, c[0x0][0x1d8], RZ ;  /* 0x000076001a09ba24 */ /* 0x000fe200078e02ff */
[----:B------:R-:W-:Y:S01]  /*0dd0*/  @!P2 IADD3.X R5, R20, c[0x0][0x17c], RZ, P0, !PT ;  /* 0x00005f001405aa10 */ /* 0x000fe200007fe4ff */
[----:B------:R0:W5:Y:S01]  /*0de0*/  @!P2 LDG.E R33, [R6.64] ;  /* 0x000000120621a981 */ /* 0x000162000c1e1900 */
[C---:B-1----:R-:W-:Y:S02]  /*0df0*/  @P1 SHF.L.U32 R18, R12.reuse, 0x1, RZ ;  /* 0x000000010c121819 */ /* 0x042fe400000006ff */
[----:B------:R-:W-:Y:S01]  /*0e00*/  ISETP.GE.AND.EX P6, PT, R25, c[0x0][0x1e4], PT, P6 ;  /* 0x0000790019007a0c */ /* 0x000fe20003fc6360 */
[----:B------:R-:W-:Y:S01]  /*0e10*/  @!P4 IMAD R19, R63, c[0x0][0x1dc], R8 ;  /* 0x000077003f13ca24 */ /* 0x000fe200078e0208 */
[----:B------:R-:W-:Y:S01]  /*0e20*/  @P1 SHF.L.U64.HI R12, R12, 0x1, R3 ;  /* 0x000000010c0c1819 */ /* 0x000fe20000010203 */
[----:B------:R-:W-:Y:S01]  /*0e30*/  @!P5 IMAD R3, R28, c[0x0][0x1d8], RZ ;  /* 0x000076001c03da24 */ /* 0x000fe200078e02ff */
[-C--:B------:R-:W-:Y:S01]  /*0e40*/  @!P5 MOV R20, R14.reuse ;  /* 0x0000000e0014d202 */ /* 0x080fe20000000f00 */
[----:B------:R-:W-:Y:S01]  /*0e50*/  @!P3 IMAD R23, R62, c[0x0][0x1dc], R9 ;  /* 0x000077003e17ba24 */ /* 0x000fe200078e0209 */
[----:B------:R-:W-:Y:S01]  /*0e60*/  @!P5 MOV R21, R17 ;  /* 0x000000110015d202 */ /* 0x000fe20000000f00 */
[----:B------:R1:W5:Y:S01]  /*0e70*/  @!P2 LDG.E R48, [R4.64] ;  /* 0x000000120430a981 */ /* 0x000362000c1e1900 */
[----:B------:R-:W-:-:S02]  /*0e80*/  @!P4 MOV R10, R14 ;  /* 0x0000000e000ac202 */ /* 0x000fc40000000f00 */
[-C--:B------:R-:W-:Y:S02]  /*0e90*/  @!P4 MOV R11, R17.reuse ;  /* 0x00000011000bc202 */ /* 0x080fe40000000f00 */
[----:B------:R-:W-:Y:S02]  /*0ea0*/  @!P3 MOV R8, R14 ;  /* 0x0000000e0008b202 */ /* 0x000fe40000000f00 */
[----:B------:R-:W-:Y:S02]  /*0eb0*/  @!P3 MOV R9, R17 ;  /* 0x000000110009b202 */ /* 0x000fe40000000f00 */
[----:B------:R-:W-:Y:S01]  /*0ec0*/  ISETP.GT.U32.OR P6, PT, R0, 0x29f, P6 ;  /* 0x0000029f0000780c */ /* 0x000fe200037c4470 */
[C---:B------:R-:W-:Y:S02]  /*0ed0*/  @!P5 IMAD R3, R64.reuse, c[0x0][0x1dc], R3 ;  /* 0x000077004003da24 */ /* 0x040fe400078e0203 */
[----:B------:R-:W-:Y:S01]  /*0ee0*/  @!P5 IMAD.WIDE.U32 R20, R64, c[0x0][0x1d8], R20 ;  /* 0x000076004014da25 */ /* 0x000fe200078e0014 */
[----:B------:R-:W-:-:S02]  /*0ef0*/  ISETP.GE.U32.AND P0, PT, R60, c[0x0][0x1e0], PT ;  /* 0x000078003c007a0c */ /* 0x000fc40003f06070 */
[----:B------:R-:W-:Y:S01]  /*0f00*/  SHF.R.S32.HI R22, RZ, 0x1f, R60 ;  /* 0x0000001fff167819 */ /* 0x000fe2000001143c */
[----:B------:R-:W-:Y:S01]  /*0f10*/  @!P4 IMAD.WIDE.U32 R10, R63, c[0x0][0x1d8], R10 ;  /* 0x000076003f0aca25 */ /* 0x000fe200078e000a */
[----:B------:R-:W-:-:S03]  /*0f20*/  @!P5 IADD3 R13, R21, R3, RZ ;  /* 0x00000003150dd210 */ /* 0x000fc60007ffe0ff */
[----:B------:R-:W-:Y:S01]  /*0f30*/  @!P3 IMAD.WIDE.U32 R8, R62, c[0x0][0x1d8], R8 ;  /* 0x000076003e08ba25 */ /* 0x000fe200078e0008 */
[----:B------:R-:W-:Y:S02]  /*0f40*/  ISETP.GE.AND.EX P0, PT, R22, c[0x0][0x1e4], PT, P0 ;  /* 0x0000790016007a0c */ /* 0x000fe40003f06300 */
[----:B------:R-:W-:Y:S02]  /*0f50*/  @!P4 IADD3 R19, R11, R19, RZ ;  /* 0x000000130b13c210 */ /* 0x000fe40007ffe0ff */
[----:B------:R-:W-:Y:S02]  /*0f60*/  @!P3 IADD3 R11, R9, R23, RZ ;  /* 0x00000017090bb210 */ /* 0x000fe40007ffe0ff */
[C---:B------:R-:W-:Y:S02]  /*0f70*/  @!P5 SHF.L.U32 R3, R20.reuse, 0x1, RZ ;  /* 0x000000011403d819 */ /* 0x040fe400000006ff */
[----:B------:R-:W-:Y:S02]  /*0f80*/  @!P5 SHF.L.U64.HI R24, R20, 0x1, R13 ;  /* 0x000000011418d819 */ /* 0x000fe4000001020d */
[----:B------:R-:W-:-:S02]  /*0f90*/  ISETP.GT.U32.OR P0, PT, R0, 0x29f, P0 ;  /* 0x0000029f0000780c */ /* 0x000fc40000704470 */
[C---:B------:R-:W-:Y:S02]  /*0fa0*/  @!P4 SHF.L.U32 R13, R10.reuse, 0x1, RZ ;  /* 0x000000010a0dc819 */ /* 0x040fe400000006ff */
[----:B------:R-:W-:Y:S02]  /*0fb0*/  @!P4 SHF.L.U64.HI R20, R10, 0x1, R19 ;  /* 0x000000010a14c819 */ /* 0x000fe40000010213 */
[C---:B------:R-:W-:Y:S02]  /*0fc0*/  @!P3 SHF.L.U32 R10, R8.reuse, 0x1, RZ ;  /* 0x00000001080ab819 */ /* 0x040fe400000006ff */
[----:B------:R-:W-:Y:S01]  /*0fd0*/  @!P3 SHF.L.U64.HI R11, R8, 0x1, R11 ;  /* 0x00000001080bb819 */ /* 0x000fe2000001020b */
[----:B------:R-:W-:Y:S01]  /*0fe0*/  @!P6 IMAD R8, R25, c[0x0][0x1d8], RZ ;  /* 0x000076001908ea24 */ /* 0x000fe200078e02ff */
[----:B0-----:R-:W-:Y:S02]  /*0ff0*/  @!P6 MOV R6, R14 ;  /* 0x0000000e0006e202 */ /* 0x001fe40000000f00 */
[----:B------:R-:W-:Y:S01]  /*1000*/  @!P6 MOV R7, R17 ;  /* 0x000000110007e202 */ /* 0x000fe20000000f00 */
[----:B------:R-:W-:-:S04]  /*1010*/  @!P6 IMAD R23, R61, c[0x0][0x1dc], R8 ;  /* 0x000077003d17ea24 */ /* 0x000fc800078e0208 */
[----:B------:R-:W-:Y:S01]  /*1020*/  @!P6 IMAD.WIDE.U32 R6, R61, c[0x0][0x1d8], R6 ;  /* 0x000076003d06ea25 */ /* 0x000fe200078e0006 */
[----:B-1----:R-:W-:-:S04]  /*1030*/  @!P5 IADD3 R4, P2, R3, c[0x0][0x180], RZ ;  /* 0x000060000304da10 */ /* 0x002fc80007f5e0ff */
[----:B------:R-:W-:Y:S01]  /*1040*/  @!P6 IADD3 R23, R7, R23, RZ ;  /* 0x000000170717e210 */ /* 0x000fe20007ffe0ff */
[----:B------:R-:W-:Y:S01]  /*1050*/  @!P0 IMAD R9, R22, c[0x0][0x1d8], RZ ;  /* 0x0000760016098a24 */ /* 0x000fe200078e02ff */
[C---:B------:R-:W-:Y:S02]  /*1060*/  @!P6 SHF.L.U32 R21, R6.reuse, 0x1, RZ ;  /* 0x000000010615e819 */ /* 0x040fe400000006ff */
[----:B------:R-:W-:Y:S02]  /*1070*/  @!P6 SHF.L.U64.HI R23, R6, 0x1, R23 ;  /* 0x000000010617e819 */ /* 0x000fe40000010217 */
[----:B------:R-:W-:Y:S01]  /*1080*/  @!P5 IADD3.X R5, R24, c[0x0][0x184], RZ, P2, !PT ;  /* 0x000061001805da10 */ /* 0x000fe200017fe4ff */
[----:B------:R-:W-:Y:S01]  /*1090*/  @!P0 IMAD R19, R60, c[0x0][0x1dc], R9 ;  /* 0x000077003c138a24 */ /* 0x000fe200078e0209 */
[----:B------:R-:W-:Y:S01]  /*10a0*/  @!P5 IADD3 R6, P2, R3, c[0x0][0x178], RZ ;  /* 0x00005e000306da10 */ /* 0x000fe20007f5e0ff */
[----:B------:R-:W-:Y:S01]  /*10b0*/  HFMA2.MMA R3, -RZ, RZ, 0, 0 ;  /* 0x00000000ff037435 */ /* 0x000fe200000001ff */
[----:B------:R-:W-:-:S02]  /*10c0*/  @!P0 MOV R8, R14 ;  /* 0x0000000e00088202 */ /* 0x000fc40000000f00 */
[----:B------:R-:W-:Y:S01]  /*10d0*/  @!P0 MOV R9, R17 ;  /* 0x0000001100098202 */ /* 0x000fe20000000f00 */
[----:B------:R-:W-:-:S04]  /*10e0*/  CS2R R46, SRZ ;  /* 0x00000000002e7805 */ /* 0x000fc8000001ff00 */
[----:B------:R-:W-:Y:S01]  /*10f0*/  @!P0 IMAD.WIDE.U32 R8, R60, c[0x0][0x1d8], R8 ;  /* 0x000076003c088a25 */ /* 0x000fe200078e0008 */
[----:B------:R-:W-:Y:S01]  /*1100*/  @!P5 IADD3.X R7, R24, c[0x0][0x17c], RZ, P2, !PT ;  /* 0x00005f001807da10 */ /* 0x000fe200017fe4ff */
[----:B------:R0:W5:Y:S03]  /*1110*/  @!P5 LDG.E R3, [R4.64] ;  /* 0x000000120403d981 */ /* 0x000166000c1e1900 */
[----:B------:R-:W-:Y:S01]  /*1120*/  @!P0 IADD3 R19, R9, R19, RZ ;  /* 0x0000001309138210 */ /* 0x000fe20007ffe0ff */
[----:B------:R1:W5:Y:S01]  /*1130*/  @!P5 LDG.E R47, [R6.64] ;  /* 0x00000012062fd981 */ /* 0x000362000c1e1900 */
[C---:B------:R-:W-:Y:S02]  /*1140*/  @!P0 SHF.L.U32 R22, R8.reuse, 0x1, RZ ;  /* 0x0000000108168819 */ /* 0x040fe400000006ff */
[----:B0-----:R-:W-:Y:S02]  /*1150*/  @!P4 IADD3 R4, P2, R13, c[0x0][0x180], RZ ;  /* 0x000060000d04ca10 */ /* 0x001fe40007f5e0ff */
[----:B------:R-:W-:-:S02]  /*1160*/  @!P0 SHF.L.U64.HI R19, R8, 0x1, R19 ;  /* 0x0000000108138819 */ /* 0x000fc40000010213 */
[----:B------:R-:W-:Y:S02]  /*1170*/  @!P4 IADD3.X R5, R20, c[0x0][0x184], RZ, P2, !PT ;  /* 0x000061001405ca10 */ /* 0x000fe400017fe4ff */
[----:B------:R-:W-:Y:S02]  /*1180*/  @!P4 IADD3 R8, P5, R13, c[0x0][0x178], RZ ;  /* 0x00005e000d08ca10 */ /* 0x000fe40007fbe0ff */
[----:B-1----:R-:W-:Y:S02]  /*1190*/  @!P3 IADD3 R6, P2, R10, c[0x0][0x180], RZ ;  /* 0x000060000a06ba10 */ /* 0x002fe40007f5e0ff */
[----:B------:R-:W-:Y:S02]  /*11a0*/  MOV R13, RZ ;  /* 0x000000ff000d7202 */ /* 0x000fe40000000f00 */
[----:B------:R-:W-:Y:S02]  /*11b0*/  @!P4 IADD3.X R9, R20, c[0x0][0x17c], RZ, P5, !PT ;  /* 0x00005f001409ca10 */ /* 0x000fe40002ffe4ff */
[----:B------:R-:W-:-:S02]  /*11c0*/  @!P3 IADD3.X R7, R11, c[0x0][0x184], RZ, P2, !PT ;  /* 0x000061000b07ba10 */ /* 0x000fc400017fe4ff */
[----:B------:R-:W-:Y:S01]  /*11d0*/  @!P3 IADD3 R10, P2, R10, c[0x0][0x178], RZ ;  /* 0x00005e000a0aba10 */ /* 0x000fe20007f5e0ff */
[----:B------:R0:W5:Y:S03]  /*11e0*/  @!P4 LDG.E R46, [R8.64] ;  /* 0x00000012082ec981 */ /* 0x000166000c1e1900 */
[----:B------:R-:W-:Y:S01]  /*11f0*/  @!P3 IADD3.X R11, R11, c[0x0][0x17c], RZ, P2, !PT ;  /* 0x00005f000b0bba10 */ /* 0x000fe200017fe4ff */
[----:B------:R1:W5:Y:S01]  /*1200*/  @!P4 LDG.E R13, [R4.64] ;  /* 0x00000012040dc981 */ /* 0x000362000c1e1900 */
[----:B------:R-:W-:Y:S01]  /*1210*/  CS2R R44, SRZ ;  /* 0x00000000002c7805 */ /* 0x000fe2000001ff00 */
[----:B0-----:R-:W-:Y:S01]  /*1220*/  @!P6 IADD3 R8, P2, R21, c[0x0][0x178], RZ ;  /* 0x00005e001508ea10 */ /* 0x001fe20007f5e0ff */
[----:B------:R-:W-:-:S04]  /*1230*/  UMOV UR5, 0x8 ;  /* 0x0000000800057882 */ /* 0x000fc80000000000 */
[----:B------:R0:W5:Y:S01]  /*1240*/  @!P3 LDG.E R45, [R10.64] ;  /* 0x000000120a2db981 */ /* 0x000162000c1e1900 */
[----:B-1----:R-:W-:Y:S01]  /*1250*/  CS2R R4, SRZ ;  /* 0x0000000000047805 */ /* 0x002fe2000001ff00 */
[----:B------:R-:W-:Y:S02]  /*1260*/  @!P6 IADD3.X R9, R23, c[0x0][0x17c], RZ, P2, !PT ;  /* 0x00005f001709ea10 */ /* 0x000fe400017fe4ff */
[----:B------:R-:W-:Y:S01]  /*1270*/  @P1 IADD3 R20, P2, R18, c[0x0][0x180], RZ ;  /* 0x0000600012141a10 */ /* 0x000fe20007f5e0ff */
[----:B------:R-:W-:Y:S02]  /*1280*/  ULDC.64 UR6, c[0x0][0x198] ;  /* 0x0000660000067ab9 */ /* 0x000fe40000000a00 */
[----:B------:R1:W5:Y:S01]  /*1290*/  @!P3 LDG.E R4, [R6.64] ;  /* 0x000000120604b981 */ /* 0x000362000c1e1900 */
[----:B------:R-:W-:Y:S01]  /*12a0*/  @!P0 IADD3 R24, P3, R22, c[0x0][0x180], RZ ;  /* 0x0000600016188a10 */ /* 0x000fe20007f7e0ff */
[----:B------:R-:W-:Y:S02]  /*12b0*/  UIMAD.WIDE UR6, UR9, UR5, UR6 ;  /* 0x00000005090672a5 */ /* 0x000fe4000f8e0206 */
[----:B------:R2:W5:Y:S01]  /*12c0*/  @!P6 LDG.E R44, [R8.64] ;  /* 0x00000012082ce981 */ /* 0x000562000c1e1900 */
[----:B-1----:R-:W-:-:S02]  /*12d0*/  @!P6 IADD3 R6, P4, R21, c[0x0][0x180], RZ ;  /* 0x000060001506ea10 */ /* 0x002fc40007f9e0ff */
[----:B------:R-:W-:Y:S02]  /*12e0*/  @P1 IADD3.X R21, R12, c[0x0][0x184], RZ, P2, !PT ;  /* 0x000061000c151a10 */ /* 0x000fe400017fe4ff */
[----:B------:R-:W-:Y:S02]  /*12f0*/  @!P0 IADD3 R22, P2, R22, c[0x0][0x178], RZ ;  /* 0x00005e0016168a10 */ /* 0x000fe40007f5e0ff */
[----:B------:R-:W-:Y:S02]  /*1300*/  @!P6 IADD3.X R7, R23, c[0x0][0x184], RZ, P4, !PT ;  /* 0x000061001707ea10 */ /* 0x000fe400027fe4ff */
[----:B--2---:R-:W-:Y:S02]  /*1310*/  @P1 IADD3 R8, P4, R18, c[0x0][0x178], RZ ;  /* 0x00005e0012081a10 */ /* 0x004fe40007f9e0ff */
[C---:B------:R-:W-:Y:S01]  /*1320*/  @!P0 IADD3.X R25, R19.reuse, c[0x0][0x184], RZ, P3, !PT ;  /* 0x0000610013198a10 */ /* 0x040fe20001ffe4ff */
[----:B------:R1:W5:Y:S01]  /*1330*/  @!P6 LDG.E R5, [R6.64] ;  /* 0x000000120605e981 */ /* 0x000362000c1e1900 */
[----:B------:R-:W-:-:S02]  /*1340*/  @!P0 IADD3.X R23, R19, c[0x0][0x17c], RZ, P2, !PT ;  /* 0x00005f0013178a10 */ /* 0x000fc400017fe4ff */
[----:B------:R-:W-:Y:S02]  /*1350*/  MOV R18, UR6 ;  /* 0x0000000600127c02 */ /* 0x000fe40008000f00 */
[----:B------:R-:W-:-:S06]  /*1360*/  MOV R19, UR7 ;  /* 0x0000000700137c02 */ /* 0x000fcc0008000f00 */
[----:B------:R-:W2:Y:S01]  /*1370*/  LDG.E.64 R18, [R18.64] ;  /* 0x0000001212127981 */ /* 0x000ea2000c1e1b00 */
[----:B------:R-:W-:Y:S02]  /*1380*/  ISETP.GE.U32.AND P3, PT, R56, c[0x0][0x1e0], PT ;  /* 0x0000780038007a0c */ /* 0x000fe40003f66070 */
[----:B------:R-:W-:Y:S02]  /*1390*/  SHF.R.S32.HI R26, RZ, 0x1f, R56 ;  /* 0x0000001fff1a7819 */ /* 0x000fe40000011438 */
[----:B------:R-:W-:Y:S02]  /*13a0*/  ISETP.GE.U32.AND P6, PT, R59, c[0x0][0x1e0], PT ;  /* 0x000078003b007a0c */ /* 0x000fe40003fc6070 */
[----:B------:R-:W-:Y:S02]  /*13b0*/  ISETP.GE.AND.EX P3, PT, R26, c[0x0][0x1e4], PT, P3 ;  /* 0x000079001a007a0c */ /* 0x000fe40003f66330 */
[----:B------:R-:W-:Y:S02]  /*13c0*/  SHF.R.S32.HI R29, RZ, 0x1f, R59 ;  /* 0x0000001fff1d7819 */ /* 0x000fe4000001143b */
[----:B------:R-:W-:-:S02]  /*13d0*/  ISETP.GE.U32.AND P5, PT, R58, c[0x0][0x1e0], PT ;  /* 0x000078003a007a0c */ /* 0x000fc40003fa6070 */
[----:B------:R-:W-:Y:S02]  /*13e0*/  SHF.R.S32.HI R28, RZ, 0x1f, R58 ;  /* 0x0000001fff1c7819 */ /* 0x000fe4000001143a */
[----:B------:R-:W-:Y:S02]  /*13f0*/  @P1 IADD3.X R9, R12, c[0x0][0x17c], RZ, P4, !PT ;  /* 0x00005f000c091a10 */ /* 0x000fe400027fe4ff */
[----:B------:R-:W-:Y:S02]  /*1400*/  ISETP.GT.U32.OR P3, PT, R0, 0x29f, P3 ;  /* 0x0000029f0000780c */ /* 0x000fe40001f64470 */
[----:B------:R-:W-:Y:S02]  /*1410*/  ISETP.GE.U32.AND P4, PT, R57, c[0x0][0x1e0], PT ;  /* 0x0000780039007a0c */ /* 0x000fe40003f86070 */
[----:B------:R-:W-:Y:S01]  /*1420*/  SHF.R.S32.HI R40, RZ, 0x1f, R55 ;  /* 0x0000001fff287819 */ /* 0x000fe20000011437 */
[----:B------:R-:W-:Y:S01]  /*1430*/  CS2R R42, SRZ ;  /* 0x00000000002a7805 */ /* 0x000fe2000001ff00 */
[----:B------:R-:W-:Y:S01]  /*1440*/  SHF.R.S32.HI R27, RZ, 0x1f, R57 ;  /* 0x0000001fff1b7819 */ /* 0x000fe20000011439 */
[----:B------:R3:W5:Y:S01]  /*1450*/  @P1 LDG.E R53, [R8.64] ;  /* 0x0000001208351981 */ /* 0x000762000c1e1900 */
[----:B------:R-:W-:-:S02]  /*1460*/  ISETP.GE.AND.EX P6, PT, R29, c[0x0][0x1e4], PT, P6 ;  /* 0x000079001d007a0c */ /* 0x000fc40003fc6360 */
[----:B------:R-:W-:Y:S01]  /*1470*/  ISETP.GE.AND.EX P5, PT, R28, c[0x0][0x1e4], PT, P5 ;  /* 0x000079001c007a0c */ /* 0x000fe20003fa6350 */
[----:B------:R4:W5:Y:S01]  /*1480*/  @!P0 LDG.E R43, [R22.64] ;  /* 0x00000012162b8981 */ /* 0x000962000c1e1900 */
[----:B------:R-:W-:Y:S02]  /*1490*/  ISETP.GE.AND.EX P4, PT, R27, c[0x0][0x1e4], PT, P4 ;  /* 0x000079001b007a0c */ /* 0x000fe40003f86340 */
[C---:B------:R-:W-:Y:S02]  /*14a0*/  ISETP.GT.U32.OR P6, PT, R0.reuse, 0x29f, P6 ;  /* 0x0000029f0000780c */ /* 0x040fe400037c4470 */
[C---:B------:R-:W-:Y:S02]  /*14b0*/  ISETP.GT.U32.OR P5, PT, R0.reuse, 0x29f, P5 ;  /* 0x0000029f0000780c */ /* 0x040fe40002fa4470 */
[----:B------:R-:W-:Y:S01]  /*14c0*/  ISETP.GT.U32.OR P4, PT, R0, 0x29f, P4 ;  /* 0x0000029f0000780c */ /* 0x000fe20002784470 */
[----:B-1----:R-:W-:Y:S01]  /*14d0*/  @!P3 IMAD R7, R26, c[0x0][0x1d8], RZ ;  /* 0x000076001a07ba24 */ /* 0x002fe200078e02ff */
[----:B------:R-:W-:-:S03]  /*14e0*/  ISETP.GE.U32.AND P2, PT, R55, c[0x0][0x1e0], PT ;  /* 0x0000780037007a0c */ /* 0x000fc60003f46070 */
[----:B------:R-:W-:Y:S01]  /*14f0*/  @!P3 IMAD R12, R56, c[0x0][0x1dc], R7 ;  /* 0x00007700380cba24 */ /* 0x000fe200078e0207 */
[----:B------:R-:W-:-:S03]  /*1500*/  ISETP.GE.AND.EX P2, PT, R40, c[0x0][0x1e4], PT, P2 ;  /* 0x0000790028007a0c */ /* 0x000fc60003f46320 */
[-C--:B------:R-:W-:Y:S01]  /*1510*/  @!P6 MOV R6, R14.reuse ;  /* 0x0000000e0006e202 */ /* 0x080fe20000000f00 */
[----:B------:R-:W-:Y:S01]  /*1520*/  @!P6 IMAD R36, R29, c[0x0][0x1d8], RZ ;  /* 0x000076001d24ea24 */ /* 0x000fe200078e02ff */
[-C--:B------:R-:W-:Y:S01]  /*1530*/  @!P6 MOV R7, R17.reuse ;  /* 0x000000110007e202 */ /* 0x080fe20000000f00 */
[----:B------:R-:W-:Y:S01]  /*1540*/  @!P5 IMAD R31, R28, c[0x0][0x1d8], RZ ;  /* 0x000076001c1fda24 */ /* 0x000fe200078e02ff */
[-C--:B0-----:R-:W-:Y:S02]  /*1550*/  @!P5 MOV R10, R14.reuse ;  /* 0x0000000e000ad202 */ /* 0x081fe40000000f00 */
[-C--:B------:R-:W-:Y:S01]  /*1560*/  @!P5 MOV R11, R17.reuse ;  /* 0x00000011000bd202 */ /* 0x080fe20000000f00 */
[----:B------:R-:W-:Y:S01]  /*1570*/  @!P4 IMAD R30, R27, c[0x0][0x1d8], RZ ;  /* 0x000076001b1eca24 */ /* 0x000fe200078e02ff */
[----:B------:R-:W-:Y:S01]  /*1580*/  ISETP.GT.U32.OR P2, PT, R0, 0x29f, P2 ;  /* 0x0000029f0000780c */ /* 0x000fe20001744470 */
[C---:B------:R-:W-:Y:S01]  /*1590*/  @!P6 IMAD R36, R59.reuse, c[0x0][0x1dc], R36 ;  /* 0x000077003b24ea24 */ /* 0x040fe200078e0224 */
[----:B------:R-:W-:Y:S01]  /*15a0*/  @!P4 MOV R28, R14 ;  /* 0x0000000e001cc202 */ /* 0x000fe20000000f00 */
[----:B------:R-:W-:Y:S01]  /*15b0*/  @!P6 IMAD.WIDE.U32 R6, R59, c[0x0][0x1d8], R6 ;  /* 0x000076003b06ea25 */ /* 0x000fe200078e0006 */
[----:B------:R-:W-:-:S02]  /*15c0*/  @!P4 MOV R29, R17 ;  /* 0x00000011001dc202 */ /* 0x000fc40000000f00 */
[----:B------:R-:W-:Y:S01]  /*15d0*/  @!P3 MOV R26, R14 ;  /* 0x0000000e001ab202 */ /* 0x000fe20000000f00 */
[C---:B------:R-:W-:Y:S01]  /*15e0*/  @!P5 IMAD R31, R58.reuse, c[0x0][0x1dc], R31 ;  /* 0x000077003a1fda24 */ /* 0x040fe200078e021f */
[----:B------:R-:W-:Y:S01]  /*15f0*/  @!P3 MOV R27, R17 ;  /* 0x00000011001bb202 */ /* 0x000fe20000000f00 */
[----:B------:R-:W-:Y:S01]  /*1600*/  @!P5 IMAD.WIDE.U32 R10, R58, c[0x0][0x1d8], R10 ;  /* 0x000076003a0ada25 */ /* 0x000fe200078e000a */
[----:B------:R-:W-:-:S03]  /*1610*/  @!P6 IADD3 R36, R7, R36, RZ ;  /* 0x000000240724e210 */ /* 0x000fc60007ffe0ff */
[----:B------:R-:W-:Y:S01]  /*1620*/  @!P4 IMAD R30, R57, c[0x0][0x1dc], R30 ;  /* 0x00007700391eca24 */ /* 0x000fe200078e021e */
[----:B------:R-:W-:Y:S01]  /*1630*/  @!P5 IADD3 R31, R11, R31, RZ ;  /* 0x0000001f0b1fd210 */ /* 0x000fe20007ffe0ff */
[----:B------:R-:W-:-:S04]  /*1640*/  @!P4 IMAD.WIDE.U32 R28, R57, c[0x0][0x1d8], R28 ;  /* 0x00007600391cca25 */ /* 0x000fc800078e001c */
[----:B------:R-:W-:Y:S01]  /*1650*/  @!P3 IMAD.WIDE.U32 R26, R56, c[0x0][0x1d8], R26 ;  /* 0x00007600381aba25 */ /* 0x000fe200078e001a */
[C---:B------:R-:W-:Y:S02]  /*1660*/  @!P6 SHF.L.U32 R7, R6.reuse, 0x1, RZ ;  /* 0x000000010607e819 */ /* 0x040fe400000006ff */
[----:B------:R-:W-:Y:S02]  /*1670*/  @!P6 SHF.L.U64.HI R39, R6, 0x1, R36 ;  /* 0x000000010627e819 */ /* 0x000fe40000010224 */
[----:B------:R-:W-:Y:S02]  /*1680*/  @!P4 IADD3 R6, R29, R30, RZ ;  /* 0x0000001e1d06c210 */ /* 0x000fe40007ffe0ff */
[C---:B------:R-:W-:Y:S02]  /*1690*/  @!P5 SHF.L.U32 R38, R10.reuse, 0x1, RZ ;  /* 0x000000010a26d819 */ /* 0x040fe400000006ff */
[----:B------:R-:W-:Y:S01]  /*16a0*/  @!P5 SHF.L.U64.HI R31, R10, 0x1, R31 ;  /* 0x000000010a1fd819 */ /* 0x000fe2000001021f */
[----:B------:R-:W-:Y:S01]  /*16b0*/  @!P2 IMAD R10, R40, c[0x0][0x1d8], RZ ;  /* 0x00007600280aaa24 */ /* 0x000fe200078e02ff */
[----:B------:R-:W-:-:S02]  /*16c0*/  @!P3 IADD3 R12, R27, R12, RZ ;  /* 0x0000000c1b0cb210 */ /* 0x000fc40007ffe0ff */
[C---:B------:R-:W-:Y:S02]  /*16d0*/  @!P4 SHF.L.U32 R30, R28.reuse, 0x1, RZ ;  /* 0x000000011c1ec819 */ /* 0x040fe400000006ff */
[----:B------:R-:W-:Y:S01]  /*16e0*/  @!P4 SHF.L.U64.HI R28, R28, 0x1, R6 ;  /* 0x000000011c1cc819 */ /* 0x000fe20000010206 */
[----:B------:R-:W-:Y:S01]  /*16f0*/  HFMA2.MMA R6, -RZ, RZ, 0, 0 ;  /* 0x00000000ff067435 */ /* 0x000fe200000001ff */
[C---:B------:R-:W-:Y:S02]  /*1700*/  @!P3 SHF.L.U32 R27, R26.reuse, 0x1, RZ ;  /* 0x000000011a1bb819 */ /* 0x040fe400000006ff */
[----:B------:R-:W-:Y:S01]  /*1710*/  @!P3 SHF.L.U64.HI R12, R26, 0x1, R12 ;  /* 0x000000011a0cb819 */ /* 0x000fe2000001020c */
[----:B------:R-:W-:Y:S01]  /*1720*/  @!P2 IMAD R26, R55, c[0x0][0x1dc], R10 ;  /* 0x00007700371aaa24 */ /* 0x000fe200078e020a */
[----:B------:R-:W-:Y:S02]  /*1730*/  @!P2 MOV R10, R14 ;  /* 0x0000000e000aa202 */ /* 0x000fe40000000f00 */
[----:B------:R-:W-:Y:S01]  /*1740*/  @!P2 MOV R11, R17 ;  /* 0x00000011000ba202 */ /* 0x000fe20000000f00 */
[----:B------:R-:W-:-:S02]  /*1750*/  HFMA2.MMA R36, -RZ, RZ, 0, 0 ;  /* 0x00000000ff247435 */ /* 0x000fc400000001ff */
[----:B------:R0:W5:Y:S02]  /*1760*/  @!P0 LDG.E R6, [R24.64] ;  /* 0x0000001218068981 */ /* 0x000164000c1e1900 */
[----:B------:R-:W-:Y:S01]  /*1770*/  @!P2 IMAD.WIDE.U32 R10, R55, c[0x0][0x1d8], R10 ;  /* 0x00007600370aaa25 */ /* 0x000fe200078e000a */
[----:B----4-:R-:W-:-:S04]  /*1780*/  @!P6 IADD3 R22, P0, R7, c[0x0][0x180], RZ ;  /* 0x000060000716ea10 */ /* 0x010fc80007f1e0ff */
[----:B------:R-:W-:Y:S01]  /*1790*/  @!P2 IADD3 R26, R11, R26, RZ ;  /* 0x0000001a0b1aa210 */ /* 0x000fe20007ffe0ff */
[----:B------:R1:W5:Y:S01]  /*17a0*/  @P1 LDG.E R36, [R20.64] ;  /* 0x0000001214241981 */ /* 0x000362000c1e1900 */
[C---:B------:R-:W-:Y:S02]  /*17b0*/  @!P2 SHF.L.U32 R29, R10.reuse, 0x1, RZ ;  /* 0x000000010a1da819 */ /* 0x040fe400000006ff */
[----:B------:R-:W-:Y:S02]  /*17c0*/  @!P2 SHF.L.U64.HI R26, R10, 0x1, R26 ;  /* 0x000000010a1aa819 */ /* 0x000fe4000001021a */
[----:B------:R-:W-:Y:S02]  /*17d0*/  @!P6 IADD3.X R23, R39, c[0x0][0x184], RZ, P0, !PT ;  /* 0x000061002717ea10 */ /* 0x000fe400007fe4ff */
[----:B------:R-:W-:Y:S02]  /*17e0*/  @!P6 IADD3 R10, P0, R7, c[0x0][0x178], RZ ;  /* 0x00005e00070aea10 */ /* 0x000fe40007f1e0ff */
[----:B------:R-:W-:-:S02]  /*17f0*/  MOV R7, RZ ;  /* 0x000000ff00077202 */ /* 0x000fc40000000f00 */
[----:B------:R-:W-:Y:S02]  /*1800*/  @!P6 IADD3.X R11, R39, c[0x0][0x17c], RZ, P0, !PT ;  /* 0x00005f00270bea10 */ /* 0x000fe400007fe4ff */
[C---:B-1----:R-:W-:Y:S02]  /*1810*/  @!P5 IADD3 R20, P0, R38.reuse, c[0x0][0x180], RZ ;  /* 0x000060002614da10 */ /* 0x042fe40007f1e0ff */
[----:B------:R1:W5:Y:S02]  /*1820*/  @!P6 LDG.E R7, [R22.64] ;  /* 0x000000121607e981 */ /* 0x000364000c1e1900 */
[----:B------:R-:W-:Y:S01]  /*1830*/  @!P5 IADD3.X R21, R31, c[0x0][0x184], RZ, P0, !PT ;  /* 0x000061001f15da10 */ /* 0x000fe200007fe4ff */
[----:B---3--:R-:W-:Y:S01]  /*1840*/  CS2R R8, SRZ ;  /* 0x0000000000087805 */ /* 0x008fe2000001ff00 */
[----:B------:R-:W-:Y:S01]  /*1850*/  CS2R R40, SRZ ;  /* 0x0000000000287805 */ /* 0x000fe2000001ff00 */
[----:B------:R3:W5:Y:S01]  /*1860*/  @!P6 LDG.E R42, [R10.64] ;  /* 0x000000120a2ae981 */ /* 0x000762000c1e1900 */
[----:B-1----:R-:W-:-:S03]  /*1870*/  @!P5 IADD3 R22, P0, R38, c[0x0][0x178], RZ ;  /* 0x00005e002616da10 */ /* 0x002fc60007f1e0ff */
[----:B------:R1:W5:Y:S01]  /*1880*/  @!P5 LDG.E R8, [R20.64] ;  /* 0x000000121408d981 */ /* 0x000362000c1e1900 */
[----:B------:R-:W-:Y:S02]  /*1890*/  @!P5 IADD3.X R23, R31, c[0x0][0x17c], RZ, P0, !PT ;  /* 0x00005f001f17da10 */ /* 0x000fe400007fe4ff */
[----:B0-----:R-:W-:-:S03]  /*18a0*/  @!P3 IADD3 R24, P6, R27, c[0x0][0x180], RZ ;  /* 0x000060001b18ba10 */ /* 0x001fc60007fde0ff */
[----:B------:R0:W5:Y:S01]  /*18b0*/  @!P5 LDG.E R41, [R22.64] ;  /* 0x000000121629d981 */ /* 0x000162000c1e1900 */
[----:B-1----:R-:W-:Y:S01]  /*18c0*/  @!P4 IADD3 R20, P0, R30, c[0x0][0x180], RZ ;  /* 0x000060001e14ca10 */ /* 0x002fe20007f1e0ff */
[----:B---3--:R-:W-:Y:S01]  /*18d0*/  CS2R R10, SRZ ;  /* 0x00000000000a7805 */ /* 0x008fe2000001ff00 */
[----:B------:R-:W-:Y:S02]  /*18e0*/  @!P3 IADD3.X R25, R12, c[0x0][0x184], RZ, P6, !PT ;  /* 0x000061000c19ba10 */ /* 0x000fe400037fe4ff */
[----:B------:R-:W-:-:S03]  /*18f0*/  @!P4 IADD3.X R21, R28, c[0x0][0x184], RZ, P0, !PT ;  /* 0x000061001c15ca10 */ /* 0x000fc600007fe4ff */
[----:B------:R1:W5:Y:S01]  /*1900*/  @!P3 LDG.E R10, [R24.64] ;  /* 0x00000012180ab981 */ /* 0x000362000c1e1900 */
[----:B0-----:R-:W-:-:S03]  /*1910*/  @!P4 IADD3 R22, P5, R30, c[0x0][0x178], RZ ;  /* 0x00005e001e16ca10 */ /* 0x001fc60007fbe0ff */
[----:B------:R0:W5:Y:S01]  /*1920*/  @!P4 LDG.E R9, [R20.64] ;  /* 0x000000121409c981 */ /* 0x000162000c1e1900 */
[----:B------:R-:W-:Y:S01]  /*1930*/  @!P4 IADD3.X R23, R28, c[0x0][0x17c], RZ, P5, !PT ;  /* 0x00005f001c17ca10 */ /* 0x000fe20002ffe4ff */
[----:B------:R-:W-:-:S04]  /*1940*/  CS2R R38, SRZ ;  /* 0x0000000000267805 */ /* 0x000fc8000001ff00 */
[----:B------:R3:W5:Y:S01]  /*1950*/  @!P4 LDG.E R40, [R22.64] ;  /* 0x000000121628c981 */ /* 0x000762000c1e1900 */
[----:B-1----:R-:W-:-:S04]  /*1960*/  @!P2 IADD3 R24, P5, R29, c[0x0][0x178], RZ ;  /* 0x00005e001d18aa10 */ /* 0x002fc80007fbe0ff */
[----:B------:R-:W-:Y:S02]  /*1970*/  @!P2 IADD3.X R25, R26, c[0x0][0x17c], RZ, P5, !PT ;  /* 0x00005f001a19aa10 */ /* 0x000fe40002ffe4ff */
[----:B---3--:R-:W-:-:S03]  /*1980*/  @!P2 IADD3 R22, P4, R29, c[0x0][0x180], RZ ;  /* 0x000060001d16aa10 */ /* 0x008fc60007f9e0ff */
[----:B------:R1:W5:Y:S01]  /*1990*/  @!P2 LDG.E R38, [R24.64] ;  /* 0x000000121826a981 */ /* 0x000362000c1e1900 */
[----:B------:R-:W-:-:S05]  /*19a0*/  @!P2 IADD3.X R23, R26, c[0x0][0x184], RZ, P4, !PT ;  /* 0x000061001a17aa10 */ /* 0x000fca00027fe4ff */
[----:B------:R1:W5:Y:S01]  /*19b0*/  @!P2 LDG.E R11, [R22.64] ;  /* 0x00000012160ba981 */ /* 0x000362000c1e1900 */
[----:B0-----:R-:W-:-:S04]  /*19c0*/  @!P3 IADD3 R20, P0, R27, c[0x0][0x178], RZ ;  /* 0x00005e001b14ba10 */ /* 0x001fc80007f1e0ff */
[----:B------:R-:W-:Y:S01]  /*19d0*/  @!P3 IADD3.X R21, R12, c[0x0][0x17c], RZ, P0, !PT ;  /* 0x00005f000c15ba10 */ /* 0x000fe200007fe4ff */
[----:B------:R-:W-:Y:S01]  /*19e0*/  UMOV UR26, 0x3f800000 ;  /* 0x3f800000001a7882 */ /* 0x000fe20000000000 */
[----:B------:R-:W-:Y:S01]  /*19f0*/  BSSY B0, `(.L_x_136) ;  /* 0x000001a000007945 */ /* 0x000fe20003800000 */
[----:B------:R-:W-:Y:S02]  /*1a00*/  ISETP.NE.AND P4, PT, RZ, UR21, PT ;  /* 0x00000015ff007c0c */ /* 0x000fe4000bf85270 */
[----:B------:R0:W5:Y:S01]  /*1a10*/  @!P3 LDG.E R39, [R20.64] ;  /* 0x000000121427b981 */ /* 0x000162000c1e1900 */
[----:B--2---:R-:W2:Y:S02]  /*1a20*/  R2UR UR25, R18 ;  /* 0x00000000121973c2 */ /* 0x004ea400000e0000 */
[----:B--2---:R-:W-:-:S05]  /*1a30*/  MOV R12, UR25 ;  /* 0x00000019000c7c02 */ /* 0x004fca0008000f00 */
[----:B------:R-:W-:-:S05]  /*1a40*/  FFMA.FTZ R19, -R12, UR25, R19 ;  /* 0x000000190c137c23 */ /* 0x000fca0008010113 */
[----:B------:R-:W-:-:S13]  /*1a50*/  FSETP.GTU.FTZ.AND P0, PT, R19, RZ, PT ;  /* 0x000000ff1300720b */ /* 0x000fda0003f1c000 */
[----:B------:R-:W-:Y:S01]  /*1a60*/  VOTEU.ANY UP0, P0 ;  /* 0x00000000003f7886 */ /* 0x000fe20000000100 */
[----:B------:R-:W-:-:S13]  /*1a70*/  PLOP3.LUT P0, PT, PT, PT, UP0, 0x80, 0x0 ;  /* 0x000000000000781c */ /* 0x000fda0003f0f008 */
[----:B------:R-:W-:-:S06]  /*1a80*/  @P0 FADD.FTZ R12, R19, c[0x0][0x1a0] ;  /* 0x00006800130c0621 */ /* 0x000fcc0000010000 */
[----:B------:R-:W2:Y:S02]  /*1a90*/  @P0 MUFU.RSQ R12, R12 ;  /* 0x0000000c000c0308 */ /* 0x000ea40000001400 */
[----:B--2---:R-:W2:Y:S01]  /*1aa0*/  @P0 R2UR UR5, R12 ;  /* 0x000000000c0503c2 */ /* 0x004ea200000e0000 */
[----:B------:R-:W-:Y:S01]  /*1ab0*/  ISETP.GT.U32.AND P0, PT, R0, 0x29f, PT ;  /* 0x0000029f0000780c */ /* 0x000fe20003f04070 */
[----:B------:R-:W-:Y:S01]  /*1ac0*/  CS2R R18, SRZ ;  /* 0x0000000000127805 */ /* 0x000fe2000001ff00 */
[----:B0-----:R-:W-:Y:S01]  /*1ad0*/  CS2R R20, SRZ ;  /* 0x0000000000147805 */ /* 0x001fe2000001ff00 */
[----:B--2---:R-:W-:-:S10]  /*1ae0*/  @UP0 UMOV UR26, UR5 ;  /* 0x00000005001a0c82 */ /* 0x004fd40008000000 */
[----:B------:R-:W-:Y:S05]  /*1af0*/  @P0 BRA `(.L_x_137) ;  /* 0x0000009000000947 */ /* 0x000fea0003800000 */
[----:B-1----:R-:W-:Y:S02]  /*1b00*/  ISETP.NE.AND P0, PT, RZ, UR21, PT ;  /* 0x00000015ff007c0c */ /* 0x002fe4000bf05270 */
[----:B------:R-:W-:-:S04]  /*1b10*/  IADD3 R12, R54, UR22, RZ ;  /* 0x00000016360c7c10 */ /* 0x000fc8000fffe0ff */
[----:B------:R-:W-:Y:S02]  /*1b20*/  SHF.R.S32.HI R19, RZ, 0x1f, R12 ;  /* 0x0000001fff137819 */ /* 0x000fe4000001140c */
[----:B------:R-:W-:-:S05]  /*1b30*/  MOV R23, 0x4 ;  /* 0x0000000400177802 */ /* 0x000fca0000000f00 */
[----:B------:R-:W-:-:S04]  /*1b40*/  @P0 LEA R18, P2, R12, c[0x0][0x190], 0x2 ;  /* 0x000064000c120a11 */ /* 0x000fc800078410ff */
[----:B------:R-:W-:-:S05]  /*1b50*/  @P0 LEA.HI.X R19, R12, c[0x0][0x194], R19, 0x2, P2 ;  /* 0x000065000c130a11 */ /* 0x000fca00010f1413 */
[----:B------:R0:W5:Y:S02]  /*1b60*/  @P0 LDG.E.64 R20, [R18.64] ;  /* 0x0000001212140981 */ /* 0x000164000c1e1b00 */
[----:B0-----:R-:W-:-:S06]  /*1b70*/  IMAD.WIDE R18, R12, R23, c[0x0][0x188] ;  /* 0x000062000c127625 */ /* 0x001fcc00078e0217 */
[----:B------:R-:W5:Y:S02]  /*1b80*/  LDG.E.64 R18, [R18.64] ;  /* 0x0000001212127981 */ /* 0x000f64000c1e1b00 */
.L_x_137:
[----:B-1----:R-:W-:Y:S05]  /*1b90*/  BSYNC B0 ;  /* 0x0000000000007941 */ /* 0x002fea0003800000 */
.L_x_136:
[--C-:B-----5:R-:W-:Y:S02]  /*1ba0*/  PRMT R31, RZ, 0x5410, R36.reuse ;  /* 0x00005410ff1f7816 */ /* 0x120fe40000000024 */
[----:B------:R-:W-:Y:S02]  /*1bb0*/  PRMT R23, RZ, 0x7610, R36 ;  /* 0x00007610ff177816 */ /* 0x000fe40000000024 */
[--C-:B------:R-:W-:Y:S01]  /*1bc0*/  PRMT R28, RZ, 0x5410, R53.reuse ;  /* 0x00005410ff1c7816 */ /* 0x100fe20000000035 */
[----:B------:R-:W-:Y:S01]  /*1bd0*/  FADD.FTZ R31, R31, -UR25 ;  /* 0x800000191f1f7e21 */ /* 0x000fe20008010000 */
[----:B------:R-:W-:Y:S01]  /*1be0*/  PRMT R22, RZ, 0x7610, R53 ;  /* 0x00007610ff167816 */ /* 0x000fe20000000035 */
[----:B------:R-:W-:Y:S02]  /*1bf0*/  FADD.FTZ R23, R23, -UR25 ;  /* 0x8000001917177e21 */ /* 0x000fe40008010000 */
[----:B------:R-:W-:Y:S02]  /*1c00*/  FMUL.FTZ R31, R31, UR26 ;  /* 0x0000001a1f1f7c20 */ /* 0x000fe40008410000 */
[----:B------:R-:W-:Y:S01]  /*1c10*/  FMUL.FTZ R23, R23, UR26 ;  /* 0x0000001a17177c20 */ /* 0x000fe20008410000 */
[----:B------:R-:W-:Y:S05]  /*1c20*/  @!P4 BRA `(.L_x_138) ;  /* 0x000001200000c947 */ /* 0x000fea0003800000 */
[----:B------:R-:W-:-:S04]  /*1c30*/  FFMA.FTZ R12, R31, R18, R20 ;  /* 0x000000121f0c7223 */ /* 0x000fc80000010014 */
[----:B------:R-:W-:-:S06]  /*1c40*/  FMUL.FTZ R24, R12, -1.4426950216293334961 ;  /* 0xbfb8aa3b0c187820 */ /* 0x000fcc0000410000 */
[----:B------:R-:W0:Y:S02]  /*1c50*/  MUFU.EX2 R24, R24 ;  /* 0x0000001800187308 */ /* 0x000e240000000800 */
[----:B0-----:R-:W-:-:S06]  /*1c60*/  FADD.FTZ R24, R24, 1 ;  /* 0x3f80000018187421 */ /* 0x001fcc0000010000 */
[----:B------:R-:W0:Y:S02]  /*1c70*/  MUFU.RCP R24, R24 ;  /* 0x0000001800187308 */ /* 0x000e240000001000 */
[----:B0-----:R-:W-:Y:S02]  /*1c80*/  FMUL.FTZ R28, R28, R24 ;  /* 0x000000181c1c7220 */ /* 0x001fe40000410000 */
[----:B------:R-:W-:-:S04]  /*1c90*/  FADD.FTZ R24, -R24, 1 ;  /* 0x3f80000018187421 */ /* 0x000fc80000010100 */
[----:B------:R-:W-:Y:S02]  /*1ca0*/  FFMA.FTZ R24, R12, R24, 1 ;  /* 0x3f8000000c187423 */ /* 0x000fe40000010018 */
[----:B------:R-:W-:Y:S02]  /*1cb0*/  FFMA.FTZ R12, R23, R19, R21 ;  /* 0x00000013170c7223 */ /* 0x000fe40000010015 */
[----:B------:R-:W-:Y:S02]  /*1cc0*/  FMUL.FTZ R28, R28, R24 ;  /* 0x000000181c1c7220 */ /* 0x000fe40000410000 */
[----:B------:R-:W-:-:S06]  /*1cd0*/  FMUL.FTZ R24, R12, -1.4426950216293334961 ;  /* 0xbfb8aa3b0c187820 */ /* 0x000fcc0000410000 */
[----:B------:R-:W0:Y:S02]  /*1ce0*/  MUFU.EX2 R24, R24 ;  /* 0x0000001800187308 */ /* 0x000e240000000800 */
[----:B0-----:R-:W-:-:S06]  /*1cf0*/  FADD.FTZ R24, R24, 1 ;  /* 0x3f80000018187421 */ /* 0x001fcc0000010000 */
[----:B------:R-:W0:Y:S02]  /*1d00*/  MUFU.RCP R24, R24 ;  /* 0x0000001800187308 */ /* 0x000e240000001000 */
[----:B0-----:R-:W-:Y:S02]  /*1d10*/  FMUL.FTZ R22, R22, R24 ;  /* 0x0000001816167220 */ /* 0x001fe40000410000 */
[----:B------:R-:W-:-:S04]  /*1d20*/  FADD.FTZ R24, -R24, 1 ;  /* 0x3f80000018187421 */ /* 0x000fc80000010100 */
[----:B------:R-:W-:-:S04]  /*1d30*/  FFMA.FTZ R24, R12, R24, 1 ;  /* 0x3f8000000c187423 */ /* 0x000fc80000010018 */
[----:B------:R-:W-:Y:S02]  /*1d40*/  FMUL.FTZ R22, R22, R24 ;  /* 0x0000001816167220 */ /* 0x000fe40000410000 */
.L_x_138:
[----:B------:R-:W-:Y:S01]  /*1d50*/  FMUL.FTZ R12, R28, R18 ;  /* 0x000000121c0c7220 */ /* 0x000fe20000410000 */
[--C-:B------:R-:W-:Y:S01]  /*1d60*/  PRMT R27, RZ, 0x5410, R37.reuse ;  /* 0x00005410ff1b7816 */ /* 0x100fe20000000025 */
[----:B------:R-:W-:Y:S01]  /*1d70*/  FMUL.FTZ R26, R22, R19 ;  /* 0x00000013161a7220 */ /* 0x000fe20000410000 */
[----:B------:R-:W-:Y:S01]  /*1d80*/  PRMT R25, RZ, 0x7610, R37 ;  /* 0x00007610ff197816 */ /* 0x000fe20000000025 */
[----:B------:R-:W-:Y:S01]  /*1d90*/  FFMA.FTZ R24, R31, R12, RZ ;  /* 0x0000000c1f187223 */ /* 0x000fe200000100ff */
[----:B------:R-:W-:Y:S01]  /*1da0*/  PRMT R30, RZ, 0x5410, R52 ;  /* 0x00005410ff1e7816 */ /* 0x000fe20000000034 */
[----:B------:R-:W-:Y:S02]  /*1db0*/  FADD.FTZ R12, RZ, R12 ;  /* 0x0000000cff0c7221 */ /* 0x000fe40000010000 */
[----:B------:R-:W-:Y:S02]  /*1dc0*/  FADD.FTZ R27, R27, -UR25 ;  /* 0x800000191b1b7e21 */ /* 0x000fe40008010000 */
[----:B------:R-:W-:-:S02]  /*1dd0*/  FADD.FTZ R25, R25, -UR25 ;  /* 0x8000001919197e21 */ /* 0x000fc40008010000 */
[----:B------:R-:W-:Y:S02]  /*1de0*/  FFMA.FTZ R24, R23, R26, R24 ;  /* 0x0000001a17187223 */ /* 0x000fe40000010018 */
[----:B------:R-:W-:Y:S01]  /*1df0*/  FADD.FTZ R26, R26, R12 ;  /* 0x0000000c1a1a7221 */ /* 0x000fe20000010000 */
[----:B------:R-:W-:Y:S01]  /*1e00*/  PRMT R12, RZ, 0x7610, R52 ;  /* 0x00007610ff0c7816 */ /* 0x000fe20000000034 */
[----:B------:R-:W-:Y:S02]  /*1e10*/  FMUL.FTZ R27, R27, UR26 ;  /* 0x0000001a1b1b7c20 */ /* 0x000fe40008410000 */
[----:B------:R-:W-:Y:S02]  /*1e20*/  FFMA.FTZ R31, R31, R28, RZ ;  /* 0x0000001c1f1f7223 */ /* 0x000fe400000100ff */
        /* <DEDUP_REMOVED lines=20> */
.L_x_139:
[----:B------:R-:W-:Y:S02]  /*1f70*/  FADD.FTZ R29, RZ, R28 ;  /* 0x0000001cff1d7221 */ /* 0x000fe40000010000 */
[----:B------:R-:W-:Y:S02]  /*1f80*/  FMUL.FTZ R28, R30, R18 ;  /* 0x000000121e1c7220 */ /* 0x000fe40000410000 */
[C---:B------:R-:W-:Y:S02]  /*1f90*/  FFMA.FTZ R31, R27.reuse, R30, R31 ;  /* 0x0000001e1b1f7223 */ /* 0x040fe4000001001f */
[----:B------:R-:W-:Y:S02]  /*1fa0*/  FFMA.FTZ R27, R27, R28, R24 ;  /* 0x0000001c1b1b7223 */ /* 0x000fe40000010018 */
[----:B------:R-:W-:Y:S02]  /*1fb0*/  FFMA.FTZ R24, R23, R22, RZ ;  /* 0x0000001617187223 */ /* 0x000fe400000100ff */
[----:B------:R-:W-:-:S02]  /*1fc0*/  FADD.FTZ R23, RZ, R22 ;  /* 0x00000016ff177221 */ /* 0x000fc40000010000 */
[----:B------:R-:W-:Y:S02]  /*1fd0*/  FMUL.FTZ R22, R12, R19 ;  /* 0x000000130c167220 */ /* 0x000fe40000410000 */
[----:B------:R-:W-:Y:S02]  /*1fe0*/  FFMA.FTZ R24, R25, R12, R24 ;  /* 0x0000000c19187223 */ /* 0x000fe40000010018 */
[----:B------:R-:W-:Y:S01]  /*1ff0*/  FADD.FTZ R12, R23, R12 ;  /* 0x0000000c170c7221 */ /* 0x000fe20000010000 */
[--C-:B------:R-:W-:Y:S01]  /*2000*/  PRMT R23, RZ, 0x7610, R34.reuse ;  /* 0x00007610ff177816 */ /* 0x100fe20000000022 */
[----:B------:R-:W-:Y:S01]  /*2010*/  FFMA.FTZ R25, R25, R22, R27 ;  /* 0x0000001619197223 */ /* 0x000fe2000001001b */
[----:B------:R-:W-:Y:S01]  /*2020*/  PRMT R27, RZ, 0x5410, R34 ;  /* 0x00005410ff1b7816 */ /* 0x000fe20000000022 */
[----:B------:R-:W-:Y:S02]  /*2030*/  FADD.FTZ R26, R26, R28 ;  /* 0x0000001c1a1a7221 */ /* 0x000fe40000010000 */
[----:B------:R-:W-:-:S02]  /*2040*/  FADD.FTZ R23, R23, -UR25 ;  /* 0x8000001917177e21 */ /* 0x000fc40008010000 */
[----:B------:R-:W-:Y:S02]  /*2050*/  FADD.FTZ R27, R27, -UR25 ;  /* 0x800000191b1b7e21 */ /* 0x000fe40008010000 */
[----:B------:R-:W-:Y:S01]  /*2060*/  FADD.FTZ R30, R29, R30 ;  /* 0x0000001e1d1e7221 */ /* 0x000fe20000010000 */
[--C-:B------:R-:W-:Y:S01]  /*2070*/  PRMT R29, RZ, 0x5410, R51.reuse ;  /* 0x00005410ff1d7816 */ /* 0x100fe20000000033 */
[----:B------:R-:W-:Y:S01]  /*2080*/  FADD.FTZ R26, R22, R26 ;  /* 0x0000001a161a7221 */ /* 0x000fe20000010000 */
[----:B------:R-:W-:Y:S01]  /*2090*/  PRMT R22, RZ, 0x7610, R51 ;  /* 0x00007610ff167816 */ /* 0x000fe20000000033 */
        /* <DEDUP_REMOVED lines=21> */
.L_x_140:
[----:B------:R-:W-:Y:S02]  /*21f0*/  FMUL.FTZ R28, R29, R18 ;  /* 0x000000121d1c7220 */ /* 0x000fe40000410000 */
[C---:B------:R-:W-:Y:S02]  /*2200*/  FFMA.FTZ R31, R27.reuse, R29, R31 ;  /* 0x0000001d1b1f7223 */ /* 0x040fe4000001001f */
[----:B------:R-:W-:Y:S02]  /*2210*/  FFMA.FTZ R27, R27, R28, R25 ;  /* 0x0000001c1b1b7223 */ /* 0x000fe40000010019 */
[----:B------:R-:W-:Y:S02]  /*2220*/  FMUL.FTZ R25, R22, R19 ;  /* 0x0000001316197220 */ /* 0x000fe40000410000 */
[----:B------:R-:W-:Y:S02]  /*2230*/  FADD.FTZ R26, R26, R28 ;  /* 0x0000001c1a1a7221 */ /* 0x000fe40000010000 */
[----:B------:R-:W-:-:S02]  /*2240*/  FFMA.FTZ R24, R23, R22, R24 ;  /* 0x0000001617187223 */ /* 0x000fc40000010018 */
[----:B------:R-:W-:Y:S01]  /*2250*/  FFMA.FTZ R23, R23, R25, R27 ;  /* 0x0000001917177223 */ /* 0x000fe2000001001b */
[--C-:B------:R-:W-:Y:S01]  /*2260*/  PRMT R27, RZ, 0x5410, R35.reuse ;  /* 0x00005410ff1b7816 */ /* 0x100fe20000000023 */
[----:B------:R-:W-:Y:S01]  /*2270*/  FADD.FTZ R26, R25, R26 ;  /* 0x0000001a191a7221 */ /* 0x000fe20000010000 */
[----:B------:R-:W-:Y:S01]  /*2280*/  PRMT R25, RZ, 0x7610, R35 ;  /* 0x00007610ff197816 */ /* 0x000fe20000000023 */
[----:B------:R-:W-:Y:S01]  /*2290*/  FADD.FTZ R30, R30, R29 ;  /* 0x0000001d1e1e7221 */ /* 0x000fe20000010000 */
[----:B------:R-:W-:Y:S01]  /*22a0*/  PRMT R29, RZ, 0x5410, R50 ;  /* 0x00005410ff1d7816 */ /* 0x000fe20000000032 */
[----:B------:R-:W-:Y:S02]  /*22b0*/  FADD.FTZ R27, R27, -UR25 ;  /* 0x800000191b1b7e21 */ /* 0x000fe40008010000 */
[----:B------:R-:W-:Y:S02]  /*22c0*/  FADD.FTZ R25, R25, -UR25 ;  /* 0x8000001919197e21 */ /* 0x000fe40008010000 */
[----:B------:R-:W-:Y:S01]  /*22d0*/  FADD.FTZ R12, R12, R22 ;  /* 0x000000160c0c7221 */ /* 0x000fe20000010000 */
[----:B------:R-:W-:Y:S01]  /*22e0*/  PRMT R22, RZ, 0x7610, R50 ;  /* 0x00007610ff167816 */ /* 0x000fe20000000032 */
[----:B------:R-:W-:-:S02]  /*22f0*/  FMUL.FTZ R27, R27, UR26 ;  /* 0x0000001a1b1b7c20 */ /* 0x000fc40008410000 */
        /* <DEDUP_REMOVED lines=20> */
.L_x_141:
[----:B------:R-:W-:Y:S02]  /*2440*/  FMUL.FTZ R28, R29, R18 ;  /* 0x000000121d1c7220 */ /* 0x000fe40000410000 */
[C---:B------:R-:W-:Y:S02]  /*2450*/  FFMA.FTZ R31, R27.reuse, R29, R31 ;  /* 0x0000001d1b1f7223 */ /* 0x040fe4000001001f */
[----:B------:R-:W-:Y:S02]  /*2460*/  FFMA.FTZ R27, R27, R28, R23 ;  /* 0x0000001c1b1b7223 */ /* 0x000fe40000010017 */
[----:B------:R-:W-:Y:S02]  /*2470*/  FMUL.FTZ R23, R22, R19 ;  /* 0x0000001316177220 */ /* 0x000fe40000410000 */
[----:B------:R-:W-:Y:S02]  /*2480*/  FADD.FTZ R26, R26, R28 ;  /* 0x0000001c1a1a7221 */ /* 0x000fe40000010000 */
[----:B------:R-:W-:-:S02]  /*2490*/  FFMA.FTZ R24, R25, R22, R24 ;  /* 0x0000001619187223 */ /* 0x000fc40000010018 */
[----:B------:R-:W-:Y:S01]  /*24a0*/  FFMA.FTZ R25, R25, R23, R27 ;  /* 0x0000001719197223 */ /* 0x000fe2000001001b */
[----:B------:R-:W-:Y:S01]  /*24b0*/  PRMT R27, RZ, 0x5410, R32 ;  /* 0x00005410ff1b7816 */ /* 0x000fe20000000020 */
[----:B------:R-:W-:Y:S01]  /*24c0*/  FADD.FTZ R26, R23, R26 ;  /* 0x0000001a171a7221 */ /* 0x000fe20000010000 */
[----:B------:R-:W-:Y:S01]  /*24d0*/  PRMT R23, RZ, 0x7610, R32 ;  /* 0x00007610ff177816 */ /* 0x000fe20000000020 */
[----:B------:R-:W-:Y:S01]  /*24e0*/  FADD.FTZ R30, R30, R29 ;  /* 0x0000001d1e1e7221 */ /* 0x000fe20000010000 */
[--C-:B------:R-:W-:Y:S01]  /*24f0*/  PRMT R29, RZ, 0x5410, R49.reuse ;  /* 0x00005410ff1d7816 */ /* 0x100fe20000000031 */
        /* <DEDUP_REMOVED lines=25> */
.L_x_142:
        /* <DEDUP_REMOVED lines=37> */
.L_x_143:
        /* <DEDUP_REMOVED lines=37> */
.L_x_144:
        /* <DEDUP_REMOVED lines=37> */
.L_x_145:
        /* <DEDUP_REMOVED lines=37> */
.L_x_146:
        /* <DEDUP_REMOVED lines=37> */
.L_x_147:
        /* <DEDUP_REMOVED lines=37> */
.L_x_148:
        /* <DEDUP_REMOVED lines=37> */
.L_x_149:
[----:B------:R-:W-:Y:S02]  /*36c0*/  FMUL.FTZ R28, R29, R18 ;  /* 0x000000121d1c7220 */ /* 0x000fe40000410000 */
[C---:B------:R-:W-:Y:S02]  /*36d0*/  FFMA.FTZ R31, R27.reuse, R29, R31 ;  /* 0x0000001d1b1f7223 */ /* 0x040fe4000001001f */
[----:B------:R-:W-:Y:S02]  /*36e0*/  FFMA.FTZ R27, R27, R28, R23 ;  /* 0x0000001c1b1b7223 */ /* 0x000fe40000010017 */
[----:B------:R-:W-:Y:S02]  /*36f0*/  FMUL.FTZ R23, R22, R19 ;  /* 0x0000001316177220 */ /* 0x000fe40000410000 */
[C---:B------:R-:W-:Y:S02]  /*3700*/  FFMA.FTZ R24, R25.reuse, R22, R24 ;  /* 0x0000001619187223 */ /* 0x040fe40000010018 */
[----:B------:R-:W-:Y:S01]  /*3710*/  FADD.FTZ R12, R12, R22 ;  /* 0x000000160c0c7221 */ /* 0x000fe20000010000 */
[--C-:B------:R-:W-:Y:S01]  /*3720*/  PRMT R22, RZ, 0x7610, R8.reuse ;  /* 0x00007610ff167816 */ /* 0x100fe20000000008 */
[----:B------:R-:W-:Y:S01]  /*3730*/  FFMA.FTZ R25, R25, R23, R27 ;  /* 0x0000001719197223 */ /* 0x000fe2000001001b */
[----:B------:R-:W-:Y:S01]  /*3740*/  PRMT R27, RZ, 0x5410, R8 ;  /* 0x00005410ff1b7816 */ /* 0x000fe20000000008 */
[----:B------:R-:W-:-:S02]  /*3750*/  FADD.FTZ R26, R26, R28 ;  /* 0x0000001c1a1a7221 */ /* 0x000fc40000010000 */
[----:B------:R-:W-:Y:S02]  /*3760*/  FADD.FTZ R22, R22, -UR25 ;  /* 0x8000001916167e21 */ /* 0x000fe40008010000 */
        /* <DEDUP_REMOVED lines=26> */
.L_x_150:
[----:B------:R-:W-:Y:S02]  /*3910*/  FMUL.FTZ R28, R29, R18 ;  /* 0x000000121d1c7220 */ /* 0x000fe40000410000 */
[C---:B------:R-:W-:Y:S02]  /*3920*/  FFMA.FTZ R31, R27.reuse, R29, R31 ;  /* 0x0000001d1b1f7223 */ /* 0x040fe4000001001f */
[----:B------:R-:W-:Y:S02]  /*3930*/  FFMA.FTZ R27, R27, R28, R25 ;  /* 0x0000001c1b1b7223 */ /* 0x000fe40000010019 */
[----:B------:R-:W-:Y:S02]  /*3940*/  FMUL.FTZ R25, R23, R19 ;  /* 0x0000001317197220 */ /* 0x000fe40000410000 */
[----:B------:R-:W-:Y:S01]  /*3950*/  FADD.FTZ R26, R26, R28 ;  /* 0x0000001c1a1a7221 */ /* 0x000fe20000010000 */
[----:B------:R-:W-:Y:S01]  /*3960*/  PRMT R28, RZ, 0x7610, R40 ;  /* 0x00007610ff1c7816 */ /* 0x000fe20000000028 */
[----:B------:R-:W-:-:S02]  /*3970*/  FADD.FTZ R12, R12, R23 ;  /* 0x000000170c0c7221 */ /* 0x000fc40000010000 */
[----:B------:R-:W-:Y:S02]  /*3980*/  FFMA.FTZ R24, R22, R23, R24 ;  /* 0x0000001716187223 */ /* 0x000fe40000010018 */
[----:B------:R-:W-:Y:S01]  /*3990*/  FADD.FTZ R30, R30, R29 ;  /* 0x0000001d1e1e7221 */ /* 0x000fe20000010000 */
[----:B------:R-:W-:Y:S01]  /*39a0*/  PRMT R29, RZ, 0x7610, R9 ;  /* 0x00007610ff1d7816 */ /* 0x000fe20000000009 */
[----:B------:R-:W-:Y:S01]  /*39b0*/  FFMA.FTZ R22, R22, R25, R27 ;  /* 0x0000001916167223 */ /* 0x000fe2000001001b */
[----:B------:R-:W-:Y:S01]  /*39c0*/  PRMT R27, RZ, 0x5410, R40 ;  /* 0x00005410ff1b7816 */ /* 0x000fe20000000028 */
[----:B------:R-:W-:Y:S01]  /*39d0*/  FADD.FTZ R23, R25, R26 ;  /* 0x0000001a19177221 */ /* 0x000fe20000010000 */
[----:B------:R-:W-:Y:S01]  /*39e0*/  PRMT R25, RZ, 0x5410, R9 ;  /* 0x00005410ff197816 */ /* 0x000fe20000000009 */
[----:B------:R-:W-:-:S04]  /*39f0*/  FADD.FTZ R29, R29, -UR25 ;  /* 0x800000191d1d7e21 */ /* 0x000fc80008010000 */
        /* <DEDUP_REMOVED lines=22> */
.L_x_151:
[----:B------:R-:W-:Y:S01]  /*3b60*/  FMUL.FTZ R26, R27, R18 ;  /* 0x000000121b1a7220 */ /* 0x000fe20000410000 */
[--C-:B------:R-:W-:Y:S01]  /*3b70*/  PRMT R72, RZ, 0x5410, R10.reuse ;  /* 0x00005410ff487816 */ /* 0x100fe2000000000a */
[C---:B------:R-:W-:Y:S01]  /*3b80*/  FFMA.FTZ R31, R25.reuse, R27, R31 ;  /* 0x0000001b191f7223 */ /* 0x040fe2000001001f */
[----:B------:R-:W-:Y:S01]  /*3b90*/  PRMT R73, RZ, 0x7610, R10 ;  /* 0x00007610ff497816 */ /* 0x000fe2000000000a */
[----:B------:R-:W-:Y:S01]  /*3ba0*/  FFMA.FTZ R22, R25, R26, R22 ;  /* 0x0000001a19167223 */ /* 0x000fe20000010016 */
[--C-:B------:R-:W-:Y:S01]  /*3bb0*/  PRMT R71, RZ, 0x5410, R39.reuse ;  /* 0x00005410ff477816 */ /* 0x100fe20000000027 */
[----:B------:R-:W-:Y:S01]  /*3bc0*/  FADD.FTZ R23, R23, R26 ;  /* 0x0000001a17177221 */ /* 0x000fe20000010000 */
[----:B------:R-:W-:Y:S01]  /*3bd0*/  PRMT R74, RZ, 0x7610, R39 ;  /* 0x00007610ff4a7816 */ /* 0x000fe20000000027 */
[----:B------:R-:W-:Y:S02]  /*3be0*/  FMUL.FTZ R25, R28, R19 ;  /* 0x000000131c197220 */ /* 0x000fe40000410000 */
[----:B------:R-:W-:-:S02]  /*3bf0*/  FADD.FTZ R72, R72, -UR25 ;  /* 0x8000001948487e21 */ /* 0x000fc40008010000 */
[----:B------:R-:W-:Y:S02]  /*3c00*/  FADD.FTZ R73, R73, -UR25 ;  /* 0x8000001949497e21 */ /* 0x000fe40008010000 */
[----:B------:R-:W-:Y:S02]  /*3c10*/  FADD.FTZ R30, R30, R27 ;  /* 0x0000001b1e1e7221 */ /* 0x000fe40000010000 */
[----:B------:R-:W-:Y:S02]  /*3c20*/  FFMA.FTZ R22, R29, R25, R22 ;  /* 0x000000191d167223 */ /* 0x000fe40000010016 */
[----:B------:R-:W-:Y:S02]  /*3c30*/  FADD.FTZ R23, R25, R23 ;  /* 0x0000001719177221 */ /* 0x000fe40000010000 */
        /* <DEDUP_REMOVED lines=21> */
.L_x_152:
[----:B------:R-:W-:Y:S01]  /*3d90*/  FMUL.FTZ R25, R71, R18 ;  /* 0x0000001247197220 */ /* 0x000fe20000410000 */
[----:B------:R-:W-:Y:S02]  /*3da0*/  PRMT R75, RZ, 0x5410, R11 ;  /* 0x00005410ff4b7816 */ /* 0x000fe4000000000b */
[----:B------:R-:W-:Y:S01]  /*3db0*/  PRMT R26, RZ, 0x5410, R38 ;  /* 0x00005410ff1a7816 */ /* 0x000fe20000000026 */
[----:B------:R-:W-:Y:S01]  /*3dc0*/  FFMA.FTZ R22, R72, R25, R22 ;  /* 0x0000001948167223 */ /* 0x000fe20000010016 */
[----:B------:R-:W-:Y:S01]  /*3dd0*/  PRMT R27, RZ, 0x7610, R38 ;  /* 0x00007610ff1b7816 */ /* 0x000fe20000000026 */
[----:B------:R-:W-:Y:S02]  /*3de0*/  FADD.FTZ R23, R23, R25 ;  /* 0x0000001917177221 */ /* 0x000fe40000010000 */
[----:B------:R-:W-:Y:S02]  /*3df0*/  FMUL.FTZ R25, R74, R19 ;  /* 0x000000134a197220 */ /* 0x000fe40000410000 */
[----:B------:R-:W-:-:S02]  /*3e00*/  FADD.FTZ R75, R75, -UR25 ;  /* 0x800000194b4b7e21 */ /* 0x000fc40008010000 */
[----:B------:R-:W-:Y:S02]  /*3e10*/  FFMA.FTZ R22, R73, R25, R22 ;  /* 0x0000001949167223 */ /* 0x000fe40000010016 */
[----:B------:R-:W-:Y:S01]  /*3e20*/  FADD.FTZ R23, R25, R23 ;  /* 0x0000001719177221 */ /* 0x000fe20000010000 */
[----:B------:R-:W-:Y:S01]  /*3e30*/  PRMT R25, RZ, 0x7610, R11 ;  /* 0x00007610ff197816 */ /* 0x000fe2000000000b */
[----:B------:R-:W-:-:S04]  /*3e40*/  FMUL.FTZ R75, R75, UR26 ;  /* 0x0000001a4b4b7c20 */ /* 0x000fc80008410000 */
[----:B------:R-:W-:-:S04]  /*3e50*/  FADD.FTZ R25, R25, -UR25 ;  /* 0x8000001919197e21 */ /* 0x000fc80008010000 */
        /* <DEDUP_REMOVED lines=20> */
.L_x_153:
[----:B------:R0:W-:Y:S01]  /*3fa0*/  STL [R1+0x4], R2 ;  /* 0x0000040201007387 */ /* 0x0001e20000100800 */
[----:B------:R-:W-:-:S04]  /*3fb0*/  FMUL.FTZ R76, R26, R18 ;  /* 0x000000121a4c7220 */ /* 0x000fc80000410000 */
[----:B------:R-:W-:Y:S02]  /*3fc0*/  FFMA.FTZ R22, R75, R76, R22 ;  /* 0x0000004c4b167223 */ /* 0x000fe40000010016 */
[----:B------:R-:W-:Y:S02]  /*3fd0*/  FADD.FTZ R23, R23, R76 ;  /* 0x0000004c17177221 */ /* 0x000fe40000010000 */
[----:B------:R-:W-:Y:S01]  /*3fe0*/  FMUL.FTZ R76, R27, R19 ;  /* 0x000000131b4c7220 */ /* 0x000fe20000410000 */
[----:B0-----:R-:W0:Y:S03]  /*3ff0*/  S2R R2, SR_LANEID ;  /* 0x0000000000027919 */ /* 0x001e260000000000 */
[----:B------:R-:W-:Y:S02]  /*4000*/  FFMA.FTZ R22, R25, R76, R22 ;  /* 0x0000004c19167223 */ /* 0x000fe40000010016 */
[----:B------:R-:W-:-:S03]  /*4010*/  FADD.FTZ R23, R76, R23 ;  /* 0x000000174c177221 */ /* 0x000fc60000010000 */
[----:B------:R-:W1:Y:S04]  /*4020*/  SHFL.DOWN PT, R76, R22, 0x1, 0x1f ;  /* 0x08201f00164c7f89 */ /* 0x000e6800000e0000 */
[----:B------:R-:W2:Y:S01]  /*4030*/  SHFL.DOWN PT, R77, R23, 0x1, 0x1f ;  /* 0x08201f00174d7f89 */ /* 0x000ea200000e0000 */
[----:B0-----:R-:W-:-:S13]  /*4040*/  ISETP.GT.AND P0, PT, R2, 0x1e, PT ;  /* 0x0000001e0200780c */ /* 0x001fda0003f04270 */
[----:B-1----:R-:W-:Y:S02]  /*4050*/  @!P0 FADD.FTZ R22, R22, R76 ;  /* 0x0000004c16168221 */ /* 0x002fe40000010000 */
[----:B--2---:R-:W-:Y:S01]  /*4060*/  @!P0 FADD.FTZ R23, R23, R77 ;  /* 0x0000004d17178221 */ /* 0x004fe20000010000 */
[----:B------:R-:W-:Y:S02]  /*4070*/  ISETP.GT.AND P0, PT, R2, 0x1d, PT ;  /* 0x0000001d0200780c */ /* 0x000fe40003f04270 */
[----:B------:R-:W0:Y:S04]  /*4080*/  SHFL.DOWN PT, R76, R22, 0x2, 0x1f ;  /* 0x08401f00164c7f89 */ /* 0x000e2800000e0000 */
[----:B------:R-:W1:Y:S07]  /*4090*/  SHFL.DOWN PT, R77, R23, 0x2, 0x1f ;  /* 0x08401f00174d7f89 */ /* 0x000e6e00000e0000 */
        /* <DEDUP_REMOVED lines=9> */
[----:B------:R-:W1:Y:S01]  /*4130*/  SHFL.DOWN PT, R77, R23, 0x8, 0x1f ;  /* 0x09001f00174d7f89 */ /* 0x000e6200000e0000 */
[----:B------:R-:W-:-:S09]  /*4140*/  FFMA.FTZ R24, R29, R28, R24 ;  /* 0x0000001c1d187223 */ /* 0x000fd20000010018 */
[----:B0-----:R-:W-:Y:S02]  /*4150*/  @!P0 FADD.FTZ R22, R22, R76 ;  /* 0x0000004c16168221 */ /* 0x001fe40000010000 */
[----:B-1----:R-:W-:Y:S01]  /*4160*/  @!P0 FADD.FTZ R23, R23, R77 ;  /* 0x0000004d17178221 */ /* 0x002fe20000010000 */
[----:B------:R-:W-:Y:S02]  /*4170*/  ISETP.GT.AND P0, PT, R2, 0xf, PT ;  /* 0x0000000f0200780c */ /* 0x000fe40003f04270 */
[----:B------:R-:W0:Y:S04]  /*4180*/  SHFL.DOWN PT, R76, R22, 0x10, 0x1f ;  /* 0x0a001f00164c7f89 */ /* 0x000e2800000e0000 */
[----:B------:R1:W5:Y:S04]  /*4190*/  LDL.LU R2, [R1+0x4] ;  /* 0x0000040001027983 */ /* 0x0003680000300800 */
[----:B------:R-:W2:Y:S01]  /*41a0*/  LDL R29, [R1] ;  /* 0x00000000011d7983 */ /* 0x000ea20000100800 */
[----:B------:R-:W-:-:S03]  /*41b0*/  FADD.FTZ R12, R12, R28 ;  /* 0x0000001c0c0c7221 */ /* 0x000fc60000010000 */
[----:B------:R-:W3:Y:S04]  /*41c0*/  SHFL.DOWN PT, R77, R23, 0x10, 0x1f ;  /* 0x0a001f00174d7f89 */ /* 0x000ee800000e0000 */
[----:B------:R-:W4:Y:S01]  /*41d0*/  S2R R28, SR_LANEID ;  /* 0x00000000001c7919 */ /* 0x000f220000000000 */
[----:B------:R-:W-:Y:S01]  /*41e0*/  FFMA.FTZ R31, R72, R71, R31 ;  /* 0x00000047481f7223 */ /* 0x000fe2000001001f */
[----:B------:R-:W-:Y:S01]  /*41f0*/  ISETP.NE.AND P2, PT, R0, RZ, PT ;  /* 0x000000ff0000720c */ /* 0x000fe20003f45270 */
[----:B------:R-:W-:Y:S02]  /*4200*/  FFMA.FTZ R73, R73, R74, R24 ;  /* 0x0000004a49497223 */ /* 0x000fe40000010018 */
[----:B0-----:R-:W-:Y:S02]  /*4210*/  @!P0 FADD.FTZ R22, R22, R76 ;  /* 0x0000004c16168221 */ /* 0x001fe40000010000 */
[----:B------:R-:W-:-:S02]  /*4220*/  FADD.FTZ R30, R30, R71 ;  /* 0x000000471e1e7221 */ /* 0x000fc40000010000 */
[----:B------:R-:W-:Y:S02]  /*4230*/  FADD.FTZ R12, R12, R74 ;  /* 0x0000004a0c0c7221 */ /* 0x000fe40000010000 */
[----:B---3--:R-:W-:Y:S01]  /*4240*/  @!P0 FADD.FTZ R23, R23, R77 ;  /* 0x0000004d17178221 */ /* 0x008fe20000010000 */
[----:B----4-:R-:W-:Y:S01]  /*4250*/  ISETP.NE.AND P0, PT, R28, RZ, PT ;  /* 0x000000ff1c00720c */ /* 0x010fe20003f05270 */
[----:B------:R-:W-:Y:S02]  /*4260*/  FFMA.FTZ R24, R75, R26, R31 ;  /* 0x0000001a4b187223 */ /* 0x000fe4000001001f */
[----:B------:R-:W-:Y:S02]  /*4270*/  FFMA.FTZ R25, R25, R27, R73 ;  /* 0x0000001b19197223 */ /* 0x000fe40000010049 */
[----:B------:R-:W-:Y:S02]  /*4280*/  FADD.FTZ R26, R30, R26 ;  /* 0x0000001a1e1a7221 */ /* 0x000fe40000010000 */
[----:B------:R-:W-:Y:S01]  /*4290*/  FADD.FTZ R27, R12, R27 ;  /* 0x0000001b0c1b7221 */ /* 0x000fe20000010000 */
[----:B------:R-:W-:Y:S01]  /*42a0*/  UMOV UR23, 0x4 ;  /* 0x0000000400177882 */ /* 0x000fe20000000000 */
[----:B------:R-:W-:Y:S01]  /*42b0*/  BSSY B0, `(.L_x_154) ;  /* 0x000003a000007945 */ /* 0x000fe20003800000 */
[----:B------:R-:W-:-:S02]  /*42c0*/  ULDC UR22, c[0x0][0xc] ;  /* 0x0000030000167ab9 */ /* 0x000fc40000000800 */
[----:B------:R1:W-:Y:S01]  /*42d0*/  STS.128 [R0.X16+0xd0], R24 ;  /* 0x0000d01800007388 */ /* 0x0003e2000000cc00 */
[C---:B------:R-:W-:Y:S02]  /*42e0*/  ISETP.GT.U32.AND P3, PT, R0.reuse, 0x14, PT ;  /* 0x000000140000780c */ /* 0x040fe40003f64070 */
[----:B------:R-:W-:Y:S01]  /*42f0*/  SHF.L.U32 R12, R0, 0x4, RZ ;  /* 0x00000004000c7819 */ /* 0x000fe200000006ff */
[----:B--2---:R1:W-:Y:S04]  /*4300*/  @!P0 STS.64 [R29.X8+0x18], R22 ;  /* 0x000018161d008388 */ /* 0x0043e80000008a00 */
[----:B------:R-:W-:Y:S06]  /*4310*/  BAR.SYNC.DEFER_BLOCKING 0x0 ;  /* 0x0000000000007b1d */ /* 0x000fec0000010000 */
[----:B------:R-:W-:Y:S05]  /*4320*/  @P2 BRA `(.L_x_155) ;  /* 0x0000032000002947 */ /* 0x000fea0003800000 */
[----:B-1----:R-:W0:Y:S02]  /*4330*/  LDS.128 R28, [0x20] ;  /* 0x00002000ff1c7984 */ /* 0x002e240000000c00 */
[----:B0-----:R-:W-:-:S02]  /*4340*/  FADD.FTZ R22, R22, R28 ;  /* 0x0000001c16167221 */ /* 0x001fc40000010000 */
[----:B------:R-:W-:Y:S02]  /*4350*/  FADD.FTZ R23, R23, R29 ;  /* 0x0000001d17177221 */ /* 0x000fe40000010000 */
[----:B------:R-:W-:Y:S02]  /*4360*/  FADD.FTZ R22, R22, R30 ;  /* 0x0000001e16167221 */ /* 0x000fe40000010000 */
[----:B------:R-:W-:Y:S02]  /*4370*/  FADD.FTZ R23, R23, R31 ;  /* 0x0000001f17177221 */ /* 0x000fe40000010000 */
[----:B------:R-:W0:Y:S02]  /*4380*/  LDS.128 R28, [0x30] ;  /* 0x00003000ff1c7984 */ /* 0x000e240000000c00 */
[----:B0-----:R-:W-:Y:S02]  /*4390*/  FADD.FTZ R22, R22, R28 ;  /* 0x0000001c16167221 */ /* 0x001fe40000010000 */
[----:B------:R-:W-:-:S02]  /*43a0*/  FADD.FTZ R23, R23, R29 ;  /* 0x0000001d17177221 */ /* 0x000fc40000010000 */
[----:B------:R-:W-:Y:S02]  /*43b0*/  FADD.FTZ R22, R22, R30 ;  /* 0x0000001e16167221 */ /* 0x000fe40000010000 */
[----:B------:R-:W-:Y:S02]  /*43c0*/  FADD.FTZ R23, R23, R31 ;  /* 0x0000001f17177221 */ /* 0x000fe40000010000 */
[----:B------:R-:W0:Y:S02]  /*43d0*/  LDS.128 R28, [0x40] ;  /* 0x00004000ff1c7984 */ /* 0x000e240000000c00 */
[----:B0-----:R-:W-:Y:S02]  /*43e0*/  FADD.FTZ R22, R22, R28 ;  /* 0x0000001c16167221 */ /* 0x001fe40000010000 */
[----:B------:R-:W-:Y:S02]  /*43f0*/  FADD.FTZ R23, R23, R29 ;  /* 0x0000001d17177221 */ /* 0x000fe40000010000 */
[----:B------:R-:W-:-:S02]  /*4400*/  FADD.FTZ R22, R22, R30 ;  /* 0x0000001e16167221 */ /* 0x000fc40000010000 */
[----:B------:R-:W-:Y:S02]  /*4410*/  FADD.FTZ R23, R23, R31 ;  /* 0x0000001f17177221 */ /* 0x000fe40000010000 */
[----:B------:R-:W0:Y:S02]  /*4420*/  LDS.128 R28, [0x50] ;  /* 0x00005000ff1c7984 */ /* 0x000e240000000c00 */
[----:B0-----:R-:W-:Y:S02]  /*4430*/  FADD.FTZ R22, R22, R28 ;  /* 0x0000001c16167221 */ /* 0x001fe40000010000 */
[----:B------:R-:W-:Y:S02]  /*4440*/  FADD.FTZ R23, R23, R29 ;  /* 0x0000001d17177221 */ /* 0x000fe40000010000 */
[----:B------:R-:W-:Y:S02]  /*4450*/  FADD.FTZ R22, R22, R30 ;  /* 0x0000001e16167221 */ /* 0x000fe40000010000 */
[----:B------:R-:W-:-:S02]  /*4460*/  FADD.FTZ R23, R23, R31 ;  /* 0x0000001f17177221 */ /* 0x000fc40000010000 */
[----:B------:R-:W0:Y:S02]  /*4470*/  LDS.128 R28, [0x60] ;  /* 0x00006000ff1c7984 */ /* 0x000e240000000c00 */
[----:B0-----:R-:W-:Y:S02]  /*4480*/  FADD.FTZ R22, R22, R28 ;  /* 0x0000001c16167221 */ /* 0x001fe40000010000 */
[----:B------:R-:W-:Y:S02]  /*4490*/  FADD.FTZ R23, R23, R29 ;  /* 0x0000001d17177221 */ /* 0x000fe40000010000 */
[----:B------:R-:W-:Y:S02]  /*44a0*/  FADD.FTZ R22, R22, R30 ;  /* 0x0000001e16167221 */ /* 0x000fe40000010000 */
[----:B------:R-:W-:Y:S02]  /*44b0*/  FADD.FTZ R23, R23, R31 ;  /* 0x0000001f17177221 */ /* 0x000fe40000010000 */
[----:B------:R-:W0:Y:S02]  /*44c0*/  LDS.128 R28, [0x70] ;  /* 0x00007000ff1c7984 */ /* 0x000e240000000c00 */
        /* <DEDUP_REMOVED lines=24> */
.L_x_155:
[----:B------:R-:W-:Y:S05]  /*4650*/  BSYNC B0 ;  /* 0x0000000000007941 */ /* 0x000fea0003800000 */
.L_x_154:
[----:B------:R-:W-:Y:S06]  /*4660*/  BAR.SYNC.DEFER_BLOCKING 0x0 ;  /* 0x0000000000007b1d */ /* 0x000fec0000010000 */
[----:B------:R-:W-:Y:S01]  /*4670*/  BSSY B0, `(.L_x_156) ;  /* 0x000009d000007945 */ /* 0x000fe20003800000 */
[----:B------:R-:W-:Y:S05]  /*4680*/  @P3 BRA `(.L_x_157) ;  /* 0x000009b000003947 */ /* 0x000fea0003800000 */
[----:B-1----:R-:W0:Y:S02]  /*4690*/  LDS.128 R28, [R12+0x220] ;  /* 0x000220000c1c7984 */ /* 0x002e240000000c00 */
[----:B0-----:R-:W-:-:S02]  /*46a0*/  FADD.FTZ R28, R24, R28 ;  /* 0x0000001c181c7221 */ /* 0x001fc40000010000 */
[----:B------:R-:W-:Y:S02]  /*46b0*/  FADD.FTZ R29, R25, R29 ;  /* 0x0000001d191d7221 */ /* 0x000fe40000010000 */
[----:B------:R-:W-:Y:S02]  /*46c0*/  FADD.FTZ R30, R26, R30 ;  /* 0x0000001e1a1e7221 */ /* 0x000fe40000010000 */
[----:B------:R-:W-:Y:S02]  /*46d0*/  FADD.FTZ R31, R27, R31 ;  /* 0x0000001f1b1f7221 */ /* 0x000fe40000010000 */
[----:B------:R-:W0:Y:S02]  /*46e0*/  LDS.128 R24, [R12+0x370] ;  /* 0x000370000c187984 */ /* 0x000e240000000c00 */
[----:B0-----:R-:W-:Y:S02]  /*46f0*/  FADD.FTZ R28, R28, R24 ;  /* 0x000000181c1c7221 */ /* 0x001fe40000010000 */
[----:B------:R-:W-:-:S02]  /*4700*/  FADD.FTZ R29, R29, R25 ;  /* 0x000000191d1d7221 */ /* 0x000fc40000010000 */
[----:B------:R-:W-:Y:S02]  /*4710*/  FADD.FTZ R30, R30, R26 ;  /* 0x0000001a1e1e7221 */ /* 0x000fe40000010000 */
[----:B------:R-:W-:Y:S02]  /*4720*/  FADD.FTZ R31, R31, R27 ;  /* 0x0000001b1f1f7221 */ /* 0x000fe40000010000 */
[----:B------:R-:W0:Y:S02]  /*4730*/  LDS.128 R24, [R12+0x4c0] ;  /* 0x0004c0000c187984 */ /* 0x000e240000000c00 */
[----:B0-----:R-:W-:Y:S02]  /*4740*/  FADD.FTZ R28, R28, R24 ;  /* 0x000000181c1c7221 */ /* 0x001fe40000010000 */
[----:B------:R-:W-:Y:S02]  /*4750*/  FADD.FTZ R29, R29, R25 ;  /* 0x000000191d1d7221 */ /* 0x000fe40000010000 */
[----:B------:R-:W-:-:S02]  /*4760*/  FADD.FTZ R30, R30, R26 ;  /* 0x0000001a1e1e7221 */ /* 0x000fc40000010000 */
[----:B------:R-:W-:Y:S02]  /*4770*/  FADD.FTZ R31, R31, R27 ;  /* 0x0000001b1f1f7221 */ /* 0x000fe40000010000 */
[----:B------:R-:W0:Y:S02]  /*4780*/  LDS.128 R24, [R12+0x610] ;  /* 0x000610000c187984 */ /* 0x000e240000000c00 */
[----:B0-----:R-:W-:Y:S02]  /*4790*/  FADD.FTZ R28, R28, R24 ;  /* 0x000000181c1c7221 */ /* 0x001fe40000010000 */
[----:B------:R-:W-:Y:S02]  /*47a0*/  FADD.FTZ R29, R29, R25 ;  /* 0x000000191d1d7221 */ /* 0x000fe40000010000 */
[----:B------:R-:W-:Y:S02]  /*47b0*/  FADD.FTZ R30, R30, R26 ;  /* 0x0000001a1e1e7221 */ /* 0x000fe40000010000 */
[----:B------:R-:W-:-:S02]  /*47c0*/  FADD.FTZ R31, R31, R27 ;  /* 0x0000001b1f1f7221 */ /* 0x000fc40000010000 */
[----:B------:R-:W0:Y:S02]  /*47d0*/  LDS.128 R24, [R12+0x760] ;  /* 0x000760000c187984 */ /* 0x000e240000000c00 */
[----:B0-----:R-:W-:Y:S02]  /*47e0*/  FADD.FTZ R28, R28, R24 ;  /* 0x000000181c1c7221 */ /* 0x001fe40000010000 */
[----:B------:R-:W-:Y:S02]  /*47f0*/  FADD.FTZ R29, R29, R25 ;  /* 0x000000191d1d7221 */ /* 0x000fe40000010000 */
[----:B------:R-:W-:Y:S02]  /*4800*/  FADD.FTZ R30, R30, R26 ;  /* 0x0000001a1e1e7221 */ /* 0x000fe40000010000 */
[----:B------:R-:W-:Y:S02]  /*4810*/  FADD.FTZ R31, R31, R27 ;  /* 0x0000001b1f1f7221 */ /* 0x000fe40000010000 */
[----:B------:R-:W0:Y:S02]  /*4820*/  LDS.128 R24, [R12+0x8b0] ;  /* 0x0008b0000c187984 */ /* 0x000e240000000c00 */
        /* <DEDUP_REMOVED lines=129> */
.L_x_157:
[----:B------:R-:W-:Y:S05]  /*5040*/  BSYNC B0 ;  /* 0x0000000000007941 */ /* 0x000fea0003800000 */
.L_x_156:
[----:B------:R-:W-:Y:S01]  /*5050*/  BSSY B0, `(.L_x_158) ;  /* 0x0000014000007945 */ /* 0x000fe20003800000 */
[----:B------:R-:W-:Y:S05]  /*5060*/  @P3 BRA `(.L_x_159) ;  /* 0x0000012000003947 */ /* 0x000fea0003800000 */
[----:B------:R-:W-:Y:S02]  /*5070*/  MOV R28, UR15 ;  /* 0x0000000f001c7c02 */ /* 0x000fe40008000f00 */
[----:B-1----:R-:W-:Y:S02]  /*5080*/  MOV R29, UR23 ;  /* 0x00000017001d7c02 */ /* 0x002fe40008000f00 */
[----:B------:R-:W-:Y:S01]  /*5090*/  MOV R30, UR10 ;  /* 0x0000000a001e7c02 */ /* 0x000fe20008000f00 */
[----:B------:R-:W-:-:S04]  /*50a0*/  IMAD R28, R28, 0x15, R0 ;  /* 0x000000151c1c7824 */ /* 0x000fc800078e0200 */
[----:B------:R-:W-:-:S05]  /*50b0*/  IMAD.WIDE R28, R28, R29, c[0x0][0x1b8] ;  /* 0x00006e001c1c7625 */ /* 0x000fca00078e021d */
[----:B------:R-:W-:Y:S01]  /*50c0*/  LEA R30, P0, R30, R28, 0x2 ;  /* 0x0000001c1e1e7211 */ /* 0x000fe200078010ff */
[----:B------:R-:W-:Y:S03]  /*50d0*/  RED.E.ADD.F32.FTZ.RN.STRONG.GPU [R28.64], R24 ;  /* 0x000000181c00798e */ /* 0x000fe6000c10e792 */
[----:B------:R-:W-:Y:S02]  /*50e0*/  IADD3.X R31, R29, UR11, RZ, P0, !PT ;  /* 0x0000000b1d1f7c10 */ /* 0x000fe400087fe4ff */
[----:B------:R-:W-:-:S03]  /*50f0*/  MOV R12, UR12 ;  /* 0x0000000c000c7c02 */ /* 0x000fc60008000f00 */
[----:B------:R0:W-:Y:S02]  /*5100*/  RED.E.ADD.F32.FTZ.RN.STRONG.GPU [R30.64], R25 ;  /* 0x000000191e00798e */ /* 0x0001e4000c10e792 */
[----:B0-----:R-:W-:Y:S02]  /*5110*/  MOV R25, c[0x0][0x1d8] ;  /* 0x0000760000197a02 */ /* 0x001fe40000000f00 */
[----:B------:R-:W-:Y:S02]  /*5120*/  MOV R30, c[0x0][0x1dc] ;  /* 0x00007700001e7a02 */ /* 0x000fe40000000f00 */
[CC--:B------:R-:W-:Y:S02]  /*5130*/  LEA R24, P0, R25.reuse, R28.reuse, 0x2 ;  /* 0x0000001c19187211 */ /* 0x0c0fe400078010ff */
[----:B------:R-:W-:Y:S02]  /*5140*/  LEA R28, P3, R12, R28, 0x2 ;  /* 0x0000001c0c1c7211 */ /* 0x000fe400078610ff */
[----:B------:R-:W-:-:S02]  /*5150*/  LEA.HI.X R25, R25, R29, R30, 0x2, P0 ;  /* 0x0000001d19197211 */ /* 0x000fc400000f141e */
[----:B------:R-:W-:-:S03]  /*5160*/  IADD3.X R29, R29, UR13, RZ, P3, !PT ;  /* 0x0000000d1d1d7c10 */ /* 0x000fc60009ffe4ff */
[----:B------:R0:W-:Y:S04]  /*5170*/  RED.E.ADD.F32.FTZ.RN.STRONG.GPU [R24.64], R26 ;  /* 0x0000001a1800798e */ /* 0x0001e8000c10e792 */
[----:B------:R0:W-:Y:S02]  /*5180*/  RED.E.ADD.F32.FTZ.RN.STRONG.GPU [R28.64], R27 ;  /* 0x0000001b1c00798e */ /* 0x0001e4000c10e792 */
.L_x_159:
[----:B------:R-:W-:Y:S05]  /*5190*/  BSYNC B0 ;  /* 0x0000000000007941 */ /* 0x000fea0003800000 */
.L_x_158:
[----:B------:R-:W-:-:S06]  /*51a0*/  UISETP.GE.U32.AND UP0, UPT, UR22, 0x2, UPT ;  /* 0x000000021600788c */ /* 0x000fcc000bf06070 */
[----:B------:R-:W-:-:S13]  /*51b0*/  PLOP3.LUT P0, PT, PT, PT, UP0, 0x80, 0x0 ;  /* 0x000000000000781c */ /* 0x000fda0003f0f008 */
[----:B------:R-:W-:Y:S05]  /*51c0*/  @!P0 BRA `(.L_x_160) ;  /* 0x0000189000008947 */ /* 0x000fea0003800000 */
[----:B------:R-:W2:Y:S01]  /*51d0*/  S2UR UR24, SR_CTAID.Y ;  /* 0x00000000001879c3 */ /* 0x000ea20000002600 */
[----:B------:R-:W-:Y:S02]  /*51e0*/  ULOP3.LUT UR5, UR4, 0x1, URZ, 0xc0, !UPT ;  /* 0x0000000104057892 */ /* 0x000fe4000f8ec03f */
[----:B------:R-:W-:Y:S02]  /*51f0*/  ULDC UR6, c[0x0][0x10] ;  /* 0x0000040000067ab9 */ /* 0x000fe40000000800 */
[----:B------:R-:W-:Y:S02]  /*5200*/  UIMAD UR5, UR5, UR6, URZ ;  /* 0x00000006050572a4 */ /* 0x000fe4000f8e023f */
[----:B------:R-:W-:Y:S02]  /*5210*/  ULDC.64 UR16, c[0x0][0x1a8] ;  /* 0x00006a0000107ab9 */ /* 0x000fe40000000a00 */
[----:B------:R-:W-:Y:S02]  /*5220*/  ULDC UR6, c[0x0][0xc] ;  /* 0x0000030000067ab9 */ /* 0x000fe40000000800 */
[----:B------:R-:W-:-:S04]  /*5230*/  UIMAD UR6, UR5, UR6, URZ ;  /* 0x00000006050672a4 */ /* 0x000fc8000f8e023f */
[----:B------:R-:W-:-:S03]  /*5240*/  USHF.L.U32 UR14, UR6, 0x1, URZ ;  /* 0x00000001060e7899 */ /* 0x000fc6000800063f */
[----:B------:R-:W-:Y:S02]  /*5250*/  ULDC.64 UR6, c[0x0][0x1b0] ;  /* 0x00006c0000067ab9 */ /* 0x000fe40000000a00 */
[----:B------:R-:W-:Y:S02]  /*5260*/  UIMAD.WIDE UR6, UR14, UR23, UR6 ;  /* 0x000000170e0672a5 */ /* 0x000fe4000f8e0206 */
[----:B--2---:R-:W-:-:S04]  /*5270*/  UIADD3 UR5, UR5, UR24, URZ ;  /* 0x0000001805057290 */ /* 0x004fc8000fffe03f */
[----:B------:R-:W-:Y:S01]  /*5280*/  UIMAD.WIDE.U32 UR16, UR5, UR23, UR16 ;  /* 0x00000017051072a5 */ /* 0x000fe2000f8e0010 */
[----:B------:R-:W-:Y:S05]  /*5290*/  @P2 BRA `(.L_x_161) ;  /* 0x0000020000002947 */ /* 0x000fea0003800000 */
[----:B------:R-:W-:Y:S01]  /*52a0*/  ULDC UR14, c[0x0][0x10] ;  /* 0x00000400000e7ab9 */ /* 0x000fe20000000800 */
[----:B------:R-:W2:Y:S01]  /*52b0*/  S2R R12, SR_LANEID ;  /* 0x00000000000c7919 */ /* 0x000ea20000000000 */
[----:B------:R-:W-:-:S04]  /*52c0*/  UIMAD UR14, UR20, UR14, UR24 ;  /* 0x0000000e140e72a4 */ /* 0x000fc8000f8e0218 */
[----:B------:R-:W-:-:S06]  /*52d0*/  UIMAD.WIDE.U32 UR14, UR14, 0x8, UR6 ;  /* 0x000000080e0e78a5 */ /* 0x000fcc000f8e0006 */
[----:B01----:R-:W-:Y:S02]  /*52e0*/  MOV R24, UR14 ;  /* 0x0000000e00187c02 */ /* 0x003fe40008000f00 */
[----:B------:R-:W-:-:S05]  /*52f0*/  MOV R25, UR15 ;  /* 0x0000000f00197c02 */ /* 0x000fca0008000f00 */
[----:B------:R0:W-:Y:S01]  /*5300*/  STG.E.64 [R24.64], R22 ;  /* 0x0000001618007986 */ /* 0x0001e2000c101b12 */
[----:B------:R-:W-:Y:S06]  /*5310*/  MEMBAR.ALL.GPU ;  /* 0x0000000000007992 */ /* 0x000fec000000a000 */
[----:B------:R-:W-:Y:S01]  /*5320*/  VOTEU.ANY UR5, UPT, PT ;  /* 0x0000000000057886 */ /* 0x000fe200038e0100 */
[----:B0-----:R-:W-:Y:S01]  /*5330*/  MOV R24, UR16 ;  /* 0x0000001000187c02 */ /* 0x001fe20008000f00 */
[----:B------:R-:W-:Y:S01]  /*5340*/  UFLO.U32 UR15, UR5 ;  /* 0x00000005000f72bd */ /* 0x000fe200080e0000 */
[----:B------:R-:W-:Y:S01]  /*5350*/  MOV R25, UR17 ;  /* 0x0000001100197c02 */ /* 0x000fe20008000f00 */
[----:B------:R-:W-:Y:S01]  /*5360*/  UPOPC UR5, UR5 ;  /* 0x00000005000572bf */ /* 0x000fe20008000000 */
[----:B------:R-:W-:-:S00]  /*5370*/  ERRBAR ;  /* 0x00000000000079ab */ /* 0x000fc00000000000 */
[----:B------:R-:W-:Y:S02]  /*5380*/  ULOP3.LUT UP0, URZ, UR4, 0x2, URZ, 0xc0, !UPT ;  /* 0x00000002043f7892 */ /* 0x000fe4000f80c03f */
[----:B------:R-:W-:Y:S01]  /*5390*/  UMOV UR14, 0x1 ;  /* 0x00000001000e7882 */ /* 0x000fe20000000000 */
[----:B--2---:R-:W-:Y:S01]  /*53a0*/  ISETP.EQ.U32.AND P0, PT, R12, UR15, PT ;  /* 0x0000000f0c007c0c */ /* 0x004fe2000bf02070 */
[----:B------:R-:W-:Y:S01]  /*53b0*/  USEL UR14, UR14, 0xffffffff, !UP0 ;  /* 0xffffffff0e0e7887 */ /* 0x000fe2000c000000 */
[----:B------:R-:W-:-:S05]  /*53c0*/  MOV R12, UR5 ;  /* 0x00000005000c7c02 */ /* 0x000fca0008000f00 */
[----:B------:R-:W-:-:S06]  /*53d0*/  IMAD R12, R12, UR14, RZ ;  /* 0x0000000e0c0c7c24 */ /* 0x000fcc000f8e02ff */
[----:B------:R0:W-:Y:S01]  /*53e0*/  @P0 RED.E.ADD.S32.STRONG.GPU [R24.64], R12 ;  /* 0x0000000c1800098e */ /* 0x0001e2000c10e392 */
[----:B------:R-:W-:-:S04]  /*53f0*/  PLOP3.LUT P0, PT, PT, PT, UP0, 0x80, 0x0 ;  /* 0x000000000000781c */ /* 0x000fc80003f0f008 */
[----:B0-----:R-:W-:-:S04]  /*5400*/  SEL R12, RZ, c[0x0][0xc], P0 ;  /* 0x00000300ff0c7a07 */ /* 0x001fc80000000000 */
[----:B------:R-:W-:-:S13]  /*5410*/  ISETP.NE.AND P0, PT, R12, -0x1, PT ;  /* 0xffffffff0c00780c */ /* 0x000fda0003f05270 */
[----:B------:R-:W-:Y:S05]  /*5420*/  @!P0 BRA `(.L_x_161) ;  /* 0x0000007000008947 */ /* 0x000fea0003800000 */
.L_x_162:
[----:B------:R-:W-:Y:S02]  /*5430*/  MOV R24, UR16 ;  /* 0x0000001000187c02 */ /* 0x000fe40008000f00 */
[----:B------:R-:W-:-:S05]  /*5440*/  MOV R25, UR17 ;  /* 0x0000001100197c02 */ /* 0x000fca0008000f00 */
[----:B------:R-:W2:Y:S01]  /*5450*/  LDG.E.STRONG.GPU R24, [R24.64] ;  /* 0x0000001218187981 */ /* 0x000ea2000c1ef900 */
[----:B------:R-:W-:Y:S01]  /*5460*/  YIELD ;  /* 0x0000000000007946 */ /* 0x000fe20003800000 */
[----:B--2---:R-:W-:Y:S01]  /*5470*/  ISETP.NE.AND P0, PT, R24, R12, PT ;  /* 0x0000000c1800720c */ /* 0x004fe20003f05270 */
[----:B------:R-:W-:-:S12]  /*5480*/  CCTL.IVALL ;  /* 0x00000000ff00798f */ /* 0x000fd80002000000 */
[----:B------:R-:W-:Y:S05]  /*5490*/  @P0 BRA `(.L_x_162) ;  /* 0xffffff9000000947 */ /* 0x000fea000383ffff */
.L_x_161:
[----:B------:R-:W-:Y:S01]  /*54a0*/  ISETP.NE.AND P0, PT, RZ, c[0x0][0xc], PT ;  /* 0x00000300ff007a0c */ /* 0x000fe20003f05270 */
[----:B------:R-:W-:Y:S01]  /*54b0*/  WARPSYNC 0xffffffff ;  /* 0xffffffff00007948 */ /* 0x000fe20003800000 */
[----:B------:R-:W-:Y:S11]  /*54c0*/  BAR.SYNC.DEFER_BLOCKING 0x0 ;  /* 0x0000000000007b1d */ /* 0x000ff60000010000 */
[----:B------:R-:W-:Y:S05]  /*54d0*/  @!P0 BRA `(.L_x_160) ;  /* 0x0000158000008947 */ /* 0x000fea0003800000 */
[----:B------:R-:W-:-:S04]  /*54e0*/  UIADD3 UR5, UR22, -0x1, URZ ;  /* 0xffffffff16057890 */ /* 0x000fc8000fffe03f */
[----:B------:R-:W-:-:S03]  /*54f0*/  UISETP.GE.U32.AND UP0, UPT, UR5, 0x3, UPT ;  /* 0x000000030500788c */ /* 0x000fc6000bf06070 */
[----:B------:R-:W-:-:S03]  /*5500*/  UMOV UR5, URZ ;  /* 0x0000003f00057c82 */ /* 0x000fc60008000000 */
[----:B------:R-:W-:-:S13]  /*5510*/  PLOP3.LUT P0, PT, PT, PT, UP0, 0x80, 0x0 ;  /* 0x000000000000781c */ /* 0x000fda0003f0f008 */
[----:B------:R-:W-:Y:S05]  /*5520*/  @!P0 BRA `(.L_x_163) ;  /* 0x000012a000008947 */ /* 0x000fea0003800000 */
[----:B------:R-:W-:Y:S02]  /*5530*/  ULOP3.LUT UR5, UR22, 0x3, URZ, 0xc0, !UPT ;  /* 0x0000000316057892 */ /* 0x000fe4000f8ec03f */
[----:B------:R-:W-:Y:S02]  /*5540*/  ULDC UR14, c[0x0][0xc] ;  /* 0x00000300000e7ab9 */ /* 0x000fe40000000800 */
[----:B------:R-:W-:-:S03]  /*5550*/  UIADD3 UR14, -UR5, UR14, URZ ;  /* 0x0000000e050e7290 */ /* 0x000fc6000fffe13f */
[----:B------:R-:W-:-:S03]  /*5560*/  UMOV UR5, URZ ;  /* 0x0000003f00057c82 */ /* 0x000fc60008000000 */
[----:B------:R-:W-:-:S13]  /*5570*/  ISETP.LT.AND P0, PT, RZ, UR14, PT ;  /* 0x0000000eff007c0c */ /* 0x000fda000bf01270 */
[----:B------:R-:W-:Y:S05]  /*5580*/  @!P0 BRA `(.L_x_164) ;  /* 0x00000fa000008947 */ /* 0x000fea0003800000 */
[----:B------:R-:W-:Y:S01]  /*5590*/  UISETP.GT.AND UP0, UPT, UR14, 0xc, UPT ;  /* 0x0000000c0e00788c */ /* 0x000fe2000bf04270 */
[----:B------:R-:W-:-:S05]  /*55a0*/  PLOP3.LUT P0, PT, PT, PT, PT, 0x80, 0x0 ;  /* 0x000000000000781c */ /* 0x000fca0003f0f070 */
[----:B------:R-:W-:-:S13]  /*55b0*/  PLOP3.LUT P3, PT, PT, PT, UP0, 0x80, 0x0 ;  /* 0x000000000000781c */ /* 0x000fda0003f6f008 */
[----:B------:R-:W-:Y:S05]  /*55c0*/  @!P3 BRA `(.L_x_165) ;  /* 0x00000a100000b947 */ /* 0x000fea0003800000 */
[----:B------:R-:W-:Y:S02]  /*55d0*/  PLOP3.LUT P0, PT, PT, PT, PT, 0x8, 0x0 ;  /* 0x000000000000781c */ /* 0x000fe40003f0e170 */
.L_x_166:
[----:B------:R-:W-:Y:S01]  /*55e0*/  MOV R12, UR5 ;  /* 0x00000005000c7c02 */ /* 0x000fe20008000f00 */
[----:B01----:R-:W-:Y:S01]  /*55f0*/  HFMA2.MMA R25, -RZ, RZ, 0, 4.76837158203125e-07 ;  /* 0x00000008ff197435 */ /* 0x003fe200000001ff */
[----:B------:R-:W-:Y:S02]  /*5600*/  MOV R24, c[0x0][0x10] ;  /* 0x0000040000187a02 */ /* 0x000fe40000000f00 */
[----:B------:R-:W-:-:S13]  /*5610*/  ISETP.EQ.OR P6, PT, R12, UR20, P2 ;  /* 0x000000140c007c0c */ /* 0x000fda00097c2670 */
[----:B------:R-:W-:-:S04]  /*5620*/  @!P6 IMAD R24, R12, R24, UR24 ;  /* 0x000000180c18ee24 */ /* 0x000fc8000f8e0218 */
[----:B------:R-:W-:-:S06]  /*5630*/  @!P6 IMAD.WIDE.U32 R24, R24, R25, UR6 ;  /* 0x000000061818ee25 */ /* 0x000fcc000f8e0019 */
[----:B------:R-:W2:Y:S01]  /*5640*/  @!P6 LDG.E.64 R24, [R24.64] ;  /* 0x000000121818e981 */ /* 0x000ea2000c1e1b00 */
[----:B------:R-:W-:Y:S02]  /*5650*/  MOV R27, UR5 ;  /* 0x00000005001b7c02 */ /* 0x000fe40008000f00 */
[----:B------:R-:W-:Y:S02]  /*5660*/  MOV R28, c[0x0][0x10] ;  /* 0x00000400001c7a02 */ /* 0x000fe40000000f00 */
[----:B------:R-:W-:Y:S02]  /*5670*/  IADD3 R27, R27, 0x1, RZ ;  /* 0x000000011b1b7810 */ /* 0x000fe40007ffe0ff */
[----:B------:R-:W-:Y:S02]  /*5680*/  MOV R26, UR5 ;  /* 0x00000005001a7c02 */ /* 0x000fe40008000f00 */
[----:B------:R-:W-:Y:S02]  /*5690*/  ISETP.EQ.OR P5, PT, R27, UR20, P2 ;  /* 0x000000141b007c0c */ /* 0x000fe400097a2670 */
[----:B------:R-:W-:-:S02]  /*56a0*/  IADD3 R26, R26, 0x2, RZ ;  /* 0x000000021a1a7810 */ /* 0x000fc40007ffe0ff */
[----:B------:R-:W-:Y:S02]  /*56b0*/  IADD3 R12, R12, 0x3, RZ ;  /* 0x000000030c0c7810 */ /* 0x000fe40007ffe0ff */
[----:B------:R-:W-:-:S07]  /*56c0*/  ISETP.EQ.OR P3, PT, R26, UR20, P2 ;  /* 0x000000141a007c0c */ /* 0x000fce0009762670 */
[----:B------:R-:W-:Y:S01]  /*56d0*/  @!P5 IMAD R28, R27, R28, UR24 ;  /* 0x000000181b1cde24 */ /* 0x000fe2000f8e021c */
[----:B------:R-:W-:Y:S02]  /*56e0*/  HFMA2.MMA R27, -RZ, RZ, 0, 4.76837158203125e-07 ;  /* 0x00000008ff1b7435 */ /* 0x000fe400000001ff */
[----:B------:R-:W-:Y:S01]  /*56f0*/  HFMA2.MMA R29, -RZ, RZ, 0, 4.76837158203125e-07 ;  /* 0x00000008ff1d7435 */ /* 0x000fe200000001ff */
[----:B--2---:R-:W-:Y:S02]  /*5700*/  @!P6 FADD.FTZ R22, R22, R24 ;  /* 0x000000181616e221 */ /* 0x004fe40000010000 */
[----:B------:R-:W-:Y:S01]  /*5710*/  @!P6 FADD.FTZ R23, R23, R25 ;  /* 0x000000191717e221 */ /* 0x000fe20000010000 */
[----:B------:R-:W-:-:S04]  /*5720*/  ISETP.EQ.OR P6, PT, R12, UR20, P2 ;  /* 0x000000140c007c0c */ /* 0x000fc800097c2670 */
[----:B------:R-:W-:Y:S01]  /*5730*/  @!P5 IMAD.WIDE.U32 R24, R28, R27, UR6 ;  /* 0x000000061c18de25 */ /* 0x000fe2000f8e001b */
[----:B------:R-:W-:Y:S02]  /*5740*/  MOV R27, c[0x0][0x10] ;  /* 0x00000400001b7a02 */ /* 0x000fe40000000f00 */
[----:B------:R-:W-:-:S03]  /*5750*/  MOV R28, c[0x0][0x10] ;  /* 0x00000400001c7a02 */ /* 0x000fc60000000f00 */
[----:B------:R-:W-:Y:S01]  /*5760*/  @!P3 IMAD R27, R26, R27, UR24 ;  /* 0x000000181a1bbe24 */ /* 0x000fe2000f8e021b */
[----:B------:R-:W2:Y:S02]  /*5770*/  @!P5 LDG.E.64 R24, [R24.64] ;  /* 0x000000121818d981 */ /* 0x000ea4000c1e1b00 */
[----:B------:R-:W-:Y:S01]  /*5780*/  @!P6 IMAD R26, R12, R28, UR24 ;  /* 0x000000180c1aee24 */ /* 0x000fe2000f8e021c */
[----:B------:R-:W-:Y:S01]  /*5790*/  MOV R12, 0x8 ;  /* 0x00000008000c7802 */ /* 0x000fe20000000f00 */
[----:B------:R-:W-:-:S04]  /*57a0*/  @!P3 IMAD.WIDE.U32 R28, R27, R29, UR6 ;  /* 0x000000061b1cbe25 */ /* 0x000fc8000f8e001d */
[----:B------:R-:W-:Y:S02]  /*57b0*/  @!P6 IMAD.WIDE.U32 R26, R26, R12, UR6 ;  /* 0x000000061a1aee25 */ /* 0x000fe4000f8e000c */
[----:B------:R-:W3:Y:S04]  /*57c0*/  @!P3 LDG.E.64 R28, [R28.64] ;  /* 0x000000121c1cb981 */ /* 0x000ee8000c1e1b00 */
[----:B------:R-:W4:Y:S01]  /*57d0*/  @!P6 LDG.E.64 R26, [R26.64] ;  /* 0x000000121a1ae981 */ /* 0x000f22000c1e1b00 */
[----:B------:R-:W-:-:S04]  /*57e0*/  MOV R12, UR5 ;  /* 0x00000005000c7c02 */ /* 0x000fc80008000f00 */
[----:B------:R-:W-:Y:S01]  /*57f0*/  IADD3 R12, R12, 0x4, RZ ;  /* 0x000000040c0c7810 */ /* 0x000fe20007ffe0ff */
[----:B--2---:R-:W-:Y:S01]  /*5800*/  @!P5 FADD.FTZ R22, R22, R24 ;  /* 0x000000181616d221 */ /* 0x004fe20000010000 */
[----:B------:R-:W-:Y:S01]  /*5810*/  HFMA2.MMA R24, -RZ, RZ, 0, 4.76837158203125e-07 ;  /* 0x00000008ff187435 */ /* 0x000fe200000001ff */
[----:B------:R-:W-:Y:S01]  /*5820*/  @!P5 FADD.FTZ R23, R23, R25 ;  /* 0x000000191717d221 */ /* 0x000fe20000010000 */
[----:B------:R-:W-:Y:S02]  /*5830*/  ISETP.EQ.OR P5, PT, R12, UR20, P2 ;  /* 0x000000140c007c0c */ /* 0x000fe400097a2670 */
[----:B------:R-:W-:Y:S01]  /*5840*/  MOV R25, c[0x0][0x10] ;  /* 0x0000040000197a02 */ /* 0x000fe20000000f00 */
[----:B---3--:R-:W-:Y:S01]  /*5850*/  @!P3 FADD.FTZ R22, R22, R28 ;  /* 0x0000001c1616b221 */ /* 0x008fe20000010000 */
[----:B------:R-:W-:Y:S01]  /*5860*/  MOV R28, UR5 ;  /* 0x00000005001c7c02 */ /* 0x000fe20008000f00 */
[----:B------:R-:W-:Y:S01]  /*5870*/  @!P3 FADD.FTZ R23, R23, R29 ;  /* 0x0000001d1717b221 */ /* 0x000fe20000010000 */
[----:B------:R-:W-:-:S07]  /*5880*/  MOV R29, c[0x0][0x10] ;  /* 0x00000400001d7a02 */ /* 0x000fce0000000f00 */
[----:B------:R-:W-:Y:S01]  /*5890*/  @!P5 IMAD R25, R12, R25, UR24 ;  /* 0x000000180c19de24 */ /* 0x000fe2000f8e0219 */
[----:B------:R-:W-:Y:S01]  /*58a0*/  IADD3 R28, R28, 0x5, RZ ;  /* 0x000000051c1c7810 */ /* 0x000fe20007ffe0ff */
[----:B----4-:R-:W-:Y:S01]  /*58b0*/  @!P6 FADD.FTZ R22, R22, R26 ;  /* 0x0000001a1616e221 */ /* 0x010fe20000010000 */
[----:B------:R-:W-:Y:S01]  /*58c0*/  MOV R26, UR5 ;  /* 0x00000005001a7c02 */ /* 0x000fe20008000f00 */
[----:B------:R-:W-:Y:S01]  /*58d0*/  @!P5 IMAD.WIDE.U32 R24, R25, R24, UR6 ;  /* 0x000000061918de25 */ /* 0x000fe2000f8e0018 */
[----:B------:R-:W-:Y:S02]  /*58e0*/  ISETP.EQ.OR P3, PT, R28, UR20, P2 ;  /* 0x000000141c007c0c */ /* 0x000fe40009762670 */
[----:B------:R-:W-:Y:S01]  /*58f0*/  IADD3 R12, R26, 0x6, RZ ;  /* 0x000000061a0c7810 */ /* 0x000fe20007ffe0ff */
[----:B------:R-:W-:Y:S02]  /*5900*/  @!P6 FADD.FTZ R23, R23, R27 ;  /* 0x0000001b1717e221 */ /* 0x000fe40000010000 */
[----:B------:R0:W2:Y:S01]  /*5910*/  @!P5 LDG.E.64 R26, [R24.64] ;  /* 0x00000012181ad981 */ /* 0x0000a2000c1e1b00 */
[----:B------:R-:W-:Y:S01]  /*5920*/  ISETP.EQ.OR P6, PT, R12, UR20, P2 ;  /* 0x000000140c007c0c */ /* 0x000fe200097c2670 */
[----:B0-----:R-:W-:-:S06]  /*5930*/  HFMA2.MMA R24, -RZ, RZ, 0, 4.76837158203125e-07 ;  /* 0x00000008ff187435 */ /* 0x001fcc00000001ff */
[----:B------:R-:W-:Y:S01]  /*5940*/  @!P3 IMAD R25, R28, R29, UR24 ;  /* 0x000000181c19be24 */ /* 0x000fe2000f8e021d */
[----:B------:R-:W-:Y:S01]  /*5950*/  HFMA2.MMA R29, -RZ, RZ, 0, 4.76837158203125e-07 ;  /* 0x00000008ff1d7435 */ /* 0x000fe200000001ff */
[----:B------:R-:W-:Y:S02]  /*5960*/  MOV R28, c[0x0][0x10] ;  /* 0x00000400001c7a02 */ /* 0x000fe40000000f00 */
[----:B------:R-:W-:-:S04]  /*5970*/  @!P3 IMAD.WIDE.U32 R24, R25, R24, UR6 ;  /* 0x000000061918be25 */ /* 0x000fc8000f8e0018 */
[----:B------:R-:W-:Y:S02]  /*5980*/  @!P6 IMAD R28, R12, R28, UR24 ;  /* 0x000000180c1cee24 */ /* 0x000fe4000f8e021c */
[----:B------:R-:W3:Y:S02]  /*5990*/  @!P3 LDG.E.64 R24, [R24.64] ;  /* 0x000000121818b981 */ /* 0x000ee4000c1e1b00 */
[----:B------:R-:W-:-:S06]  /*59a0*/  @!P6 IMAD.WIDE.U32 R28, R28, R29, UR6 ;  /* 0x000000061c1cee25 */ /* 0x000fcc000f8e001d */
[----:B------:R-:W4:Y:S01]  /*59b0*/  @!P6 LDG.E.64 R28, [R28.64] ;  /* 0x000000121c1ce981 */ /* 0x000f22000c1e1b00 */
[----:B------:R-:W-:-:S04]  /*59c0*/  MOV R12, UR5 ;  /* 0x00000005000c7c02 */ /* 0x000fc80008000f00 */
[----:B------:R-:W-:Y:S01]  /*59d0*/  IADD3 R12, R12, 0x7, RZ ;  /* 0x000000070c0c7810 */ /* 0x000fe20007ffe0ff */
[----:B--2---:R-:W-:Y:S01]  /*59e0*/  @!P5 FADD.FTZ R22, R22, R26 ;  /* 0x0000001a1616d221 */ /* 0x004fe20000010000 */
[----:B------:R-:W-:Y:S01]  /*59f0*/  MOV R26, UR5 ;  /* 0x00000005001a7c02 */ /* 0x000fe20008000f00 */
[----:B------:R-:W-:Y:S01]  /*5a00*/  @!P5 FADD.FTZ R23, R23, R27 ;  /* 0x0000001b1717d221 */ /* 0x000fe20000010000 */
[----:B------:R-:W-:Y:S01]  /*5a10*/  ISETP.EQ.OR P5, PT, R12, UR20, P2 ;  /* 0x000000140c007c0c */ /* 0x000fe200097a2670 */
[----:B------:R-:W-:Y:S01]  /*5a20*/  HFMA2.MMA R27, -RZ, RZ, 0, 4.76837158203125e-07 ;  /* 0x00000008ff1b7435 */ /* 0x000fe200000001ff */
[----:B---3--:R-:W-:Y:S01]  /*5a30*/  @!P3 FADD.FTZ R22, R22, R24 ;  /* 0x000000181616b221 */ /* 0x008fe20000010000 */
[----:B------:R-:W-:Y:S01]  /*5a40*/  IADD3 R24, R26, 0x8, RZ ;  /* 0x000000081a187810 */ /* 0x000fe20007ffe0ff */
[----:B------:R-:W-:Y:S01]  /*5a50*/  @!P3 FADD.FTZ R23, R23, R25 ;  /* 0x000000191717b221 */ /* 0x000fe20000010000 */
[----:B------:R-:W-:Y:S02]  /*5a60*/  MOV R26, c[0x0][0x10] ;  /* 0x00000400001a7a02 */ /* 0x000fe40000000f00 */
[----:B------:R-:W-:-:S02]  /*5a70*/  ISETP.EQ.OR P3, PT, R24, UR20, P2 ;  /* 0x0000001418007c0c */ /* 0x000fc40009762670 */
[----:B------:R-:W-:-:S04]  /*5a80*/  MOV R25, UR5 ;  /* 0x0000000500197c02 */ /* 0x000fc80008000f00 */
[----:B------:R-:W-:Y:S02]  /*5a90*/  @!P5 IMAD R26, R12, R26, UR24 ;  /* 0x000000180c1ade24 */ /* 0x000fe4000f8e021a */
[----:B----4-:R-:W-:Y:S01]  /*5aa0*/  @!P6 FADD.FTZ R22, R22, R28 ;  /* 0x0000001c1616e221 */ /* 0x010fe20000010000 */
[----:B------:R-:W-:Y:S01]  /*5ab0*/  IADD3 R12, R25, 0x9, RZ ;  /* 0x00000009190c7810 */ /* 0x000fe20007ffe0ff */
[----:B------:R-:W-:Y:S01]  /*5ac0*/  HFMA2.MMA R25, -RZ, RZ, 0, 4.76837158203125e-07 ;  /* 0x00000008ff197435 */ /* 0x000fe200000001ff */
[----:B------:R-:W-:Y:S01]  /*5ad0*/  MOV R28, c[0x0][0x10] ;  /* 0x00000400001c7a02 */ /* 0x000fe20000000f00 */
[----:B------:R-:W-:-:S04]  /*5ae0*/  @!P5 IMAD.WIDE.U32 R26, R26, R27, UR6 ;  /* 0x000000061a1ade25 */ /* 0x000fc8000f8e001b */
[----:B------:R-:W-:Y:S02]  /*5af0*/  @!P3 IMAD R24, R24, R28, UR24 ;  /* 0x000000181818be24 */ /* 0x000fe4000f8e021c */
[----:B------:R-:W2:Y:S02]  /*5b00*/  @!P5 LDG.E.64 R26, [R26.64] ;  /* 0x000000121a1ad981 */ /* 0x000ea4000c1e1b00 */
[----:B------:R-:W-:-:S04]  /*5b10*/  @!P3 IMAD.WIDE.U32 R24, R24, R25, UR6 ;  /* 0x000000061818be25 */ /* 0x000fc8000f8e0019 */
[----:B------:R-:W-:Y:S02]  /*5b20*/  @!P6 FADD.FTZ R23, R23, R29 ;  /* 0x0000001d1717e221 */ /* 0x000fe40000010000 */
[----:B------:R-:W3:Y:S01]  /*5b30*/  @!P3 LDG.E.64 R24, [R24.64] ;  /* 0x000000121818b981 */ /* 0x000ee2000c1e1b00 */
[----:B------:R-:W-:Y:S02]  /*5b40*/  ISETP.EQ.OR P6, PT, R12, UR20, P2 ;  /* 0x000000140c007c0c */ /* 0x000fe400097c2670 */
[----:B------:R-:W-:-:S11]  /*5b50*/  MOV R29, 0x8 ;  /* 0x00000008001d7802 */ /* 0x000fd60000000f00 */
[----:B------:R-:W-:-:S04]  /*5b60*/  @!P6 IMAD R28, R12, R28, UR24 ;  /* 0x000000180c1cee24 */ /* 0x000fc8000f8e021c */
[----:B------:R-:W-:-:S06]  /*5b70*/  @!P6 IMAD.WIDE.U32 R28, R28, R29, UR6 ;  /* 0x000000061c1cee25 */ /* 0x000fcc000f8e001d */
[----:B------:R-:W4:Y:S01]  /*5b80*/  @!P6 LDG.E.64 R28, [R28.64] ;  /* 0x000000121c1ce981 */ /* 0x000f22000c1e1b00 */
[----:B------:R-:W-:-:S04]  /*5b90*/  MOV R12, UR5 ;  /* 0x00000005000c7c02 */ /* 0x000fc80008000f00 */
[----:B------:R-:W-:Y:S01]  /*5ba0*/  IADD3 R12, R12, 0xa, RZ ;  /* 0x0000000a0c0c7810 */ /* 0x000fe20007ffe0ff */
[----:B--2---:R-:W-:Y:S02]  /*5bb0*/  @!P5 FADD.FTZ R22, R22, R26 ;  /* 0x0000001a1616d221 */ /* 0x004fe40000010000 */
[----:B------:R-:W-:Y:S01]  /*5bc0*/  @!P5 FADD.FTZ R23, R23, R27 ;  /* 0x0000001b1717d221 */ /* 0x000fe20000010000 */
[----:B------:R-:W-:Y:S02]  /*5bd0*/  ISETP.EQ.OR P5, PT, R12, UR20, P2 ;  /* 0x000000140c007c0c */ /* 0x000fe400097a2670 */
[----:B------:R-:W-:Y:S01]  /*5be0*/  MOV R26, UR5 ;  /* 0x00000005001a7c02 */ /* 0x000fe20008000f00 */
[----:B---3--:R-:W-:-:S03]  /*5bf0*/  @!P3 FADD.FTZ R22, R22, R24 ;  /* 0x000000181616b221 */ /* 0x008fc60000010000 */
[----:B------:R-:W-:Y:S01]  /*5c00*/  IADD3 R24, R26, 0xb, RZ ;  /* 0x0000000b1a187810 */ /* 0x000fe20007ffe0ff */
[----:B------:R-:W-:Y:S01]  /*5c10*/  @!P3 FADD.FTZ R23, R23, R25 ;  /* 0x000000191717b221 */ /* 0x000fe20000010000 */
[----:B------:R-:W-:Y:S02]  /*5c20*/  MOV R26, c[0x0][0x10] ;  /* 0x00000400001a7a02 */ /* 0x000fe40000000f00 */
[----:B------:R-:W-:Y:S02]  /*5c30*/  ISETP.EQ.OR P3, PT, R24, UR20, P2 ;  /* 0x0000001418007c0c */ /* 0x000fe40009762670 */
[----:B------:R-:W-:Y:S01]  /*5c40*/  MOV R27, UR5 ;  /* 0x00000005001b7c02 */ /* 0x000fe20008000f00 */
[----:B------:R-:W-:-:S03]  /*5c50*/  @!P5 IMAD R26, R12, R26, UR24 ;  /* 0x000000180c1ade24 */ /* 0x000fc6000f8e021a */
[----:B------:R-:W-:Y:S01]  /*5c60*/  IADD3 R12, R27, 0xc, RZ ;  /* 0x0000000c1b0c7810 */ /* 0x000fe20007ffe0ff */
[----:B------:R-:W-:Y:S01]  /*5c70*/  HFMA2.MMA R27, -RZ, RZ, 0, 4.76837158203125e-07 ;  /* 0x00000008ff1b7435 */ /* 0x000fe200000001ff */
[----:B------:R-:W-:-:S05]  /*5c80*/  MOV R25, c[0x0][0x10] ;  /* 0x0000040000197a02 */ /* 0x000fca0000000f00 */
[----:B------:R-:W-:Y:S01]  /*5c90*/  @!P3 IMAD R25, R24, R25, UR24 ;  /* 0x000000181819be24 */ /* 0x000fe2000f8e0219 */
[----:B------:R-:W-:-:S03]  /*5ca0*/  MOV R24, 0x8 ;  /* 0x0000000800187802 */ /* 0x000fc60000000f00 */
[----:B------:R-:W-:-:S04]  /*5cb0*/  @!P5 IMAD.WIDE.U32 R26, R26, R27, UR6 ;  /* 0x000000061a1ade25 */ /* 0x000fc8000f8e001b */
[----:B------:R-:W-:Y:S02]  /*5cc0*/  @!P3 IMAD.WIDE.U32 R24, R25, R24, UR6 ;  /* 0x000000061918be25 */ /* 0x000fe4000f8e0018 */
[----:B------:R-:W2:Y:S02]  /*5cd0*/  @!P5 LDG.E.64 R26, [R26.64] ;  /* 0x000000121a1ad981 */ /* 0x000ea4000c1e1b00 */
[----:B----4-:R-:W-:Y:S02]  /*5ce0*/  @!P6 FADD.FTZ R22, R22, R28 ;  /* 0x0000001c1616e221 */ /* 0x010fe40000010000 */
[----:B------:R-:W-:Y:S01]  /*5cf0*/  @!P6 FADD.FTZ R23, R23, R29 ;  /* 0x0000001d1717e221 */ /* 0x000fe20000010000 */
[----:B------:R-:W-:Y:S01]  /*5d00*/  ISETP.EQ.OR P6, PT, R12, UR20, P2 ;  /* 0x000000140c007c0c */ /* 0x000fe200097c2670 */
[----:B------:R-:W3:Y:S01]  /*5d10*/  @!P3 LDG.E.64 R24, [R24.64] ;  /* 0x000000121818b981 */ /* 0x000ee2000c1e1b00 */
[----:B------:R-:W-:Y:S01]  /*5d20*/  HFMA2.MMA R29, -RZ, RZ, 0, 4.76837158203125e-07 ;  /* 0x00000008ff1d7435 */ /* 0x000fe200000001ff */
[----:B------:R-:W-:-:S10]  /*5d30*/  MOV R28, c[0x0][0x10] ;  /* 0x00000400001c7a02 */ /* 0x000fd40000000f00 */
[----:B------:R-:W-:-:S04]  /*5d40*/  @!P6 IMAD R28, R12, R28, UR24 ;  /* 0x000000180c1cee24 */ /* 0x000fc8000f8e021c */
[----:B------:R-:W-:-:S06]  /*5d50*/  @!P6 IMAD.WIDE.U32 R28, R28, R29, UR6 ;  /* 0x000000061c1cee25 */ /* 0x000fcc000f8e001d */
[----:B------:R-:W4:Y:S01]  /*5d60*/  @!P6 LDG.E.64 R28, [R28.64] ;  /* 0x000000121c1ce981 */ /* 0x000f22000c1e1b00 */
[----:B------:R-:W-:Y:S01]  /*5d70*/  MOV R12, UR5 ;  /* 0x00000005000c7c02 */ /* 0x000fe20008000f00 */
[----:B--2---:R-:W-:Y:S02]  /*5d80*/  @!P5 FADD.FTZ R22, R22, R26 ;  /* 0x0000001a1616d221 */ /* 0x004fe40000010000 */
[----:B------:R-:W-:Y:S02]  /*5d90*/  @!P5 FADD.FTZ R23, R23, R27 ;  /* 0x0000001b1717d221 */ /* 0x000fe40000010000 */
[----:B---3--:R-:W-:Y:S01]  /*5da0*/  @!P3 FADD.FTZ R22, R22, R24 ;  /* 0x000000181616b221 */ /* 0x008fe20000010000 */
[----:B------:R-:W-:Y:S02]  /*5db0*/  IADD3 R24, R12, 0xd, RZ ;  /* 0x0000000d0c187810 */ /* 0x000fe40007ffe0ff */
[----:B------:R-:W-:Y:S02]  /*5dc0*/  MOV R26, UR5 ;  /* 0x00000005001a7c02 */ /* 0x000fe40008000f00 */
[----:B------:R-:W-:Y:S01]  /*5dd0*/  ISETP.EQ.OR P5, PT, R24, UR20, P2 ;  /* 0x0000001418007c0c */ /* 0x000fe200097a2670 */
[----:B------:R-:W-:Y:S01]  /*5de0*/  @!P3 FADD.FTZ R23, R23, R25 ;  /* 0x000000191717b221 */ /* 0x000fe20000010000 */
[----:B------:R-:W-:Y:S01]  /*5df0*/  IADD3 R25, R26, 0xe, RZ ;  /* 0x0000000e1a197810 */ /* 0x000fe20007ffe0ff */
[----:B------:R-:W-:Y:S01]  /*5e00*/  HFMA2.MMA R26, -RZ, RZ, 0, 4.76837158203125e-07 ;  /* 0x00000008ff1a7435 */ /* 0x000fe200000001ff */
[----:B------:R-:W-:-:S02]  /*5e10*/  MOV R27, c[0x0][0x10] ;  /* 0x00000400001b7a02 */ /* 0x000fc40000000f00 */
[----:B------:R-:W-:Y:S02]  /*5e20*/  ISETP.EQ.OR P3, PT, R25, UR20, P2 ;  /* 0x0000001419007c0c */ /* 0x000fe40009762670 */
[----:B------:R-:W-:-:S05]  /*5e30*/  IADD3 R12, R12, 0xf, RZ ;  /* 0x0000000f0c0c7810 */ /* 0x000fca0007ffe0ff */
[----:B------:R-:W-:Y:S02]  /*5e40*/  @!P5 IMAD R27, R24, R27, UR24 ;  /* 0x00000018181bde24 */ /* 0x000fe4000f8e021b */
[----:B----4-:R-:W-:Y:S02]  /*5e50*/  @!P6 FADD.FTZ R22, R22, R28 ;  /* 0x0000001c1616e221 */ /* 0x010fe40000010000 */
[----:B------:R-:W-:Y:S01]  /*5e60*/  @!P6 FADD.FTZ R23, R23, R29 ;  /* 0x0000001d1717e221 */ /* 0x000fe20000010000 */
[----:B------:R-:W-:Y:S01]  /*5e70*/  ISETP.EQ.OR P6, PT, R12, UR20, P2 ;  /* 0x000000140c007c0c */ /* 0x000fe200097c2670 */
[----:B------:R-:W-:Y:S01]  /*5e80*/  @!P5 IMAD.WIDE.U32 R26, R27, R26, UR6 ;  /* 0x000000061b1ade25 */ /* 0x000fe2000f8e001a */
[----:B------:R-:W-:Y:S01]  /*5e90*/  MOV R28, c[0x0][0x10] ;  /* 0x00000400001c7a02 */ /* 0x000fe20000000f00 */
[----:B------:R-:W-:-:S04]  /*5ea0*/  HFMA2.MMA R29, -RZ, RZ, 0, 4.76837158203125e-07 ;  /* 0x00000008ff1d7435 */ /* 0x000fc800000001ff */
[----:B------:R-:W-:Y:S01]  /*5eb0*/  @!P3 IMAD R24, R25, R28, UR24 ;  /* 0x000000181918be24 */ /* 0x000fe2000f8e021c */
[----:B------:R-:W2:Y:S01]  /*5ec0*/  @!P5 LDG.E.64 R26, [R26.64] ;  /* 0x000000121a1ad981 */ /* 0x000ea2000c1e1b00 */
[----:B------:R-:W-:-:S04]  /*5ed0*/  MOV R25, 0x8 ;  /* 0x0000000800197802 */ /* 0x000fc80000000f00 */
[----:B------:R-:W-:Y:S02]  /*5ee0*/  @!P6 IMAD R28, R12, R28, UR24 ;  /* 0x000000180c1cee24 */ /* 0x000fe4000f8e021c */
[----:B------:R-:W-:-:S04]  /*5ef0*/  @!P3 IMAD.WIDE.U32 R24, R24, R25, UR6 ;  /* 0x000000061818be25 */ /* 0x000fc8000f8e0019 */
[----:B------:R-:W-:Y:S02]  /*5f00*/  @!P6 IMAD.WIDE.U32 R28, R28, R29, UR6 ;  /* 0x000000061c1cee25 */ /* 0x000fe4000f8e001d */
[----:B------:R-:W3:Y:S04]  /*5f10*/  @!P3 LDG.E.64 R24, [R24.64] ;  /* 0x000000121818b981 */ /* 0x000ee8000c1e1b00 */
[----:B------:R-:W4:Y:S01]  /*5f20*/  @!P6 LDG.E.64 R28, [R28.64] ;  /* 0x000000121c1ce981 */ /* 0x000f22000c1e1b00 */
[----:B------:R-:W-:-:S04]  /*5f30*/  UIADD3 UR14, UR14, -0x10, URZ ;  /* 0xfffffff00e0e7890 */ /* 0x000fc8000fffe03f */
[----:B------:R-:W-:Y:S02]  /*5f40*/  UISETP.GT.AND UP0, UPT, UR14, 0xc, UPT ;  /* 0x0000000c0e00788c */ /* 0x000fe4000bf04270 */
[----:B------:R-:W-:Y:S01]  /*5f50*/  UIADD3 UR5, UR5, 0x10, URZ ;  /* 0x0000001005057890 */ /* 0x000fe2000fffe03f */
[----:B--2---:R-:W-:Y:S02]  /*5f60*/  @!P5 FADD.FTZ R22, R22, R26 ;  /* 0x0000001a1616d221 */ /* 0x004fe40000010000 */
[----:B------:R-:W-:Y:S01]  /*5f70*/  @!P5 FADD.FTZ R23, R23, R27 ;  /* 0x0000001b1717d221 */ /* 0x000fe20000010000 */
[----:B------:R-:W-:Y:S01]  /*5f80*/  PLOP3.LUT P5, PT, PT, PT, UP0, 0x80, 0x0 ;  /* 0x000000000000781c */ /* 0x000fe20003faf008 */
[----:B---3--:R-:W-:Y:S02]  /*5f90*/  @!P3 FADD.FTZ R22, R22, R24 ;  /* 0x000000181616b221 */ /* 0x008fe40000010000 */
[----:B------:R-:W-:Y:S02]  /*5fa0*/  @!P3 FADD.FTZ R23, R23, R25 ;  /* 0x000000191717b221 */ /* 0x000fe40000010000 */
[----:B----4-:R-:W-:-:S02]  /*5fb0*/  @!P6 FADD.FTZ R22, R22, R28 ;  /* 0x0000001c1616e221 */ /* 0x010fc40000010000 */
[----:B------:R-:W-:-:S06]  /*5fc0*/  @!P6 FADD.FTZ R23, R23, R29 ;  /* 0x0000001d1717e221 */ /* 0x000fcc0000010000 */
[----:B------:R-:W-:Y:S05]  /*5fd0*/  @P5 BRA `(.L_x_166) ;  /* 0xfffff60000005947 */ /* 0x000fea000383ffff */
.L_x_165:
[----:B------:R-:W-:-:S06]  /*5fe0*/  UISETP.GT.AND UP0, UPT, UR14, 0x4, UPT ;  /* 0x000000040e00788c */ /* 0x000fcc000bf04270 */
[----:B------:R-:W-:-:S13]  /*5ff0*/  PLOP3.LUT P3, PT, PT, PT, UP0, 0x80, 0x0 ;  /* 0x000000000000781c */ /* 0x000fda0003f6f008 */
[----:B------:R-:W-:Y:S05]  /*6000*/  @!P3 BRA `(.L_x_167) ;  /* 0x000005000000b947 */ /* 0x000fea0003800000 */
[----:B------:R-:W-:Y:S01]  /*6010*/  MOV R12, UR5 ;  /* 0x00000005000c7c02 */ /* 0x000fe20008000f00 */
[----:B01----:R-:W-:Y:S01]  /*6020*/  HFMA2.MMA R27, -RZ, RZ, 0, 4.76837158203125e-07 ;  /* 0x00000008ff1b7435 */ /* 0x003fe200000001ff */
[----:B------:R-:W-:Y:S02]  /*6030*/  MOV R26, UR5 ;  /* 0x00000005001a7c02 */ /* 0x000fe40008000f00 */
[C---:B------:R-:W-:Y:S02]  /*6040*/  ISETP.EQ.OR P0, PT, R12.reuse, UR20, P2 ;  /* 0x000000140c007c0c */ /* 0x040fe40009702670 */
[----:B------:R-:W-:Y:S02]  /*6050*/  MOV R24, c[0x0][0x10] ;  /* 0x0000040000187a02 */ /* 0x000fe40000000f00 */
[----:B------:R-:W-:-:S04]  /*6060*/  IADD3 R12, R12, 0x1, RZ ;  /* 0x000000010c0c7810 */ /* 0x000fc80007ffe0ff */
[----:B------:R-:W-:-:S05]  /*6070*/  ISETP.EQ.OR P5, PT, R12, UR20, P2 ;  /* 0x000000140c007c0c */ /* 0x000fca00097a2670 */
[----:B------:R-:W-:-:S04]  /*6080*/  @!P0 IMAD R26, R26, R24, UR24 ;  /* 0x000000181a1a8e24 */ /* 0x000fc8000f8e0218 */
[----:B------:R-:W-:-:S06]  /*6090*/  @!P0 IMAD.WIDE.U32 R26, R26, R27, UR6 ;  /* 0x000000061a1a8e25 */ /* 0x000fcc000f8e001b */
[----:B------:R-:W2:Y:S01]  /*60a0*/  @!P0 LDG.E.64 R26, [R26.64] ;  /* 0x000000121a1a8981 */ /* 0x000ea2000c1e1b00 */
[----:B------:R-:W-:Y:S01]  /*60b0*/  MOV R25, 0x8 ;  /* 0x0000000800197802 */ /* 0x000fe20000000f00 */
[----:B------:R-:W-:-:S04]  /*60c0*/  @!P5 IMAD R24, R12, R24, UR24 ;  /* 0x000000180c18de24 */ /* 0x000fc8000f8e0218 */
[----:B------:R-:W-:-:S06]  /*60d0*/  @!P5 IMAD.WIDE.U32 R24, R24, R25, UR6 ;  /* 0x000000061818de25 */ /* 0x000fcc000f8e0019 */
[----:B------:R-:W3:Y:S01]  /*60e0*/  @!P5 LDG.E.64 R24, [R24.64] ;  /* 0x000000121818d981 */ /* 0x000ee2000c1e1b00 */
[----:B------:R-:W-:Y:S02]  /*60f0*/  MOV R28, UR5 ;  /* 0x00000005001c7c02 */ /* 0x000fe40008000f00 */
[----:B------:R-:W-:Y:S02]  /*6100*/  MOV R29, c[0x0][0x10] ;  /* 0x00000400001d7a02 */ /* 0x000fe40000000f00 */
[----:B------:R-:W-:Y:S02]  /*6110*/  IADD3 R28, R28, 0x3, RZ ;  /* 0x000000031c1c7810 */ /* 0x000fe40007ffe0ff */
[----:B------:R-:W-:Y:S02]  /*6120*/  MOV R12, UR5 ;  /* 0x00000005000c7c02 */ /* 0x000fe40008000f00 */
[----:B------:R-:W-:Y:S02]  /*6130*/  ISETP.EQ.OR P3, PT, R28, UR20, P2 ;  /* 0x000000141c007c0c */ /* 0x000fe40009762670 */
[----:B------:R-:W-:-:S02]  /*6140*/  IADD3 R12, R12, 0x4, RZ ;  /* 0x000000040c0c7810 */ /* 0x000fc40007ffe0ff */
[----:B------:R-:W-:Y:S01]  /*6150*/  MOV R30, c[0x0][0x10] ;  /* 0x00000400001e7a02 */ /* 0x000fe20000000f00 */
[----:B--2---:R-:W-:Y:S01]  /*6160*/  @!P0 FADD.FTZ R22, R22, R26 ;  /* 0x0000001a16168221 */ /* 0x004fe20000010000 */
[----:B------:R-:W-:Y:S01]  /*6170*/  MOV R26, UR5 ;  /* 0x00000005001a7c02 */ /* 0x000fe20008000f00 */
[----:B------:R-:W-:Y:S01]  /*6180*/  @!P0 FADD.FTZ R23, R23, R27 ;  /* 0x0000001b17178221 */ /* 0x000fe20000010000 */
[----:B------:R-:W-:Y:S02]  /*6190*/  MOV R27, 0x8 ;  /* 0x00000008001b7802 */ /* 0x000fe40000000f00 */
[----:B------:R-:W-:Y:S02]  /*61a0*/  IADD3 R26, R26, 0x2, RZ ;  /* 0x000000021a1a7810 */ /* 0x000fe40007ffe0ff */
[----:B------:R-:W-:Y:S02]  /*61b0*/  ISETP.EQ.OR P0, PT, R12, UR20, P2 ;  /* 0x000000140c007c0c */ /* 0x000fe40009702670 */
[----:B------:R-:W-:Y:S01]  /*61c0*/  ISETP.EQ.OR P6, PT, R26, UR20, P2 ;  /* 0x000000141a007c0c */ /* 0x000fe200097c2670 */
[----:B---3--:R-:W-:Y:S01]  /*61d0*/  @!P5 FADD.FTZ R22, R22, R24 ;  /* 0x000000181616d221 */ /* 0x008fe20000010000 */
[----:B------:R-:W-:-:S11]  /*61e0*/  MOV R24, c[0x0][0x10] ;  /* 0x0000040000187a02 */ /* 0x000fd60000000f00 */
[----:B------:R-:W-:Y:S02]  /*61f0*/  @!P6 IMAD R29, R26, R29, UR24 ;  /* 0x000000181a1dee24 */ /* 0x000fe4000f8e021d */
[----:B------:R-:W-:Y:S01]  /*6200*/  @!P3 IMAD R26, R28, R24, UR24 ;  /* 0x000000181c1abe24 */ /* 0x000fe2000f8e0218 */
[----:B------:R-:W-:-:S03]  /*6210*/  HFMA2.MMA R28, -RZ, RZ, 0, 4.76837158203125e-07 ;  /* 0x00000008ff1c7435 */ /* 0x000fc600000001ff */
[----:B------:R-:W-:-:S06]  /*6220*/  @!P3 IMAD.WIDE.U32 R26, R26, R27, UR6 ;  /* 0x000000061a1abe25 */ /* 0x000fcc000f8e001b */
[----:B------:R-:W2:Y:S01]  /*6230*/  @!P3 LDG.E.64 R26, [R26.64] ;  /* 0x000000121a1ab981 */ /* 0x000ea2000c1e1b00 */
[----:B------:R-:W-:-:S06]  /*6240*/  @!P6 IMAD.WIDE.U32 R28, R29, R28, UR6 ;  /* 0x000000061d1cee25 */ /* 0x000fcc000f8e001c */
[----:B------:R-:W3:Y:S01]  /*6250*/  @!P6 LDG.E.64 R28, [R28.64] ;  /* 0x000000121c1ce981 */ /* 0x000ee2000c1e1b00 */
[----:B------:R-:W-:Y:S01]  /*6260*/  @!P5 FADD.FTZ R23, R23, R25 ;  /* 0x000000191717d221 */ /* 0x000fe20000010000 */
[C---:B------:R-:W-:Y:S01]  /*6270*/  IADD3 R24, R12.reuse, 0x1, RZ ;  /* 0x000000010c187810 */ /* 0x040fe20007ffe0ff */
[----:B------:R-:W-:Y:S01]  /*6280*/  HFMA2.MMA R31, -RZ, RZ, 0, 4.76837158203125e-07 ;  /* 0x00000008ff1f7435 */ /* 0x000fe200000001ff */
[C---:B------:R-:W-:Y:S01]  /*6290*/  IADD3 R25, R12.reuse, 0x2, RZ ;  /* 0x000000020c197810 */ /* 0x040fe20007ffe0ff */
[----:B------:R-:W-:Y:S01]  /*62a0*/  @!P0 IMAD R30, R12, R30, UR24 ;  /* 0x000000180c1e8e24 */ /* 0x000fe2000f8e021e */
[----:B------:R-:W-:-:S07]  /*62b0*/  ISETP.EQ.OR P5, PT, R24, UR20, P2 ;  /* 0x0000001418007c0c */ /* 0x000fce00097a2670 */
[----:B------:R-:W-:-:S06]  /*62c0*/  @!P0 IMAD.WIDE.U32 R30, R30, R31, UR6 ;  /* 0x000000061e1e8e25 */ /* 0x000fcc000f8e001f */
[----:B------:R-:W4:Y:S01]  /*62d0*/  @!P0 LDG.E.64 R30, [R30.64] ;  /* 0x000000121e1e8981 */ /* 0x000f22000c1e1b00 */
[----:B---3--:R-:W-:Y:S01]  /*62e0*/  @!P6 FADD.FTZ R22, R22, R28 ;  /* 0x0000001c1616e221 */ /* 0x008fe20000010000 */
[----:B------:R-:W-:Y:S01]  /*62f0*/  IADD3 R28, R12, 0x3, RZ ;  /* 0x000000030c1c7810 */ /* 0x000fe20007ffe0ff */
[----:B------:R-:W-:Y:S02]  /*6300*/  @!P6 FADD.FTZ R23, R23, R29 ;  /* 0x0000001d1717e221 */ /* 0x000fe40000010000 */
[----:B--2---:R-:W-:Y:S02]  /*6310*/  @!P3 FADD.FTZ R22, R22, R26 ;  /* 0x0000001a1616b221 */ /* 0x004fe40000010000 */
[----:B------:R-:W-:Y:S01]  /*6320*/  @!P3 FADD.FTZ R23, R23, R27 ;  /* 0x0000001b1717b221 */ /* 0x000fe20000010000 */
[----:B------:R-:W-:Y:S02]  /*6330*/  ISETP.EQ.OR P3, PT, R28, UR20, P2 ;  /* 0x000000141c007c0c */ /* 0x000fe40009762670 */
[----:B------:R-:W-:-:S02]  /*6340*/  ISETP.EQ.OR P6, PT, R25, UR20, P2 ;  /* 0x0000001419007c0c */ /* 0x000fc400097c2670 */
[----:B------:R-:W-:Y:S01]  /*6350*/  MOV R26, c[0x0][0x10] ;  /* 0x00000400001a7a02 */ /* 0x000fe20000000f00 */
[----:B------:R-:W-:Y:S01]  /*6360*/  HFMA2.MMA R27, -RZ, RZ, 0, 4.76837158203125e-07 ;  /* 0x00000008ff1b7435 */ /* 0x000fe200000001ff */
[----:B------:R-:W-:-:S03]  /*6370*/  MOV R29, c[0x0][0x10] ;  /* 0x00000400001d7a02 */ /* 0x000fc60000000f00 */
[----:B------:R-:W-:Y:S01]  /*6380*/  @!P5 IMAD R26, R24, R26, UR24 ;  /* 0x00000018181ade24 */ /* 0x000fe2000f8e021a */
[----:B------:R-:W-:-:S03]  /*6390*/  MOV R24, c[0x0][0x10] ;  /* 0x0000040000187a02 */ /* 0x000fc60000000f00 */
[----:B------:R-:W-:Y:S01]  /*63a0*/  @!P3 IMAD R28, R28, R29, UR24 ;  /* 0x000000181c1cbe24 */ /* 0x000fe2000f8e021d */
[----:B------:R-:W-:Y:S01]  /*63b0*/  HFMA2.MMA R29, -RZ, RZ, 0, 4.76837158203125e-07 ;  /* 0x00000008ff1d7435 */ /* 0x000fe200000001ff */
[----:B------:R-:W-:Y:S01]  /*63c0*/  @!P6 IMAD R24, R25, R24, UR24 ;  /* 0x000000181918ee24 */ /* 0x000fe2000f8e0218 */
[----:B------:R-:W-:Y:S01]  /*63d0*/  MOV R25, 0x8 ;  /* 0x0000000800197802 */ /* 0x000fe20000000f00 */
[----:B------:R-:W-:-:S04]  /*63e0*/  @!P5 IMAD.WIDE.U32 R26, R26, R27, UR6 ;  /* 0x000000061a1ade25 */ /* 0x000fc8000f8e001b */
[----:B------:R-:W-:Y:S02]  /*63f0*/  @!P6 IMAD.WIDE.U32 R24, R24, R25, UR6 ;  /* 0x000000061818ee25 */ /* 0x000fe4000f8e0019 */
[----:B------:R-:W2:Y:S02]  /*6400*/  @!P5 LDG.E.64 R26, [R26.64] ;  /* 0x000000121a1ad981 */ /* 0x000ea4000c1e1b00 */
[----:B------:R-:W-:Y:S02]  /*6410*/  @!P3 IMAD.WIDE.U32 R28, R28, R29, UR6 ;  /* 0x000000061c1cbe25 */ /* 0x000fe4000f8e001d */
[----:B------:R-:W3:Y:S04]  /*6420*/  @!P6 LDG.E.64 R24, [R24.64] ;  /* 0x000000121818e981 */ /* 0x000ee8000c1e1b00 */
[----:B------:R-:W3:Y:S01]  /*6430*/  @!P3 LDG.E.64 R28, [R28.64] ;  /* 0x000000121c1cb981 */ /* 0x000ee2000c1e1b00 */
[----:B------:R-:W-:-:S04]  /*6440*/  IADD3 R12, R12, 0x4, RZ ;  /* 0x000000040c0c7810 */ /* 0x000fc80007ffe0ff */
[----:B------:R0:W1:Y:S01]  /*6450*/  R2UR UR5, R12 ;  /* 0x000000000c0573c2 */ /* 0x00006200000e0000 */
[----:B----4-:R-:W-:Y:S02]  /*6460*/  @!P0 FADD.FTZ R22, R22, R30 ;  /* 0x0000001e16168221 */ /* 0x010fe40000010000 */
[----:B------:R-:W-:Y:S01]  /*6470*/  @!P0 FADD.FTZ R23, R23, R31 ;  /* 0x0000001f17178221 */ /* 0x000fe20000010000 */
[----:B------:R-:W-:Y:S01]  /*6480*/  UIADD3 UR14, UR14, -0x4, URZ ;  /* 0xfffffffc0e0e7890 */ /* 0x000fe2000fffe03f */
[----:B------:R-:W-:-:S03]  /*6490*/  PLOP3.LUT P0, PT, PT, PT, PT, 0x8, 0x0 ;  /* 0x000000000000781c */ /* 0x000fc60003f0e170 */
[----:B------:R-:W-:Y:S01]  /*64a0*/  UIADD3 UR14, UR14, -0x4, URZ ;  /* 0xfffffffc0e0e7890 */ /* 0x000fe2000fffe03f */
[----:B--2---:R-:W-:Y:S02]  /*64b0*/  @!P5 FADD.FTZ R22, R22, R26 ;  /* 0x0000001a1616d221 */ /* 0x004fe40000010000 */
[----:B------:R-:W-:Y:S02]  /*64c0*/  @!P5 FADD.FTZ R23, R23, R27 ;  /* 0x0000001b1717d221 */ /* 0x000fe40000010000 */
[----:B---3--:R-:W-:Y:S02]  /*64d0*/  @!P6 FADD.FTZ R22, R22, R24 ;  /* 0x000000181616e221 */ /* 0x008fe40000010000 */
[----:B------:R-:W-:Y:S02]  /*64e0*/  @!P6 FADD.FTZ R23, R23, R25 ;  /* 0x000000191717e221 */ /* 0x000fe40000010000 */
[----:B------:R-:W-:Y:S02]  /*64f0*/  @!P3 FADD.FTZ R22, R22, R28 ;  /* 0x0000001c1616b221 */ /* 0x000fe40000010000 */
[----:B------:R-:W-:-:S02]  /*6500*/  @!P3 FADD.FTZ R23, R23, R29 ;  /* 0x0000001d1717b221 */ /* 0x000fc40000010000 */
.L_x_167:
[----:B01----:R-:W-:-:S13]  /*6510*/  ISETP.NE.OR P0, PT, RZ, UR14, P0 ;  /* 0x0000000eff007c0c */ /* 0x003fda0008705670 */
[----:B------:R-:W-:Y:S05]  /*6520*/  @!P0 BRA `(.L_x_163) ;  /* 0x000002a000008947 */ /* 0x000fea0003800000 */
.L_x_164:
[----:B------:R-:W-:Y:S01]  /*6530*/  MOV R12, UR5 ;  /* 0x00000005000c7c02 */ /* 0x000fe20008000f00 */
[----:B01----:R-:W-:Y:S01]  /*6540*/  HFMA2.MMA R26, -RZ, RZ, 0, 4.76837158203125e-07 ;  /* 0x00000008ff1a7435 */ /* 0x003fe200000001ff */
[----:B------:R-:W-:Y:S02]  /*6550*/  MOV R24, c[0x0][0x10] ;  /* 0x0000040000187a02 */ /* 0x000fe40000000f00 */
[----:B------:R-:W-:-:S13]  /*6560*/  ISETP.EQ.OR P0, PT, R12, UR20, P2 ;  /* 0x000000140c007c0c */ /* 0x000fda0009702670 */
[----:B------:R-:W-:-:S04]  /*6570*/  @!P0 IMAD R12, R12, R24, UR24 ;  /* 0x000000180c0c8e24 */ /* 0x000fc8000f8e0218 */
[----:B------:R-:W-:Y:S01]  /*6580*/  @!P0 IMAD.WIDE.U32 R26, R12, R26, UR6 ;  /* 0x000000060c1a8e25 */ /* 0x000fe2000f8e001a */
[----:B------:R-:W-:-:S04]  /*6590*/  MOV R12, UR5 ;  /* 0x00000005000c7c02 */ /* 0x000fc80008000f00 */
[----:B------:R-:W-:Y:S01]  /*65a0*/  IADD3 R12, R12, 0x1, RZ ;  /* 0x000000010c0c7810 */ /* 0x000fe20007ffe0ff */
[----:B------:R-:W2:Y:S01]  /*65b0*/  @!P0 LDG.E.64 R26, [R26.64] ;  /* 0x000000121a1a8981 */ /* 0x000ea2000c1e1b00 */
[----:B------:R-:W-:Y:S02]  /*65c0*/  MOV R25, 0x8 ;  /* 0x0000000800197802 */ /* 0x000fe40000000f00 */
[----:B------:R-:W-:-:S13]  /*65d0*/  ISETP.EQ.OR P3, PT, R12, UR20, P2 ;  /* 0x000000140c007c0c */ /* 0x000fda0009762670 */
[----:B------:R-:W-:-:S04]  /*65e0*/  @!P3 IMAD R24, R12, R24, UR24 ;  /* 0x000000180c18be24 */ /* 0x000fc8000f8e0218 */
[----:B------:R-:W-:-:S06]  /*65f0*/  @!P3 IMAD.WIDE.U32 R24, R24, R25, UR6 ;  /* 0x000000061818be25 */ /* 0x000fcc000f8e0019 */
[----:B------:R-:W3:Y:S01]  /*6600*/  @!P3 LDG.E.64 R24, [R24.64] ;  /* 0x000000121818b981 */ /* 0x000ee2000c1e1b00 */
[----:B------:R-:W-:-:S04]  /*6610*/  MOV R12, UR5 ;  /* 0x00000005000c7c02 */ /* 0x000fc80008000f00 */
[----:B------:R-:W-:Y:S01]  /*6620*/  IADD3 R12, R12, 0x2, RZ ;  /* 0x000000020c0c7810 */ /* 0x000fe20007ffe0ff */
[----:B--2---:R-:W-:Y:S02]  /*6630*/  @!P0 FADD.FTZ R22, R22, R26 ;  /* 0x0000001a16168221 */ /* 0x004fe40000010000 */
[----:B------:R-:W-:Y:S01]  /*6640*/  @!P0 FADD.FTZ R23, R23, R27 ;  /* 0x0000001b17178221 */ /* 0x000fe20000010000 */
[----:B------:R-:W-:Y:S01]  /*6650*/  ISETP.EQ.OR P0, PT, R12, UR20, P2 ;  /* 0x000000140c007c0c */ /* 0x000fe20009702670 */
[----:B------:R-:W-:Y:S01]  /*6660*/  HFMA2.MMA R26, -RZ, RZ, 0, 4.76837158203125e-07 ;  /* 0x00000008ff1a7435 */ /* 0x000fe200000001ff */
[----:B---3--:R-:W-:Y:S01]  /*6670*/  @!P3 FADD.FTZ R22, R22, R24 ;  /* 0x000000181616b221 */ /* 0x008fe20000010000 */
[----:B------:R-:W-:-:S10]  /*6680*/  MOV R24, c[0x0][0x10] ;  /* 0x0000040000187a02 */ /* 0x000fd40000000f00 */
[----:B------:R-:W-:Y:S01]  /*6690*/  @!P0 IMAD R24, R12, R24, UR24 ;  /* 0x000000180c188e24 */ /* 0x000fe2000f8e0218 */
[----:B------:R-:W-:Y:S01]  /*66a0*/  MOV R12, UR5 ;  /* 0x00000005000c7c02 */ /* 0x000fe20008000f00 */
[----:B------:R-:W-:-:S03]  /*66b0*/  @!P3 FADD.FTZ R23, R23, R25 ;  /* 0x000000191717b221 */ /* 0x000fc60000010000 */
[----:B------:R-:W-:Y:S01]  /*66c0*/  IADD3 R12, R12, 0x3, RZ ;  /* 0x000000030c0c7810 */ /* 0x000fe20007ffe0ff */
[----:B------:R-:W-:-:S03]  /*66d0*/  @!P0 IMAD.WIDE.U32 R26, R24, R26, UR6 ;  /* 0x00000006181a8e25 */ /* 0x000fc6000f8e001a */
[C---:B------:R-:W-:Y:S01]  /*66e0*/  ISETP.EQ.OR P3, PT, R12.reuse, UR20, P2 ;  /* 0x000000140c007c0c */ /* 0x040fe20009762670 */
[----:B------:R-:W-:Y:S01]  /*66f0*/  HFMA2.MMA R25, -RZ, RZ, 0, 4.76837158203125e-07 ;  /* 0x00000008ff197435 */ /* 0x000fe200000001ff */
[----:B------:R-:W-:Y:S01]  /*6700*/  MOV R24, c[0x0][0x10] ;  /* 0x0000040000187a02 */ /* 0x000fe20000000f00 */
[----:B------:R-:W2:Y:S10]  /*6710*/  @!P0 LDG.E.64 R26, [R26.64] ;  /* 0x000000121a1a8981 */ /* 0x000eb4000c1e1b00 */
[----:B------:R-:W-:-:S04]  /*6720*/  @!P3 IMAD R24, R12, R24, UR24 ;  /* 0x000000180c18be24 */ /* 0x000fc8000f8e0218 */
[----:B------:R-:W-:-:S06]  /*6730*/  @!P3 IMAD.WIDE.U32 R24, R24, R25, UR6 ;  /* 0x000000061818be25 */ /* 0x000fcc000f8e0019 */
[----:B------:R-:W3:Y:S01]  /*6740*/  @!P3 LDG.E.64 R24, [R24.64] ;  /* 0x000000121818b981 */ /* 0x000ee2000c1e1b00 */
[----:B------:R-:W-:Y:S02]  /*6750*/  UIADD3 UR14, UR14, -0x4, URZ ;  /* 0xfffffffc0e0e7890 */ /* 0x000fe4000fffe03f */
[----:B------:R-:W-:Y:S01]  /*6760*/  UIADD3 UR5, UR5, 0x4, URZ ;  /* 0x0000000405057890 */ /* 0x000fe2000fffe03f */
[----:B--2---:R-:W-:Y:S02]  /*6770*/  @!P0 FADD.FTZ R22, R22, R26 ;  /* 0x0000001a16168221 */ /* 0x004fe40000010000 */
[----:B------:R-:W-:Y:S01]  /*6780*/  @!P0 FADD.FTZ R23, R23, R27 ;  /* 0x0000001b17178221 */ /* 0x000fe20000010000 */
[----:B------:R-:W-:Y:S01]  /*6790*/  ISETP.NE.AND P0, PT, RZ, UR14, PT ;  /* 0x0000000eff007c0c */ /* 0x000fe2000bf05270 */
[----:B---3--:R-:W-:Y:S02]  /*67a0*/  @!P3 FADD.FTZ R22, R22, R24 ;  /* 0x000000181616b221 */ /* 0x008fe40000010000 */
[----:B------:R-:W-:-:S10]  /*67b0*/  @!P3 FADD.FTZ R23, R23, R25 ;  /* 0x000000191717b221 */ /* 0x000fd40000010000 */
[----:B-----5:R-:W-:Y:S05]  /*67c0*/  @P0 BRA `(.L_x_164) ;  /* 0xfffffd6000000947 */ /* 0x020fea000383ffff */
.L_x_163:
[----:B------:R-:W-:-:S04]  /*67d0*/  MOV R12, c[0x0][0xc] ;  /* 0x00000300000c7a02 */ /* 0x000fc80000000f00 */
[----:B------:R-:W-:-:S13]  /*67e0*/  LOP3.LUT P0, R12, R12, 0x3, RZ, 0xc0, !PT ;  /* 0x000000030c0c7812 */ /* 0x000fda000780c0ff */
[----:B------:R-:W-:Y:S05]  /*67f0*/  @!P0 BRA `(.L_x_160) ;  /* 0x0000026000008947 */ /* 0x000fea0003800000 */
[----:B01----:R-:W-:Y:S01]  /*6800*/  MOV R24, UR5 ;  /* 0x0000000500187c02 */ /* 0x003fe20008000f00 */
[----:B------:R-:W-:Y:S01]  /*6810*/  BSSY B0, `(.L_x_168) ;  /* 0x000000c000007945 */ /* 0x000fe20003800000 */
[----:B------:R-:W-:Y:S02]  /*6820*/  ISETP.NE.AND P3, PT, R12, 0x1, PT ;  /* 0x000000010c00780c */ /* 0x000fe40003f65270 */
[----:B------:R-:W-:-:S13]  /*6830*/  ISETP.EQ.OR P0, PT, R24, UR20, P2 ;  /* 0x0000001418007c0c */ /* 0x000fda0009702670 */
[----:B------:R-:W-:Y:S05]  /*6840*/  @P0 BRA `(.L_x_169) ;  /* 0x0000008000000947 */ /* 0x000fea0003800000 */
[----:B------:R-:W-:Y:S02]  /*6850*/  ULDC UR14, c[0x0][0x10] ;  /* 0x00000400000e7ab9 */ /* 0x000fe40000000800 */
[----:B------:R-:W-:-:S04]  /*6860*/  UIMAD UR14, UR5, UR14, UR24 ;  /* 0x0000000e050e72a4 */ /* 0x000fc8000f8e0218 */
[----:B------:R-:W-:-:S06]  /*6870*/  UIMAD.WIDE.U32 UR14, UR14, 0x8, UR6 ;  /* 0x000000080e0e78a5 */ /* 0x000fcc000f8e0006 */
[----:B------:R-:W-:Y:S02]  /*6880*/  MOV R24, UR14 ;  /* 0x0000000e00187c02 */ /* 0x000fe40008000f00 */
[----:B------:R-:W-:-:S06]  /*6890*/  MOV R25, UR15 ;  /* 0x0000000f00197c02 */ /* 0x000fcc0008000f00 */
[----:B------:R-:W2:Y:S02]  /*68a0*/  LDG.E.64 R24, [R24.64] ;  /* 0x0000001218187981 */ /* 0x000ea4000c1e1b00 */
[----:B--2---:R-:W-:Y:S02]  /*68b0*/  FADD.FTZ R22, R22, R24 ;  /* 0x0000001816167221 */ /* 0x004fe40000010000 */
[----:B------:R-:W-:Y:S02]  /*68c0*/  FADD.FTZ R23, R23, R25 ;  /* 0x0000001917177221 */ /* 0x000fe40000010000 */
.L_x_169:
[----:B------:R-:W-:Y:S05]  /*68d0*/  BSYNC B0 ;  /* 0x0000000000007941 */ /* 0x000fea0003800000 */
.L_x_168:
[----:B------:R-:W-:Y:S05]  /*68e0*/  @!P3 BRA `(.L_x_160) ;  /* 0x000001700000b947 */ /* 0x000fea0003800000 */
[----:B------:R-:W-:Y:S02]  /*68f0*/  MOV R24, UR5 ;  /* 0x0000000500187c02 */ /* 0x000fe40008000f00 */
[----:B------:R-:W-:Y:S02]  /*6900*/  MOV R25, c[0x0][0x10] ;  /* 0x0000040000197a02 */ /* 0x000fe40000000f00 */
[----:B------:R-:W-:-:S04]  /*6910*/  IADD3 R24, R24, 0x1, RZ ;  /* 0x0000000118187810 */ /* 0x000fc80007ffe0ff */
[----:B------:R-:W-:-:S13]  /*6920*/  ISETP.EQ.OR P0, PT, R24, UR20, P2 ;  /* 0x0000001418007c0c */ /* 0x000fda0009702670 */
[----:B------:R-:W-:Y:S01]  /*6930*/  @!P0 IMAD R24, R24, R25, UR24 ;  /* 0x0000001818188e24 */ /* 0x000fe2000f8e0219 */
[----:B------:R-:W-:-:S10]  /*6940*/  HFMA2.MMA R25, -RZ, RZ, 0, 4.76837158203125e-07 ;  /* 0x00000008ff197435 */ /* 0x000fd400000001ff */
[----:B------:R-:W-:-:S06]  /*6950*/  @!P0 IMAD.WIDE.U32 R24, R24, R25, UR6 ;  /* 0x0000000618188e25 */ /* 0x000fcc000f8e0019 */
[----:B------:R-:W2:Y:S01]  /*6960*/  @!P0 LDG.E.64 R24, [R24.64] ;  /* 0x0000001218188981 */ /* 0x000ea2000c1e1b00 */
[----:B------:R-:W-:Y:S02]  /*6970*/  UIADD3 UR5, UR5, 0x2, URZ ;  /* 0x0000000205057890 */ /* 0x000fe4000fffe03f */
[----:B------:R-:W-:Y:S01]  /*6980*/  ULDC UR14, c[0x0][0x10] ;  /* 0x00000400000e7ab9 */ /* 0x000fe20000000800 */
[----:B--2---:R-:W-:-:S03]  /*6990*/  @!P0 FADD.FTZ R22, R22, R24 ;  /* 0x0000001816168221 */ /* 0x004fc60000010000 */
[----:B------:R-:W-:Y:S01]  /*69a0*/  MOV R24, UR5 ;  /* 0x0000000500187c02 */ /* 0x000fe20008000f00 */
[----:B------:R-:W-:-:S03]  /*69b0*/  @!P0 FADD.FTZ R23, R23, R25 ;  /* 0x0000001917178221 */ /* 0x000fc60000010000 */
[----:B------:R-:W-:-:S04]  /*69c0*/  ISETP.EQ.OR P0, PT, R24, UR20, P2 ;  /* 0x0000001418007c0c */ /* 0x000fc80009702670 */
[----:B------:R-:W-:-:S13]  /*69d0*/  ISETP.EQ.OR P0, PT, R12, 0x2, P0 ;  /* 0x000000020c00780c */ /* 0x000fda0000702670 */
[----:B------:R-:W-:-:S05]  /*69e0*/  VOTEU.ALL UP0, P0 ;  /* 0x00000000003f7886 */ /* 0x000fca0000000000 */
[----:B------:R-:W-:-:S04]  /*69f0*/  @!UP0 UIMAD UR5, UR5, UR14, UR24 ;  /* 0x0000000e050582a4 */ /* 0x000fc8000f8e0218 */
[----:B------:R-:W-:-:S06]  /*6a00*/  @!UP0 UIMAD.WIDE.U32 UR6, UR5, 0x8, UR6 ;  /* 0x00000008050688a5 */ /* 0x000fcc000f8e0006 */
[----:B------:R-:W-:Y:S02]  /*6a10*/  MOV R24, UR6 ;  /* 0x0000000600187c02 */ /* 0x000fe40008000f00 */
[----:B------:R-:W-:-:S06]  /*6a20*/  MOV R25, UR7 ;  /* 0x0000000700197c02 */ /* 0x000fcc0008000f00 */
[----:B------:R-:W2:Y:S02]  /*6a30*/  @!P0 LDG.E.64 R24, [R24.64] ;  /* 0x0000001218188981 */ /* 0x000ea4000c1e1b00 */
[----:B--2---:R-:W-:Y:S02]  /*6a40*/  @!P0 FADD.FTZ R22, R22, R24 ;  /* 0x0000001816168221 */ /* 0x004fe40000010000 */
[----:B------:R-:W-:-:S05]  /*6a50*/  @!P0 FADD.FTZ R23, R23, R25 ;  /* 0x0000001917178221 */ /* 0x000fca0000010000 */
.L_x_160:
[----:B------:R-:W-:Y:S04]  /*6a60*/  @!P2 STS.64 [0xc8], R22 ;  /* 0x0000c816ff00a388 */ /* 0x000fe80000000a00 */
[----:B------:R-:W-:Y:S06]  /*6a70*/  BAR.SYNC.DEFER_BLOCKING 0x0 ;  /* 0x0000000000007b1d */ /* 0x000fec0000010000 */
[----:B-1----:R-:W1:Y:S02]  /*6a80*/  LDS.64 R22, [0xc8] ;  /* 0x0000c800ff167984 */ /* 0x002e640000000a00 */
[----:B-1----:R-:W-:-:S02]  /*6a90*/  FMUL.FTZ R22, R22, c[0x0][0x20c] ;  /* 0x0000830016167a20 */ /* 0x002fc40000410000 */
[----:B------:R-:W-:Y:S01]  /*6aa0*/  FMUL.FTZ R12, R23, c[0x0][0x20c] ;  /* 0x00008300170c7a20 */ /* 0x000fe20000410000 */
[--C-:B------:R-:W-:Y:S01]  /*6ab0*/  PRMT R23, RZ, 0x5410, R36.reuse ;  /* 0x00005410ff177816 */ /* 0x100fe20000000024 */
[----:B------:R1:W2:Y:S04]  /*6ac0*/  R2UR UR5, R22 ;  /* 0x00000000160573c2 */ /* 0x0002a800000e0000 */
[----:B------:R-:W-:Y:S01]  /*6ad0*/  FADD.FTZ R23, R23, -UR25 ;  /* 0x8000001917177e21 */ /* 0x000fe20008010000 */
[----:B-1----:R-:W-:-:S03]  /*6ae0*/  PRMT R22, RZ, 0x7610, R36 ;  /* 0x00007610ff167816 */ /* 0x002fc60000000024 */
[----:B------:R1:W3:Y:S01]  /*6af0*/  R2UR UR6, R12 ;  /* 0x000000000c0673c2 */ /* 0x0002e200000e0000 */
[----:B------:R-:W-:Y:S02]  /*6b00*/  FMUL.FTZ R23, R23, UR26 ;  /* 0x0000001a17177c20 */ /* 0x000fe40008410000 */
[----:B------:R-:W-:Y:S01]  /*6b10*/  FADD.FTZ R22, R22, -UR25 ;  /* 0x8000001916167e21 */ /* 0x000fe20008010000 */
[----:B-1----:R-:W-:-:S03]  /*6b20*/  PRMT R12, RZ, 0x5410, R53 ;  /* 0x00005410ff0c7816 */ /* 0x002fc60000000035 */
[----:B------:R-:W-:Y:S01]  /*6b30*/  FMUL.FTZ R22, R22, UR26 ;  /* 0x0000001a16167c20 */ /* 0x000fe20008410000 */
[----:B------:R-:W-:Y:S01]  /*6b40*/  PRMT R53, RZ, 0x7610, R53 ;  /* 0x00007610ff357816 */ /* 0x000fe20000000035 */
[----:B------:R-:W-:Y:S05]  /*6b50*/  @!P4 BRA `(.L_x_170) ;  /* 0x000001200000c947 */ /* 0x000fea0003800000 */
[----:B0-----:R-:W-:-:S04]  /*6b60*/  FFMA.FTZ R24, R23, R18, R20 ;  /* 0x0000001217187223 */ /* 0x001fc80000010014 */
        /* <DEDUP_REMOVED lines=17> */
.L_x_170:
[----:B------:R-:W-:Y:S01]  /*6c80*/  BSSY B0, `(.L_x_171) ;  /* 0x0000015000007945 */ /* 0x000fe20003800000 */
[----:B------:R-:W-:Y:S05]  /*6c90*/  @!P1 BRA `(.L_x_172) ;  /* 0x0000013000009947 */ /* 0x000fea0003800000 */
[----:B0-2---:R-:W-:Y:S02]  /*6ca0*/  MOV R24, UR5 ;  /* 0x0000000500187c02 */ /* 0x005fe40008000f00 */
[----:B-----5:R-:W-:-:S03]  /*6cb0*/  SHF.R.S32.HI R25, RZ, 0x1f, R2 ;  /* 0x0000001fff197819 */ /* 0x020fc60000011402 */
[----:B---3--:R-:W-:-:S04]  /*6cc0*/  FFMA.FTZ R24, R23, R24, UR6 ;  /* 0x0000000617187e23 */ /* 0x008fc80008010018 */
[----:B------:R-:W-:Y:S01]  /*6cd0*/  FFMA.FTZ R24, R12, R18, -R24 ;  /* 0x000000120c187223 */ /* 0x000fe20000010818 */
[----:B------:R-:W-:-:S03]  /*6ce0*/  MOV R12, UR5 ;  /* 0x00000005000c7c02 */ /* 0x000fc60008000f00 */
[----:B------:R-:W-:Y:S02]  /*6cf0*/  FMUL.FTZ R23, R24, UR26 ;  /* 0x0000001a18177c20 */ /* 0x000fe40008410000 */
[----:B------:R-:W-:Y:S01]  /*6d00*/  FFMA.FTZ R12, R22, R12, UR6 ;  /* 0x00000006160c7e23 */ /* 0x000fe2000801000c */
[----:B------:R-:W-:Y:S01]  /*6d10*/  MOV R22, R14 ;  /* 0x0000000e00167202 */ /* 0x000fe20000000f00 */
[----:B------:R-:W-:Y:S02]  /*6d20*/  IMAD R24, R25, c[0x0][0x1d8], RZ ;  /* 0x0000760019187a24 */ /* 0x000fe400078e02ff */
[----:B------:R-:W-:Y:S02]  /*6d30*/  FFMA.FTZ R12, R53, R19, -R12 ;  /* 0x00000013350c7223 */ /* 0x000fe4000001080c */
[----:B------:R-:W-:Y:S02]  /*6d40*/  IMAD R24, R2, c[0x0][0x1dc], R24 ;  /* 0x0000770002187a24 */ /* 0x000fe400078e0218 */
[----:B------:R-:W-:-:S05]  /*6d50*/  FMUL.FTZ R12, R12, UR26 ;  /* 0x0000001a0c0c7c20 */ /* 0x000fca0008410000 */
[----:B------:R-:W-:Y:S02]  /*6d60*/  F2FP.BF16.PACK_AB R12, R12, R23 ;  /* 0x000000170c0c723e */ /* 0x000fe400000010ff */
[----:B------:R-:W-:-:S05]  /*6d70*/  MOV R23, R17 ;  /* 0x0000001100177202 */ /* 0x000fca0000000f00 */
[----:B------:R-:W-:-:S05]  /*6d80*/  IMAD.WIDE.U32 R22, R2, c[0x0][0x1d8], R22 ;  /* 0x0000760002167a25 */ /* 0x000fca00078e0016 */
[----:B------:R-:W-:Y:S02]  /*6d90*/  IADD3 R23, R23, R24, RZ ;  /* 0x0000001817177210 */ /* 0x000fe40007ffe0ff */
[----:B------:R-:W-:-:S04]  /*6da0*/  LEA R24, P0, R22, c[0x0][0x160], 0x1 ;  /* 0x0000580016187a11 */ /* 0x000fc800078008ff */
[----:B------:R-:W-:-:S05]  /*6db0*/  LEA.HI.X R25, R22, c[0x0][0x164], R23, 0x1, P0 ;  /* 0x0000590016197a11 */ /* 0x000fca00000f0c17 */
[----:B------:R0:W-:Y:S04]  /*6dc0*/  STG.E [R24.64], R12 ;  /* 0x0000000c18007986 */ /* 0x0001e8000c101912 */
.L_x_172:
[----:B------:R-:W-:Y:S05]  /*6dd0*/  BSYNC B0 ;  /* 0x0000000000007941 */ /* 0x000fea0003800000 */
.L_x_171:
[--C-:B0-----:R-:W-:Y:S02]  /*6de0*/  PRMT R24, RZ, 0x5410, R37.reuse ;  /* 0x00005410ff187816 */ /* 0x101fe40000000025 */
[----:B------:R-:W-:Y:S02]  /*6df0*/  PRMT R23, RZ, 0x7610, R37 ;  /* 0x00007610ff177816 */ /* 0x000fe40000000025 */
[----:B------:R-:W-:Y:S01]  /*6e00*/  ISETP.GE.U32.AND P0, PT, R69, c[0x0][0x1e0], PT ;  /* 0x0000780045007a0c */ /* 0x000fe20003f06070 */
[----:B------:R-:W-:Y:S01]  /*6e10*/  FADD.FTZ R24, R24, -UR25 ;  /* 0x8000001918187e21 */ /* 0x000fe20008010000 */
[--C-:B------:R-:W-:Y:S01]  /*6e20*/  PRMT R22, RZ, 0x5410, R52.reuse ;  /* 0x00005410ff167816 */ /* 0x100fe20000000034 */
[----:B------:R-:W-:Y:S01]  /*6e30*/  FADD.FTZ R23, R23, -UR25 ;  /* 0x8000001917177e21 */ /* 0x000fe20008010000 */
[----:B------:R-:W-:Y:S01]  /*6e40*/  ISETP.GE.AND.EX P0, PT, R70, c[0x0][0x1e4], PT, P0 ;  /* 0x0000790046007a0c */ /* 0x000fe20003f06300 */
[----:B------:R-:W-:Y:S01]  /*6e50*/  FMUL.FTZ R24, R24, UR26 ;  /* 0x0000001a18187c20 */ /* 0x000fe20008410000 */
[----:B------:R-:W-:Y:S01]  /*6e60*/  PRMT R52, RZ, 0x7610, R52 ;  /* 0x00007610ff347816 */ /* 0x000fe20000000034 */
[----:B------:R-:W-:Y:S01]  /*6e70*/  FMUL.FTZ R23, R23, UR26 ;  /* 0x0000001a17177c20 */ /* 0x000fe20008410000 */
[----:B------:R-:W-:Y:S01]  /*6e80*/  ISETP.GT.U32.OR P0, PT, R0, 0x29f, P0 ;  /* 0x0000029f0000780c */ /* 0x000fe20000704470 */
[----:B------:R-:W-:Y:S11]  /*6e90*/  @!P4 BRA `(.L_x_173) ;  /* 0x000001200000c947 */ /* 0x000ff60003800000 */
[----:B------:R-:W-:-:S04]  /*6ea0*/  FFMA.FTZ R25, R24, R18, R20 ;  /* 0x0000001218197223 */ /* 0x000fc80000010014 */
        /* <DEDUP_REMOVED lines=17> */
.L_x_173:
[----:B------:R-:W-:Y:S01]  /*6fc0*/  BSSY B0, `(.L_x_174) ;  /* 0x0000014000007945 */ /* 0x000fe20003800000 */
[----:B------:R-:W-:Y:S05]  /*6fd0*/  @P0 BRA `(.L_x_175) ;  /* 0x0000012000000947 */ /* 0x000fea0003800000 */
[----:B--2---:R-:W-:Y:S01]  /*6fe0*/  MOV R25, UR5 ;  /* 0x0000000500197c02 */ /* 0x004fe20008000f00 */
[----:B------:R-:W-:Y:S01]  /*6ff0*/  IMAD R70, R70, c[0x0][0x1d8], RZ ;  /* 0x0000760046467a24 */ /* 0x000fe200078e02ff */
[----:B------:R-:W-:-:S03]  /*7000*/  MOV R12, UR5 ;  /* 0x00000005000c7c02 */ /* 0x000fc60008000f00 */
[----:B---3--:R-:W-:Y:S02]  /*7010*/  FFMA.FTZ R25, R24, R25, UR6 ;  /* 0x0000000618197e23 */ /* 0x008fe40008010019 */
[----:B------:R-:W-:Y:S02]  /*7020*/  FFMA.FTZ R23, R23, R12, UR6 ;  /* 0x0000000617177e23 */ /* 0x000fe4000801000c */
[----:B------:R-:W-:Y:S02]  /*7030*/  FFMA.FTZ R22, R22, R18, -R25 ;  /* 0x0000001216167223 */ /* 0x000fe40000010819 */
[----:B------:R-:W-:Y:S02]  /*7040*/  FFMA.FTZ R12, R52, R19, -R23 ;  /* 0x00000013340c7223 */ /* 0x000fe40000010817 */
[----:B------:R-:W-:Y:S01]  /*7050*/  FMUL.FTZ R23, R22, UR26 ;  /* 0x0000001a16177c20 */ /* 0x000fe20008410000 */
[----:B------:R-:W-:Y:S01]  /*7060*/  MOV R22, R14 ;  /* 0x0000000e00167202 */ /* 0x000fe20000000f00 */
[----:B------:R-:W-:-:S02]  /*7070*/  FMUL.FTZ R12, R12, UR26 ;  /* 0x0000001a0c0c7c20 */ /* 0x000fc40008410000 */
[----:B------:R-:W-:-:S03]  /*7080*/  IMAD R25, R69, c[0x0][0x1dc], R70 ;  /* 0x0000770045197a24 */ /* 0x000fc600078e0246 */
[----:B------:R-:W-:Y:S02]  /*7090*/  F2FP.BF16.PACK_AB R12, R12, R23 ;  /* 0x000000170c0c723e */ /* 0x000fe400000010ff */
[----:B------:R-:W-:-:S05]  /*70a0*/  MOV R23, R17 ;  /* 0x0000001100177202 */ /* 0x000fca0000000f00 */
[----:B------:R-:W-:-:S05]  /*70b0*/  IMAD.WIDE.U32 R22, R69, c[0x0][0x1d8], R22 ;  /* 0x0000760045167a25 */ /* 0x000fca00078e0016 */
[----:B------:R-:W-:Y:S02]  /*70c0*/  IADD3 R25, R23, R25, RZ ;  /* 0x0000001917197210 */ /* 0x000fe40007ffe0ff */
[----:B------:R-:W-:-:S04]  /*70d0*/  LEA R24, P0, R22, c[0x0][0x160], 0x1 ;  /* 0x0000580016187a11 */ /* 0x000fc800078008ff */
[----:B------:R-:W-:-:S05]  /*70e0*/  LEA.HI.X R25, R22, c[0x0][0x164], R25, 0x1, P0 ;  /* 0x0000590016197a11 */ /* 0x000fca00000f0c19 */
[----:B------:R0:W-:Y:S04]  /*70f0*/  STG.E [R24.64], R12 ;  /* 0x0000000c18007986 */ /* 0x0001e8000c101912 */
.L_x_175:
[----:B------:R-:W-:Y:S05]  /*7100*/  BSYNC B0 ;  /* 0x0000000000007941 */ /* 0x000fea0003800000 */
.L_x_174:
[--C-:B0-----:R-:W-:Y:S02]  /*7110*/  PRMT R12, RZ, 0x5410, R34.reuse ;  /* 0x00005410ff0c7816 */ /* 0x101fe40000000022 */
[----:B------:R-:W-:Y:S02]  /*7120*/  PRMT R34, RZ, 0x7610, R34 ;  /* 0x00007610ff227816 */ /* 0x000fe40000000022 */
[----:B------:R-:W-:Y:S01]  /*7130*/  SHF.R.S32.HI R30, RZ, 0x1f, R68 ;  /* 0x0000001fff1e7819 */ /* 0x000fe20000011444 */
[----:B------:R-:W-:Y:S01]  /*7140*/  FADD.FTZ R23, R12, -UR25 ;  /* 0x800000190c177e21 */ /* 0x000fe20008010000 */
[----:B------:R-:W-:Y:S01]  /*7150*/  ISETP.GE.U32.AND P0, PT, R68, c[0x0][0x1e0], PT ;  /* 0x0000780044007a0c */ /* 0x000fe20003f06070 */
[----:B------:R-:W-:Y:S01]  /*7160*/  FADD.FTZ R26, R34, -UR25 ;  /* 0x80000019221a7e21 */ /* 0x000fe20008010000 */
[--C-:B------:R-:W-:Y:S01]  /*7170*/  PRMT R25, RZ, 0x5410, R51.reuse ;  /* 0x00005410ff197816 */ /* 0x100fe20000000033 */
[----:B------:R-:W-:Y:S01]  /*7180*/  FMUL.FTZ R23, R23, UR26 ;  /* 0x0000001a17177c20 */ /* 0x000fe20008410000 */
[----:B------:R-:W-:Y:S01]  /*7190*/  ISETP.GE.AND.EX P0, PT, R30, c[0x0][0x1e4], PT, P0 ;  /* 0x000079001e007a0c */ /* 0x000fe20003f06300 */
[----:B------:R-:W-:Y:S01]  /*71a0*/  FMUL.FTZ R26, R26, UR26 ;  /* 0x0000001a1a1a7c20 */ /* 0x000fe20008410000 */
[----:B------:R-:W-:-:S02]  /*71b0*/  PRMT R12, RZ, 0x7610, R51 ;  /* 0x00007610ff0c7816 */ /* 0x000fc40000000033 */
[----:B------:R-:W-:Y:S01]  /*71c0*/  ISETP.GT.U32.OR P0, PT, R0, 0x29f, P0 ;  /* 0x0000029f0000780c */ /* 0x000fe20000704470 */
[----:B------:R-:W-:Y:S11]  /*71d0*/  @!P4 BRA `(.L_x_176) ;  /* 0x000001200000c947 */ /* 0x000ff60003800000 */
        /* <DEDUP_REMOVED lines=18> */
.L_x_176:
[----:B------:R-:W-:Y:S01]  /*7300*/  BSSY B0, `(.L_x_177) ;  /* 0x0000014000007945 */ /* 0x000fe20003800000 */
[----:B------:R-:W-:Y:S05]  /*7310*/  @P0 BRA `(.L_x_178) ;  /* 0x0000012000000947 */ /* 0x000fea0003800000 */
[----:B--2---:R-:W-:Y:S01]  /*7320*/  MOV R24, UR5 ;  /* 0x0000000500187c02 */ /* 0x004fe20008000f00 */
[----:B------:R-:W-:Y:S01]  /*7330*/  IMAD R27, R30, c[0x0][0x1d8], RZ ;  /* 0x000076001e1b7a24 */ /* 0x000fe200078e02ff */
[----:B------:R-:W-:Y:S02]  /*7340*/  MOV R29, UR5 ;  /* 0x00000005001d7c02 */ /* 0x000fe40008000f00 */
[----:B------:R-:W-:Y:S01]  /*7350*/  MOV R22, R14 ;  /* 0x0000000e00167202 */ /* 0x000fe20000000f00 */
[----:B---3--:R-:W-:Y:S01]  /*7360*/  FFMA.FTZ R24, R23, R24, UR6 ;  /* 0x0000000617187e23 */ /* 0x008fe20008010018 */
[----:B------:R-:W-:Y:S01]  /*7370*/  MOV R23, R17 ;  /* 0x0000001100177202 */ /* 0x000fe20000000f00 */
[----:B------:R-:W-:Y:S02]  /*7380*/  FFMA.FTZ R26, R26, R29, UR6 ;  /* 0x000000061a1a7e23 */ /* 0x000fe4000801001d */
[----:B------:R-:W-:-:S02]  /*7390*/  IMAD R27, R68, c[0x0][0x1dc], R27 ;  /* 0x00007700441b7a24 */ /* 0x000fc400078e021b */
[----:B------:R-:W-:-:S04]  /*73a0*/  IMAD.WIDE.U32 R22, R68, c[0x0][0x1d8], R22 ;  /* 0x0000760044167a25 */ /* 0x000fc800078e0016 */
[----:B------:R-:W-:Y:S01]  /*73b0*/  FFMA.FTZ R28, R25, R18, -R24 ;  /* 0x00000012191c7223 */ /* 0x000fe20000010818 */
[----:B------:R-:W-:Y:S01]  /*73c0*/  IADD3 R27, R23, R27, RZ ;  /* 0x0000001b171b7210 */ /* 0x000fe20007ffe0ff */
[----:B------:R-:W-:Y:S01]  /*73d0*/  FFMA.FTZ R12, R12, R19, -R26 ;  /* 0x000000130c0c7223 */ /* 0x000fe2000001081a */
[----:B------:R-:W-:Y:S01]  /*73e0*/  LEA R24, P0, R22, c[0x0][0x160], 0x1 ;  /* 0x0000580016187a11 */ /* 0x000fe200078008ff */
[----:B------:R-:W-:Y:S02]  /*73f0*/  FMUL.FTZ R23, R28, UR26 ;  /* 0x0000001a1c177c20 */ /* 0x000fe40008410000 */
[----:B------:R-:W-:Y:S01]  /*7400*/  FMUL.FTZ R12, R12, UR26 ;  /* 0x0000001a0c0c7c20 */ /* 0x000fe20008410000 */
[----:B------:R-:W-:-:S04]  /*7410*/  LEA.HI.X R25, R22, c[0x0][0x164], R27, 0x1, P0 ;  /* 0x0000590016197a11 */ /* 0x000fc800000f0c1b */
[----:B------:R-:W-:-:S05]  /*7420*/  F2FP.BF16.PACK_AB R23, R12, R23 ;  /* 0x000000170c17723e */ /* 0x000fca00000010ff */
[----:B------:R0:W-:Y:S02]  /*7430*/  STG.E [R24.64], R23 ;  /* 0x0000001718007986 */ /* 0x0001e4000c101912 */
.L_x_178:
[----:B------:R-:W-:Y:S05]  /*7440*/  BSYNC B0 ;  /* 0x0000000000007941 */ /* 0x000fea0003800000 */
.L_x_177:
[--C-:B------:R-:W-:Y:S02]  /*7450*/  PRMT R12, RZ, 0x5410, R35.reuse ;  /* 0x00005410ff0c7816 */ /* 0x100fe40000000023 */
[----:B------:R-:W-:Y:S02]  /*7460*/  PRMT R35, RZ, 0x7610, R35 ;  /* 0x00007610ff237816 */ /* 0x000fe40000000023 */
[----:B------:R-:W-:Y:S01]  /*7470*/  SHF.R.S32.HI R34, RZ, 0x1f, R67 ;  /* 0x0000001fff227819 */ /* 0x000fe20000011443 */
[----:B------:R-:W-:Y:S01]  /*7480*/  FADD.FTZ R12, R12, -UR25 ;  /* 0x800000190c0c7e21 */ /* 0x000fe20008010000 */
[----:B------:R-:W-:Y:S01]  /*7490*/  ISETP.GE.U32.AND P0, PT, R67, c[0x0][0x1e0], PT ;  /* 0x0000780043007a0c */ /* 0x000fe20003f06070 */
[----:B------:R-:W-:Y:S01]  /*74a0*/  FADD.FTZ R35, R35, -UR25 ;  /* 0x8000001923237e21 */ /* 0x000fe20008010000 */
[----:B------:R-:W-:Y:S01]  /*74b0*/  ISETP.GE.U32.AND P5, PT, R66, c[0x0][0x1e0], PT ;  /* 0x0000780042007a0c */ /* 0x000fe20003fa6070 */
[----:B0-----:R-:W-:Y:S01]  /*74c0*/  FMUL.FTZ R23, R12, UR26 ;  /* 0x0000001a0c177c20 */ /* 0x001fe20008410000 */
[----:B------:R-:W-:Y:S01]  /*74d0*/  SHF.R.S32.HI R36, RZ, 0x1f, R66 ;  /* 0x0000001fff247819 */ /* 0x000fe20000011442 */
[----:B------:R-:W-:Y:S01]  /*74e0*/  FMUL.FTZ R12, R35, UR26 ;  /* 0x0000001a230c7c20 */ /* 0x000fe20008410000 */
[----:B------:R-:W-:-:S02]  /*74f0*/  ISETP.GE.AND.EX P3, PT, R34, c[0x0][0x1e4], PT, P0 ;  /* 0x0000790022007a0c */ /* 0x000fc40003f66300 */
[--C-:B------:R-:W-:Y:S02]  /*7500*/  PRMT R25, RZ, 0x5410, R50.reuse ;  /* 0x00005410ff197816 */ /* 0x100fe40000000032 */
[----:B------:R-:W-:Y:S02]  /*7510*/  ISETP.GE.U32.AND P2, PT, R65, c[0x0][0x1e0], PT ;  /* 0x0000780041007a0c */ /* 0x000fe40003f46070 */
[----:B------:R-:W-:Y:S02]  /*7520*/  ISETP.GE.AND.EX P0, PT, R36, c[0x0][0x1e4], PT, P5 ;  /* 0x0000790024007a0c */ /* 0x000fe40003f06350 */
[----:B------:R-:W-:Y:S02]  /*7530*/  ISETP.GT.U32.OR P3, PT, R0, 0x29f, P3 ;  /* 0x0000029f0000780c */ /* 0x000fe40001f64470 */
[----:B------:R-:W-:Y:S01]  /*7540*/  PRMT R50, RZ, 0x7610, R50 ;  /* 0x00007610ff327816 */ /* 0x000fe20000000032 */
[----:B------:R-:W-:Y:S09]  /*7550*/  @!P4 BRA `(.L_x_179) ;  /* 0x000001200000c947 */ /* 0x000ff20003800000 */
        /* <DEDUP_REMOVED lines=18> */
.L_x_179:
[----:B------:R-:W-:Y:S01]  /*7680*/  BSSY B0, `(.L_x_180) ;  /* 0x0000014000007945 */ /* 0x000fe20003800000 */
[----:B------:R-:W-:Y:S05]  /*7690*/  @P3 BRA `(.L_x_181) ;  /* 0x0000012000003947 */ /* 0x000fea0003800000 */
[----:B--2---:R-:W-:Y:S02]  /*76a0*/  MOV R22, UR5 ;  /* 0x0000000500167c02 */ /* 0x004fe40008000f00 */
[----:B------:R-:W-:-:S03]  /*76b0*/  MOV R27, UR5 ;  /* 0x00000005001b7c02 */ /* 0x000fc60008000f00 */
[----:B---3--:R-:W-:Y:S02]  /*76c0*/  FFMA.FTZ R23, R23, R22, UR6 ;  /* 0x0000000617177e23 */ /* 0x008fe40008010016 */
[----:B------:R-:W-:Y:S02]  /*76d0*/  IMAD R22, R34, c[0x0][0x1d8], RZ ;  /* 0x0000760022167a24 */ /* 0x000fe400078e02ff */
[----:B------:R-:W-:Y:S02]  /*76e0*/  FFMA.FTZ R12, R12, R27, UR6 ;  /* 0x000000060c0c7e23 */ /* 0x000fe4000801001b */
[----:B------:R-:W-:Y:S01]  /*76f0*/  IMAD R27, R67, c[0x0][0x1dc], R22 ;  /* 0x00007700431b7a24 */ /* 0x000fe200078e0216 */
[----:B------:R-:W-:Y:S01]  /*7700*/  MOV R22, R14 ;  /* 0x0000000e00167202 */ /* 0x000fe20000000f00 */
[----:B------:R-:W-:Y:S01]  /*7710*/  FFMA.FTZ R25, R25, R18, -R23 ;  /* 0x0000001219197223 */ /* 0x000fe20000010817 */
[----:B------:R-:W-:Y:S01]  /*7720*/  MOV R23, R17 ;  /* 0x0000001100177202 */ /* 0x000fe20000000f00 */
[----:B------:R-:W-:-:S04]  /*7730*/  FFMA.FTZ R12, R50, R19, -R12 ;  /* 0x00000013320c7223 */ /* 0x000fc8000001080c */
[----:B------:R-:W-:-:S04]  /*7740*/  IMAD.WIDE.U32 R22, R67, c[0x0][0x1d8], R22 ;  /* 0x0000760043167a25 */ /* 0x000fc800078e0016 */
[----:B------:R-:W-:Y:S01]  /*7750*/  FMUL.FTZ R12, R12, UR26 ;  /* 0x0000001a0c0c7c20 */ /* 0x000fe20008410000 */
[----:B------:R-:W-:Y:S01]  /*7760*/  IADD3 R27, R23, R27, RZ ;  /* 0x0000001b171b7210 */ /* 0x000fe20007ffe0ff */
[----:B------:R-:W-:Y:S01]  /*7770*/  FMUL.FTZ R23, R25, UR26 ;  /* 0x0000001a19177c20 */ /* 0x000fe20008410000 */
[----:B------:R-:W-:-:S04]  /*7780*/  LEA R24, P3, R22, c[0x0][0x160], 0x1 ;  /* 0x0000580016187a11 */ /* 0x000fc800078608ff */
[----:B------:R-:W-:Y:S02]  /*7790*/  LEA.HI.X R25, R22, c[0x0][0x164], R27, 0x1, P3 ;  /* 0x0000590016197a11 */ /* 0x000fe400018f0c1b */
[----:B------:R-:W-:-:S05]  /*77a0*/  F2FP.BF16.PACK_AB R23, R12, R23 ;  /* 0x000000170c17723e */ /* 0x000fca00000010ff */
[----:B------:R0:W-:Y:S02]  /*77b0*/  STG.E [R24.64], R23 ;  /* 0x0000001718007986 */ /* 0x0001e4000c101912 */
.L_x_181:
[----:B------:R-:W-:Y:S05]  /*77c0*/  BSYNC B0 ;  /* 0x0000000000007941 */ /* 0x000fea0003800000 */
.L_x_180:
[--C-:B------:R-:W-:Y:S02]  /*77d0*/  PRMT R12, RZ, 0x5410, R32.reuse ;  /* 0x00005410ff0c7816 */ /* 0x100fe40000000020 */
[----:B------:R-:W-:Y:S02]  /*77e0*/  PRMT R32, RZ, 0x7610, R32 ;  /* 0x00007610ff207816 */ /* 0x000fe40000000020 */
[----:B------:R-:W-:Y:S01]  /*77f0*/  SHF.R.S32.HI R34, RZ, 0x1f, R65 ;  /* 0x0000001fff227819 */ /* 0x000fe20000011441 */
[----:B0-----:R-:W-:Y:S01]  /*7800*/  FADD.FTZ R23, R12, -UR25 ;  /* 0x800000190c177e21 */ /* 0x001fe20008010000 */
[----:B------:R-:W-:Y:S01]  /*7810*/  ISETP.GE.U32.AND P3, PT, R64, c[0x0][0x1e0], PT ;  /* 0x0000780040007a0c */ /* 0x000fe20003f66070 */
[----:B------:R-:W-:Y:S01]  /*7820*/  FADD.FTZ R22, R32, -UR25 ;  /* 0x8000001920167e21 */ /* 0x000fe20008010000 */
[----:B------:R-:W-:Y:S01]  /*7830*/  ISETP.GE.AND.EX P2, PT, R34, c[0x0][0x1e4], PT, P2 ;  /* 0x0000790022007a0c */ /* 0x000fe20003f46320 */
[----:B------:R-:W-:Y:S01]  /*7840*/  FMUL.FTZ R23, R23, UR26 ;  /* 0x0000001a17177c20 */ /* 0x000fe20008410000 */
[----:B------:R-:W-:Y:S01]  /*7850*/  ISETP.GT.U32.OR P0, PT, R0, 0x29f, P0 ;  /* 0x0000029f0000780c */ /* 0x000fe20000704470 */
[----:B------:R-:W-:Y:S01]  /*7860*/  FMUL.FTZ R22, R22, UR26 ;  /* 0x0000001a16167c20 */ /* 0x000fe20008410000 */
[----:B------:R-:W-:-:S02]  /*7870*/  PRMT R25, RZ, 0x5410, R49 ;  /* 0x00005410ff197816 */ /* 0x000fc40000000031 */
[----:B------:R-:W-:Y:S01]  /*7880*/  PRMT R12, RZ, 0x7610, R49 ;  /* 0x00007610ff0c7816 */ /* 0x000fe20000000031 */
[----:B------:R-:W-:Y:S07]  /*7890*/  @!P4 BRA `(.L_x_182) ;  /* 0x000001200000c947 */ /* 0x000fee0003800000 */
        /* <DEDUP_REMOVED lines=18> */
.L_x_182:
[----:B------:R-:W-:Y:S01]  /*79c0*/  BSSY B0, `(.L_x_183) ;  /* 0x0000014000007945 */ /* 0x000fe20003800000 */
[----:B------:R-:W-:Y:S05]  /*79d0*/  @P0 BRA `(.L_x_184) ;  /* 0x0000012000000947 */ /* 0x000fea0003800000 */
[----:B--2---:R-:W-:Y:S01]  /*79e0*/  MOV R24, UR5 ;  /* 0x0000000500187c02 */ /* 0x004fe20008000f00 */
[----:B------:R-:W-:Y:S01]  /*79f0*/  IMAD R27, R36, c[0x0][0x1d8], RZ ;  /* 0x00007600241b7a24 */ /* 0x000fe200078e02ff */
[----:B------:R-:W-:-:S03]  /*7a00*/  MOV R29, UR5 ;  /* 0x00000005001d7c02 */ /* 0x000fc60008000f00 */
[----:B---3--:R-:W-:Y:S01]  /*7a10*/  FFMA.FTZ R24, R23, R24, UR6 ;  /* 0x0000000617187e23 */ /* 0x008fe20008010018 */
[----:B------:R-:W-:Y:S01]  /*7a20*/  MOV R23, R17 ;  /* 0x0000001100177202 */ /* 0x000fe20000000f00 */
[----:B------:R-:W-:Y:S01]  /*7a30*/  FFMA.FTZ R26, R22, R29, UR6 ;  /* 0x00000006161a7e23 */ /* 0x000fe2000801001d */
[----:B------:R-:W-:Y:S01]  /*7a40*/  MOV R22, R14 ;  /* 0x0000000e00167202 */ /* 0x000fe20000000f00 */
[C---:B------:R-:W-:Y:S02]  /*7a50*/  IMAD R27, R66.reuse, c[0x0][0x1dc], R27 ;  /* 0x00007700421b7a24 */ /* 0x040fe400078e021b */
[----:B------:R-:W-:Y:S02]  /*7a60*/  FFMA.FTZ R25, R25, R18, -R24 ;  /* 0x0000001219197223 */ /* 0x000fe40000010818 */
[----:B------:R-:W-:-:S04]  /*7a70*/  IMAD.WIDE.U32 R22, R66, c[0x0][0x1d8], R22 ;  /* 0x0000760042167a25 */ /* 0x000fc800078e0016 */
[----:B------:R-:W-:Y:S01]  /*7a80*/  FFMA.FTZ R12, R12, R19, -R26 ;  /* 0x000000130c0c7223 */ /* 0x000fe2000001081a */
[----:B------:R-:W-:Y:S01]  /*7a90*/  IADD3 R27, R23, R27, RZ ;  /* 0x0000001b171b7210 */ /* 0x000fe20007ffe0ff */
[----:B------:R-:W-:Y:S01]  /*7aa0*/  FMUL.FTZ R23, R25, UR26 ;  /* 0x0000001a19177c20 */ /* 0x000fe20008410000 */
[----:B------:R-:W-:Y:S01]  /*7ab0*/  LEA R24, P0, R22, c[0x0][0x160], 0x1 ;  /* 0x0000580016187a11 */ /* 0x000fe200078008ff */
[----:B------:R-:W-:-:S03]  /*7ac0*/  FMUL.FTZ R12, R12, UR26 ;  /* 0x0000001a0c0c7c20 */ /* 0x000fc60008410000 */
[----:B------:R-:W-:Y:S02]  /*7ad0*/  LEA.HI.X R25, R22, c[0x0][0x164], R27, 0x1, P0 ;  /* 0x0000590016197a11 */ /* 0x000fe400000f0c1b */
[----:B------:R-:W-:-:S05]  /*7ae0*/  F2FP.BF16.PACK_AB R23, R12, R23 ;  /* 0x000000170c17723e */ /* 0x000fca00000010ff */
[----:B------:R0:W-:Y:S02]  /*7af0*/  STG.E [R24.64], R23 ;  /* 0x0000001718007986 */ /* 0x0001e4000c101912 */
.L_x_184:
[----:B------:R-:W-:Y:S05]  /*7b00*/  BSYNC B0 ;  /* 0x0000000000007941 */ /* 0x000fea0003800000 */
.L_x_183:
[--C-:B------:R-:W-:Y:S02]  /*7b10*/  PRMT R12, RZ, 0x5410, R33.reuse ;  /* 0x00005410ff0c7816 */ /* 0x100fe40000000021 */
[----:B------:R-:W-:Y:S02]  /*7b20*/  PRMT R33, RZ, 0x7610, R33 ;  /* 0x00007610ff217816 */ /* 0x000fe40000000021 */
[----:B------:R-:W-:Y:S01]  /*7b30*/  SHF.R.S32.HI R36, RZ, 0x1f, R64 ;  /* 0x0000001fff247819 */ /* 0x000fe20000011440 */
[----:B------:R-:W-:Y:S01]  /*7b40*/  FADD.FTZ R12, R12, -UR25 ;  /* 0x800000190c0c7e21 */ /* 0x000fe20008010000 */
[----:B0-----:R-:W-:Y:S01]  /*7b50*/  PRMT R25, RZ, 0x5410, R48 ;  /* 0x00005410ff197816 */ /* 0x001fe20000000030 */
[----:B------:R-:W-:Y:S01]  /*7b60*/  FADD.FTZ R33, R33, -UR25 ;  /* 0x8000001921217e21 */ /* 0x000fe20008010000 */
[----:B------:R-:W-:Y:S01]  /*7b70*/  ISETP.GE.U32.AND P0, PT, R63, c[0x0][0x1e0], PT ;  /* 0x000078003f007a0c */ /* 0x000fe20003f06070 */
[----:B------:R-:W-:Y:S01]  /*7b80*/  FMUL.FTZ R23, R12, UR26 ;  /* 0x0000001a0c177c20 */ /* 0x000fe20008410000 */
[----:B------:R-:W-:Y:S01]  /*7b90*/  ISETP.GE.AND.EX P3, PT, R36, c[0x0][0x1e4], PT, P3 ;  /* 0x0000790024007a0c */ /* 0x000fe20003f66330 */
[----:B------:R-:W-:Y:S01]  /*7ba0*/  FMUL.FTZ R12, R33, UR26 ;  /* 0x0000001a210c7c20 */ /* 0x000fe20008410000 */
[----:B------:R-:W-:-:S02]  /*7bb0*/  ISETP.GT.U32.OR P2, PT, R0, 0x29f, P2 ;  /* 0x0000029f0000780c */ /* 0x000fc40001744470 */
[----:B------:R-:W-:Y:S01]  /*7bc0*/  PRMT R48, RZ, 0x7610, R48 ;  /* 0x00007610ff307816 */ /* 0x000fe20000000030 */
[----:B------:R-:W-:Y:S09]  /*7bd0*/  @!P4 BRA `(.L_x_185) ;  /* 0x000001200000c947 */ /* 0x000ff20003800000 */
        /* <DEDUP_REMOVED lines=18> */
.L_x_185:
        /* <DEDUP_REMOVED lines=8> */
[----:B------:R-:W-:-:S02]  /*7d80*/  FFMA.FTZ R12, R12, R27, UR6 ;  /* 0x000000060c0c7e23 */ /* 0x000fc4000801001b */
[C---:B------:R-:W-:Y:S02]  /*7d90*/  IMAD R27, R65.reuse, c[0x0][0x1dc], R26 ;  /* 0x00007700411b7a24 */ /* 0x040fe400078e021a */
        /* <DEDUP_REMOVED lines=10> */
.L_x_187:
[----:B------:R-:W-:Y:S05]  /*7e40*/  BSYNC B0 ;  /* 0x0000000000007941 */ /* 0x000fea0003800000 */
.L_x_186:
        /* <DEDUP_REMOVED lines=31> */
.L_x_188:
        /* <DEDUP_REMOVED lines=9> */
[----:B------:R-:W-:Y:S02]  /*80d0*/  FFMA.FTZ R3, R3, R18, -R24 ;  /* 0x0000001203037223 */ /* 0x000fe40000010818 */
[C---:B------:R-:W-:Y:S02]  /*80e0*/  IMAD R27, R64.reuse, c[0x0][0x1dc], R27 ;  /* 0x00007700401b7a24 */ /* 0x040fe400078e021b */
        /* <DEDUP_REMOVED lines=9> */
.L_x_190:
[----:B------:R-:W-:Y:S05]  /*8180*/  BSYNC B0 ;  /* 0x0000000000007941 */ /* 0x000fea0003800000 */
.L_x_189:
[--C-:B0-----:R-:W-:Y:S02]  /*8190*/  PRMT R3, RZ, 0x5410, R13.reuse ;  /* 0x00005410ff037816 */ /* 0x101fe4000000000d */
[----:B------:R-:W-:Y:S02]  /*81a0*/  PRMT R13, RZ, 0x7610, R13 ;  /* 0x00007610ff0d7816 */ /* 0x000fe4000000000d */
[----:B------:R-:W-:Y:S01]  /*81b0*/  SHF.R.S32.HI R33, RZ, 0x1f, R62 ;  /* 0x0000001fff217819 */ /* 0x000fe2000001143e */
[----:B------:R-:W-:Y:S01]  /*81c0*/  FADD.FTZ R12, R3, -UR25 ;  /* 0x80000019030c7e21 */ /* 0x000fe20008010000 */
[----:B------:R-:W-:Y:S01]  /*81d0*/  PRMT R3, RZ, 0x5410, R46 ;  /* 0x00005410ff037816 */ /* 0x000fe2000000002e */
        /* <DEDUP_REMOVED lines=26> */
.L_x_191:
        /* <DEDUP_REMOVED lines=20> */
.L_x_193:
[----:B------:R-:W-:Y:S05]  /*84c0*/  BSYNC B0 ;  /* 0x0000000000007941 */ /* 0x000fea0003800000 */
.L_x_192:
[--C-:B0-----:R-:W-:Y:S02]  /*84d0*/  PRMT R3, RZ, 0x5410, R4.reuse ;  /* 0x00005410ff037816 */ /* 0x101fe40000000004 */
[----:B------:R-:W-:Y:S02]  /*84e0*/  PRMT R4, RZ, 0x7610, R4 ;  /* 0x00007610ff047816 */ /* 0x000fe40000000004 */
[----:B------:R-:W-:Y:S01]  /*84f0*/  SHF.R.S32.HI R32, RZ, 0x1f, R61 ;  /* 0x0000001fff207819 */ /* 0x000fe2000001143d */
[----:B------:R-:W-:Y:S01]  /*8500*/  FADD.FTZ R12, R3, -UR25 ;  /* 0x80000019030c7e21 */ /* 0x000fe20008010000 */
        /* <DEDUP_REMOVED lines=27> */
.L_x_194:
        /* <DEDUP_REMOVED lines=20> */
.L_x_196:
[----:B------:R-:W-:Y:S05]  /*8800*/  BSYNC B0 ;  /* 0x0000000000007941 */ /* 0x000fea0003800000 */
.L_x_195:
        /* <DEDUP_REMOVED lines=31> */
.L_x_197:
        /* <DEDUP_REMOVED lines=20> */
.L_x_199:
[----:B------:R-:W-:Y:S05]  /*8b40*/  BSYNC B0 ;  /* 0x0000000000007941 */ /* 0x000fea0003800000 */
.L_x_198:
        /* <DEDUP_REMOVED lines=31> */
.L_x_200:
        /* <DEDUP_REMOVED lines=20> */
.L_x_202:
[----:B------:R-:W-:Y:S05]  /*8e80*/  BSYNC B0 ;  /* 0x0000000000007941 */ /* 0x000fea0003800000 */
.L_x_201:
        /* <DEDUP_REMOVED lines=31> */
.L_x_203:
        /* <DEDUP_REMOVED lines=20> */
.L_x_205:
[----:B------:R-:W-:Y:S05]  /*91c0*/  BSYNC B0 ;  /* 0x0000000000007941 */ /* 0x000fea0003800000 */
.L_x_204:
[--C-:B0-----:R-:W-:Y:S02]  /*91d0*/  PRMT R3, RZ, 0x5410, R8.reuse ;  /* 0x00005410ff037816 */ /* 0x101fe40000000008 */
[----:B------:R-:W-:Y:S02]  /*91e0*/  PRMT R8, RZ, 0x7610, R8 ;  /* 0x00007610ff087816 */ /* 0x000fe40000000008 */
[----:B------:R-:W-:Y:S01]  /*91f0*/  ISETP.GE.U32.AND P2, PT, R56, c[0x0][0x1e0], PT ;  /* 0x0000780038007a0c */ /* 0x000fe20003f46070 */
[----:B------:R-:W-:Y:S01]  /*9200*/  FADD.FTZ R4, R3, -UR25 ;  /* 0x8000001903047e21 */ /* 0x000fe20008010000 */
[----:B------:R-:W-:Y:S01]  /*9210*/  ISETP.GT.U32.OR P3, PT, R0, 0x29f, P3 ;  /* 0x0000029f0000780c */ /* 0x000fe20001f64470 */
[----:B------:R-:W-:Y:S01]  /*9220*/  FADD.FTZ R8, R8, -UR25 ;  /* 0x8000001908087e21 */ /* 0x000fe20008010000 */
[--C-:B------:R-:W-:Y:S01]  /*9230*/  PRMT R3, RZ, 0x5410, R41.reuse ;  /* 0x00005410ff037816 */ /* 0x100fe20000000029 */
[----:B------:R-:W-:Y:S01]  /*9240*/  FMUL.FTZ R25, R4, UR26 ;  /* 0x0000001a04197c20 */ /* 0x000fe20008410000 */
[----:B------:R-:W-:Y:S01]  /*9250*/  PRMT R6, RZ, 0x7610, R41 ;  /* 0x00007610ff067816 */ /* 0x000fe20000000029 */
[----:B------:R-:W-:Y:S01]  /*9260*/  FMUL.FTZ R24, R8, UR26 ;  /* 0x0000001a08187c20 */ /* 0x000fe20008410000 */
[----:B------:R-:W-:Y:S06]  /*9270*/  @!P4 BRA `(.L_x_206) ;  /* 0x000001200000c947 */ /* 0x000fec0003800000 */
        /* <DEDUP_REMOVED lines=18> */
.L_x_206:
        /* <DEDUP_REMOVED lines=20> */
.L_x_208:
[----:B------:R-:W-:Y:S05]  /*94e0*/  BSYNC B0 ;  /* 0x0000000000007941 */ /* 0x000fea0003800000 */
.L_x_207:
[--C-:B0-----:R-:W-:Y:S02]  /*94f0*/  PRMT R3, RZ, 0x5410, R9.reuse ;  /* 0x00005410ff037816 */ /* 0x101fe40000000009 */
[----:B------:R-:W-:Y:S02]  /*9500*/  PRMT R9, RZ, 0x7610, R9 ;  /* 0x00007610ff097816 */ /* 0x000fe40000000009 */
[----:B------:R-:W-:Y:S01]  /*9510*/  SHF.R.S32.HI R28, RZ, 0x1f, R57 ;  /* 0x0000001fff1c7819 */ /* 0x000fe20000011439 */
[----:B------:R-:W-:Y:S01]  /*9520*/  FADD.FTZ R4, R3, -UR25 ;  /* 0x8000001903047e21 */ /* 0x000fe20008010000 */
[----:B------:R-:W-:Y:S01]  /*9530*/  ISETP.GE.U32.AND P5, PT, R55, c[0x0][0x1e0], PT ;  /* 0x0000780037007a0c */ /* 0x000fe20003fa6070 */
[----:B------:R-:W-:Y:S01]  /*9540*/  FADD.FTZ R9, R9, -UR25 ;  /* 0x8000001909097e21 */ /* 0x000fe20008010000 */
[----:B------:R-:W-:Y:S01]  /*9550*/  SHF.R.S32.HI R27, RZ, 0x1f, R56 ;  /* 0x0000001fff1b7819 */ /* 0x000fe20000011438 */
[----:B------:R-:W-:Y:S01]  /*9560*/  FMUL.FTZ R25, R4, UR26 ;  /* 0x0000001a04197c20 */ /* 0x000fe20008410000 */
[----:B------:R-:W-:Y:S01]  /*9570*/  SHF.R.S32.HI R26, RZ, 0x1f, R55 ;  /* 0x0000001fff1a7819 */ /* 0x000fe20000011437 */
[----:B------:R-:W-:Y:S01]  /*9580*/  FMUL.FTZ R24, R9, UR26 ;  /* 0x0000001a09187c20 */ /* 0x000fe20008410000 */
[----:B------:R-:W-:-:S02]  /*9590*/  ISETP.GE.AND.EX P3, PT, R28, c[0x0][0x1e4], PT, P0 ;  /* 0x000079001c007a0c */ /* 0x000fc40003f66300 */
[--C-:B------:R-:W-:Y:S02]  /*95a0*/  PRMT R3, RZ, 0x5410, R40.reuse ;  /* 0x00005410ff037816 */ /* 0x100fe40000000028 */
[----:B------:R-:W-:Y:S02]  /*95b0*/  ISETP.GE.AND.EX P2, PT, R27, c[0x0][0x1e4], PT, P2 ;  /* 0x000079001b007a0c */ /* 0x000fe40003f46320 */
        /* <DEDUP_REMOVED lines=22> */
.L_x_209:
        /* <DEDUP_REMOVED lines=20> */
.L_x_211:
[----:B------:R-:W-:Y:S05]  /*9860*/  BSYNC B0 ;  /* 0x0000000000007941 */ /* 0x000fea0003800000 */
.L_x_210:
[--C-:B------:R-:W-:Y:S02]  /*9870*/  PRMT R4, RZ, 0x5410, R10.reuse ;  /* 0x00005410ff047816 */ /* 0x100fe4000000000a */
[----:B------:R-:W-:Y:S02]  /*9880*/  PRMT R10, RZ, 0x7610, R10 ;  /* 0x00007610ff0a7816 */ /* 0x000fe4000000000a */
[----:B------:R-:W-:Y:S01]  /*9890*/  ISETP.GT.U32.OR P2, PT, R0, 0x29f, P2 ;  /* 0x0000029f0000780c */ /* 0x000fe20001744470 */
[----:B------:R-:W-:Y:S01]  /*98a0*/  FADD.FTZ R4, R4, -UR25 ;  /* 0x8000001904047e21 */ /* 0x000fe20008010000 */
[----:B------:R-:W-:Y:S01]  /*98b0*/  ISETP.GT.U32.OR P0, PT, R0, 0x29f, P0 ;  /* 0x0000029f0000780c */ /* 0x000fe20000704470 */
[----:B------:R-:W-:Y:S01]  /*98c0*/  FADD.FTZ R10, R10, -UR25 ;  /* 0x800000190a0a7e21 */ /* 0x000fe20008010000 */
[--C-:B0-----:R-:W-:Y:S01]  /*98d0*/  PRMT R3, RZ, 0x5410, R39.reuse ;  /* 0x00005410ff037816 */ /* 0x101fe20000000027 */
[----:B------:R-:W-:Y:S01]  /*98e0*/  FMUL.FTZ R25, R4, UR26 ;  /* 0x0000001a04197c20 */ /* 0x000fe20008410000 */
[----:B------:R-:W-:Y:S01]  /*98f0*/  PRMT R6, RZ, 0x7610, R39 ;  /* 0x00007610ff067816 */ /* 0x000fe20000000027 */
[----:B------:R-:W-:Y:S01]  /*9900*/  FMUL.FTZ R22, R10, UR26 ;  /* 0x0000001a0a167c20 */ /* 0x000fe20008410000 */
        /* <DEDUP_REMOVED lines=20> */
.L_x_212:
        /* <DEDUP_REMOVED lines=20> */
.L_x_214:
[----:B------:R-:W-:Y:S05]  /*9b90*/  BSYNC B0 ;  /* 0x0000000000007941 */ /* 0x000fea0003800000 */
.L_x_213:
[----:B------:R-:W-:Y:S01]  /*9ba0*/  PRMT R11, RZ, 0x7610, R11 ;  /* 0x00007610ff0b7816 */ /* 0x000fe2000000000b */
[----:B------:R-:W-:Y:S01]  /*9bb0*/  FADD.FTZ R24, R24, -UR25 ;  /* 0x8000001918187e21 */ /* 0x000fe20008010000 */
[--C-:B0-----:R-:W-:Y:S02]  /*9bc0*/  PRMT R3, RZ, 0x5410, R38.reuse ;  /* 0x00005410ff037816 */ /* 0x101fe40000000026 */
        /* <DEDUP_REMOVED lines=23> */
.L_x_215:
[----:B------:R-:W-:Y:S01]  /*9d40*/  BSSY B0, `(.L_x_216) ;  /* 0x0000013000007945 */ /* 0x000fe20003800000 */
[----:B------:R-:W-:Y:S05]  /*9d50*/  @P0 BRA `(.L_x_217) ;  /* 0x0000011000000947 */ /* 0x000fea0003800000 */
[----:B--2---:R-:W-:Y:S01]  /*9d60*/  MOV R4, UR5 ;  /* 0x0000000500047c02 */ /* 0x004fe20008000f00 */
[----:B------:R-:W-:Y:S01]  /*9d70*/  IMAD R6, R26, c[0x0][0x1d8], RZ ;  /* 0x000076001a067a24 */ /* 0x000fe200078e02ff */
[----:B------:R-:W-:Y:S02]  /*9d80*/  MOV R5, UR5 ;  /* 0x0000000500057c02 */ /* 0x000fe40008000f00 */
[----:B------:R-:W-:Y:S01]  /*9d90*/  MOV R15, R17 ;  /* 0x00000011000f7202 */ /* 0x000fe20000000f00 */
[----:B---3--:R-:W-:Y:S02]  /*9da0*/  FFMA.FTZ R4, R13, R4, UR6 ;  /* 0x000000060d047e23 */ /* 0x008fe40008010004 */
[----:B------:R-:W-:-:S02]  /*9db0*/  FFMA.FTZ R5, R12, R5, UR6 ;  /* 0x000000060c057e23 */ /* 0x000fc40008010005 */
[----:B------:R-:W-:-:S04]  /*9dc0*/  IMAD.WIDE.U32 R14, R55, c[0x0][0x1d8], R14 ;  /* 0x00007600370e7a25 */ /* 0x000fc800078e000e */
[----:B------:R-:W-:Y:S02]  /*9dd0*/  IMAD R7, R55, c[0x0][0x1dc], R6 ;  /* 0x0000770037077a24 */ /* 0x000fe400078e0206 */
[----:B------:R-:W-:Y:S01]  /*9de0*/  FFMA.FTZ R3, R3, R18, -R4 ;  /* 0x0000001203037223 */ /* 0x000fe20000010804 */
[----:B------:R-:W-:Y:S01]  /*9df0*/  LEA R4, P0, R14, c[0x0][0x160], 0x1 ;  /* 0x000058000e047a11 */ /* 0x000fe200078008ff */
[----:B------:R-:W-:Y:S01]  /*9e00*/  FFMA.FTZ R5, R38, R19, -R5 ;  /* 0x0000001326057223 */ /* 0x000fe20000010805 */
[----:B------:R-:W-:Y:S01]  /*9e10*/  IADD3 R7, R15, R7, RZ ;  /* 0x000000070f077210 */ /* 0x000fe20007ffe0ff */
[----:B------:R-:W-:Y:S02]  /*9e20*/  FMUL.FTZ R3, R3, UR26 ;  /* 0x0000001a03037c20 */ /* 0x000fe40008410000 */
[----:B------:R-:W-:Y:S01]  /*9e30*/  FMUL.FTZ R6, R5, UR26 ;  /* 0x0000001a05067c20 */ /* 0x000fe20008410000 */
[----:B------:R-:W-:-:S04]  /*9e40*/  LEA.HI.X R5, R14, c[0x0][0x164], R7, 0x1, P0 ;  /* 0x000059000e057a11 */ /* 0x000fc800000f0c07 */
[----:B------:R-:W-:-:S05]  /*9e50*/  F2FP.BF16.PACK_AB R3, R6, R3 ;  /* 0x000000030603723e */ /* 0x000fca00000010ff */
[----:B------:R0:W-:Y:S02]  /*9e60*/  STG.E [R4.64], R3 ;  /* 0x0000000304007986 */ /* 0x0001e4000c101912 */
.L_x_217:
[----:B------:R-:W-:Y:S05]  /*9e70*/  BSYNC B0 ;  /* 0x0000000000007941 */ /* 0x000fea0003800000 */
.L_x_216:
[----:B--2---:R-:W-:Y:S02]  /*9e80*/  ULDC UR5, c[0x0][0x10] ;  /* 0x0000040000057ab9 */ /* 0x004fe40000000800 */
[----:B------:R-:W-:Y:S02]  /*9e90*/  UIADD3 UR9, UR9, UR5, URZ ;  /* 0x0000000509097290 */ /* 0x000fe4000fffe03f */
[----:B------:R-:W-:Y:S02]  /*9ea0*/  UIADD3 UR4, UR4, 0x1, URZ ;  /* 0x0000000104047890 */ /* 0x000fe4000fffe03f */
[----:B------:R-:W-:-:S06]  /*9eb0*/  UISETP.GE.AND UP0, UPT, UR9, UR8, UPT ;  /* 0x000000080900728c */ /* 0x000fcc000bf06270 */
[----:B------:R-:W-:-:S13]  /*9ec0*/  PLOP3.LUT P0, PT, PT, PT, UP0, 0x80, 0x0 ;  /* 0x000000000000781c */ /* 0x000fda0003f0f008 */
[----:B------:R-:W-:Y:S01]  /*9ed0*/  @P0 CALL.REL.NOINC `(.L_x_135) ;  /* 0x0000001000000944 */ /* 0x000fe20003c00000 */
[----:B------:R-:W-:Y:S05]  /*9ee0*/  BRA `(.L_x_218) ;  /* 0xffff64d000007947 */ /* 0x000fea000383ffff */
.L_x_135:
[----:B------:R-:W-:Y:S01]  /*9ef0*/  ISETP.NE.AND P1, PT, R0, RZ, PT ;  /* 0x000000ff0000720c */ /* 0x000fe20003f25270 */
[----:B------:R-:W-:Y:S01]  /*9f00*/  HFMA2.MMA R25, -RZ, RZ, 0, 2.384185791015625e-07 ;  /* 0x00000004ff197435 */ /* 0x000fe200000001ff */
[----:B------:R-:W-:Y:S01]  /*9f10*/  MOV R6, c[0x0][0xc] ;  /* 0x0000030000067a02 */ /* 0x000fe20000000f00 */
[----:B------:R-:W-:Y:S01]  /*9f20*/  BSSY B0, `(.L_x_219) ;  /* 0x000000f000007945 */ /* 0x000fe20003800000 */
[----:B0-----:R-:W-:Y:S02]  /*9f30*/  MOV R4, c[0x0][0x10] ;  /* 0x0000040000047a02 */ /* 0x001fe40000000f00 */
[----:B------:R-:W-:Y:S02]  /*9f40*/  ISETP.NE.AND P0, PT, R6, 0x1, PT ;  /* 0x000000010600780c */ /* 0x000fe40003f05270 */
[----:B-----5:R-:W-:-:S04]  /*9f50*/  SHF.L.U32 R2, R4, 0x1, RZ ;  /* 0x0000000104027819 */ /* 0x020fc800000006ff */
        /* <DEDUP_REMOVED lines=11> */
.L_x_220:
[----:B------:R-:W-:Y:S05]  /*a010*/  BSYNC B0 ;  /* 0x0000000000007941 */ /* 0x000fea0003800000 */
.L_x_219:
        /* <DEDUP_REMOVED lines=11> */
.L_x_222:
[----:B------:R-:W2:Y:S01]  /*a0d0*/  LDG.E.STRONG.GPU R5, [R2.64] ;  /* 0x0000001202057981 */ /* 0x000ea2000c1ef900 */
[----:B------:R-:W-:Y:S01]  /*a0e0*/  YIELD ;  /* 0x0000000000007946 */ /* 0x000fe20003800000 */
[----:B--2---:R-:W-:Y:S01]  /*a0f0*/  ISETP.NE.AND P0, PT, R5, R4, PT ;  /* 0x000000040500720c */ /* 0x004fe20003f05270 */
[----:B------:R-:W-:-:S12]  /*a100*/  CCTL.IVALL ;  /* 0x00000000ff00798f */ /* 0x000fd80002000000 */
[----:B------:R-:W-:Y:S05]  /*a110*/  @P0 BRA `(.L_x_222) ;  /* 0xffffffb000000947 */ /* 0x000fea000383ffff */
.L_x_221:
        /* <DEDUP_REMOVED lines=25> */
.L_x_223:
        /* <DEDUP_REMOVED lines=10> */
[----:B------:R-:W4:Y:S04]  /*a350*/  LDG.E R16, [R12.64] ;  /* 0x000000120c107981 */ /* 0x000f28000c1e1900 */
[----:B------:R-:W4:Y:S01]  /*a360*/  LDG.E R17, [R10.64] ;  /* 0x000000120a117981 */ /* 0x000f22000c1e1900 */
        /* <DEDUP_REMOVED lines=8> */
[----:B----4-:R0:W-:Y:S08]  /*a3f0*/  STG.E.64 [R4.64], R16 ;  /* 0x0000001004007986 */ /* 0x0101f0000c101b12 */
[----:B------:R-:W-:Y:S05]  /*a400*/  @P0 BRA `(.L_x_223) ;  /* 0xfffffea000000947 */ /* 0x000fea000383ffff */
[----:B------:R-:W-:Y:S05]  /*a410*/  EXIT ;  /* 0x000000000000794d */ /* 0x000fea0003800000 */
.L_x_224:
        /* <DEDUP_REMOVED lines=14> */
.L_x_3263:


//--------------------- .text._Z35group_norm_nhwc_bwd_one_pass_kernelI11Bf16IOBf16WLi64ELi42ELi672EEv26Group_norm_nhwc_bwd_params --------------------------
	.section	.text._Z35group_norm_nhwc_bwd_one_pass_kernelI11Bf16IOBf16WLi64ELi42ELi672EEv26Group_norm_nhwc_bwd_params,"ax",@progbits
	.sectioninfo	@"SHI_REGISTERS=40"
	.align	128
        .global         _Z35group_norm_nhwc_bwd_one_pass_kernelI11Bf16IOBf16WLi64ELi42ELi672EEv26Group_norm_nhwc_bwd_params
        .type           _Z35group_norm_nhwc_bwd_one_pass_kernelI11Bf16IOBf16WLi64ELi42ELi672EEv26Group_norm_nhwc_bwd_params,@function
        .size           _Z35group_norm_nhwc_bwd_one_pass_kernelI11Bf16IOBf16WLi64ELi42ELi672EEv26Group_norm_nhwc_bwd_params,(.L_x_3264 - _Z35group_norm_nhwc_bwd_one_pass_kernelI11Bf16IOBf16WLi64ELi42ELi672EEv26Group_norm_nhwc_bwd_params)
        .other          _Z35group_norm_nhwc_bwd_one_pass_kernelI11Bf16IOBf16WLi64ELi42ELi672EEv26Group_norm_nhwc_bwd_params,@"STO_CUDA_ENTRY STV_DEFAULT"
_Z35group_norm_nhwc_bwd_one_pass_kernelI11Bf16IOBf16WLi64ELi42ELi672EEv26Group_norm_nhwc_bwd_params:
.text._Z35group_norm_nhwc_bwd_one_pass_kernelI11Bf16IOBf16WLi64ELi42ELi672EEv26Group_norm_nhwc_bwd_params:
        /* <DEDUP_REMOVED lines=43> */
.L_x_252:
[----:B------:R-:W-:Y:S01]  /*02b0*/  IABS R6, c[0x0][0x1f0] ;  /* 0x00007c0000067a13 */ /* 0x000fe20000000000 */
[----:B------:R-:W-:Y:S01]  /*02c0*/  UMOV UR12, 0x8 ;  /* 0x00000008000c7882 */ /* 0x000fe20000000000 */
[----:B------:R-:W-:Y:S01]  /*02d0*/  IABS R7, UR7 ;  /* 0x0000000700077c13 */ /* 0x000fe20008000000 */
[----:B------:R-:W-:Y:S01]  /*02e0*/  ULDC.64 UR4, c[0x0][0x198] ;  /* 0x0000660000047ab9 */ /* 0x000fe20000000a00 */
[----:B0-----:R-:W0:Y:S01]  /*02f0*/  I2F.RP R4, R6 ;  /* 0x0000000600047306 */ /* 0x001e220000209400 */
[----:B------:R-:W-:-:S07]  /*0300*/  UIMAD.WIDE UR4, UR7, UR12, UR4 ;  /* 0x0000000c070472a5 */ /* 0x000fce000f8e0204 */
[----:B0-----:R-:W0:Y:S02]  /*0310*/  MUFU.RCP R4, R4 ;  /* 0x0000000400047308 */ /* 0x001e240000001000 */
[----:B0-----:R-:W-:-:S06]  /*0320*/  IADD3 R2, R4, 0xffffffe, RZ ;  /* 0x0ffffffe04027810 */ /* 0x001fcc0007ffe0ff */
[----:B------:R0:W1:Y:S02]  /*0330*/  F2I.FTZ.U32.TRUNC.NTZ R3, R2 ;  /* 0x0000000200037305 */ /* 0x000064000021f000 */
[----:B0-----:R-:W-:Y:S02]  /*0340*/  MOV R2, RZ ;  /* 0x000000ff00027202 */ /* 0x001fe40000000f00 */
[----:B-1----:R-:W-:-:S05]  /*0350*/  IADD3 R5, RZ, -R3, RZ ;  /* 0x80000003ff057210 */ /* 0x002fca0007ffe0ff */
[----:B------:R-:W-:-:S04]  /*0360*/  IMAD R5, R5, R6, RZ ;  /* 0x0000000605057224 */ /* 0x000fc800078e02ff */
[----:B------:R-:W-:Y:S01]  /*0370*/  IMAD.HI.U32 R3, R3, R5, R2 ;  /* 0x0000000503037227 */ /* 0x000fe200078e0002 */
[----:B------:R-:W-:Y:S02]  /*0380*/  MOV R5, R7 ;  /* 0x0000000700057202 */ /* 0x000fe40000000f00 */
[----:B------:R-:W-:-:S03]  /*0390*/  MOV R2, UR4 ;  /* 0x0000000400027c02 */ /* 0x000fc60008000f00 */
[----:B------:R-:W-:Y:S01]  /*03a0*/  IMAD.HI.U32 R4, R3, R5, RZ ;  /* 0x0000000503047227 */ /* 0x000fe200078e00ff */
[----:B------:R-:W-:-:S04]  /*03b0*/  MOV R3, UR5 ;  /* 0x0000000500037c02 */ /* 0x000fc80008000f00 */
[----:B------:R-:W-:Y:S02]  /*03c0*/  IADD3 R7, -R4, RZ, RZ ;  /* 0x000000ff04077210 */ /* 0x000fe40007ffe1ff */
[----:B------:R-:W2:Y:S01]  /*03d0*/  LDG.E.64 R2, [R2.64] ;  /* 0x0000000e02027981 */ /* 0x000ea2000c1e1b00 */
[----:B------:R-:W-:Y:S01]  /*03e0*/  ULDC UR4, c[0x0][0x1f0] ;  /* 0x00007c0000047ab9 */ /* 0x000fe20000000800 */
[----:B------:R-:W-:Y:S01]  /*03f0*/  ISETP.LE.AND P4, PT, RZ, UR7, PT ;  /* 0x00000007ff007c0c */ /* 0x000fe2000bf83270 */
[C---:B------:R-:W-:Y:S01]  /*0400*/  IMAD R5, R6.reuse, R7, R5 ;  /* 0x0000000706057224 */ /* 0x040fe200078e0205 */
[----:B------:R-:W-:Y:S01]  /*0410*/  ULOP3.LUT UR4, UR7, UR4, URZ, 0x3c, !UPT ;  /* 0x0000000407047292 */ /* 0x000fe2000f8e3c3f */
[----:B------:R-:W-:Y:S01]  /*0420*/  SHF.R.S32.HI R35, RZ, 0x1f, R34 ;  /* 0x0000001fff237819 */ /* 0x000fe20000011422 */
[----:B------:R-:W-:Y:S01]  /*0430*/  @P1 IMAD R11, R37, c[0x0][0x1d8], RZ ;  /* 0x00007600250b1a24 */ /* 0x000fe200078e02ff */
[----:B------:R-:W-:Y:S01]  /*0440*/  SHF.R.S32.HI R8, RZ, 0x1f, R32 ;  /* 0x0000001fff087819 */ /* 0x000fe20000011420 */
[----:B------:R-:W-:Y:S01]  /*0450*/  CS2R R26, SRZ ;  /* 0x00000000001a7805 */ /* 0x000fe2000001ff00 */
[----:B------:R-:W-:Y:S01]  /*0460*/  ISETP.GT.U32.AND P0, PT, R6, R5, PT ;  /* 0x000000050600720c */ /* 0x000fe20003f04070 */
[----:B------:R-:W-:Y:S01]  /*0470*/  @P1 IMAD R13, R22, c[0x0][0x1dc], R11 ;  /* 0x00007700160d1a24 */ /* 0x000fe200078e020b */
[----:B------:R-:W-:-:S11]  /*0480*/  ISETP.LE.AND P5, PT, RZ, UR4, PT ;  /* 0x00000004ff007c0c */ /* 0x000fd6000bfa3270 */
        /* <DEDUP_REMOVED lines=11> */
[----:B------:R-:W-:-:S03]  /*0540*/  @!P5 IADD3 R4, -R4, RZ, RZ ;  /* 0x000000ff0404d210 */ /* 0x000fc60007ffe1ff */
[----:B------:R-:W-:Y:S01]  /*0550*/  IMAD R15, R30, 0x2a, RZ ;  /* 0x0000002a1e0f7824 */ /* 0x000fe200078e02ff */
[----:B------:R-:W-:Y:S02]  /*0560*/  SEL R7, R6, R4, !P0 ;  /* 0x0000000406077207 */ /* 0x000fe40004000000 */
[----:B------:R-:W-:Y:S02]  /*0570*/  ISETP.GE.U32.AND P0, PT, R34, c[0x0][0x1e0], PT ;  /* 0x0000780022007a0c */ /* 0x000fe40003f06070 */
[----:B------:R-:W-:Y:S02]  /*0580*/  IADD3 R4, P2, R32, R15, RZ ;  /* 0x0000000f20047210 */ /* 0x000fe40007f5e0ff */
[----:B------:R-:W-:Y:S02]  /*0590*/  ISETP.GE.AND.EX P0, PT, R35, c[0x0][0x1e4], PT, P0 ;  /* 0x0000790023007a0c */ /* 0x000fe40003f06300 */
[----:B------:R-:W-:Y:S02]  /*05a0*/  SHF.R.S32.HI R6, RZ, 0x1f, R7 ;  /* 0x0000001fff067819 */ /* 0x000fe40000011407 */
[----:B------:R-:W-:-:S02]  /*05b0*/  ISETP.GT.U32.OR P0, PT, R0, 0x29f, P0 ;  /* 0x0000029f0000780c */ /* 0x000fc40000704470 */
[----:B------:R-:W-:Y:S01]  /*05c0*/  LEA.HI.X.SX32 R5, R15, R8, 0x1, P2 ;  /* 0x000000080f057211 */ /* 0x000fe200010f0eff */
[----:B------:R-:W-:-:S04]  /*05d0*/  IMAD R6, R6, c[0x0][0x1e8], RZ ;  /* 0x00007a0006067a24 */ /* 0x000fc800078e02ff */
[C---:B------:R-:W-:Y:S02]  /*05e0*/  IMAD R9, R7.reuse, c[0x0][0x1ec], R6 ;  /* 0x00007b0007097a24 */ /* 0x040fe400078e0206 */
[----:B------:R-:W-:-:S05]  /*05f0*/  IMAD.WIDE.U32 R4, R7, c[0x0][0x1e8], R4 ;  /* 0x00007a0007047a25 */ /* 0x000fca00078e0004 */
[----:B------:R-:W-:Y:S01]  /*0600*/  IADD3 R7, R5, R9, RZ ;  /* 0x0000000905077210 */ /* 0x000fe20007ffe0ff */
[----:B------:R-:W-:Y:S01]  /*0610*/  @!P0 IMAD R9, R35, c[0x0][0x1d8], RZ ;  /* 0x0000760023098a24 */ /* 0x000fe200078e02ff */
[-C--:B------:R-:W-:Y:S02]  /*0620*/  @P1 MOV R6, R4.reuse ;  /* 0x0000000400061202 */ /* 0x080fe40000000f00 */
[----:B------:R-:W-:Y:S01]  /*0630*/  @!P0 MOV R8, R4 ;  /* 0x0000000400088202 */ /* 0x000fe20000000f00 */
[----:B------:R-:W-:Y:S01]  /*0640*/  @!P0 IMAD R17, R34, c[0x0][0x1dc], R9 ;  /* 0x0000770022118a24 */ /* 0x000fe200078e0209 */
[----:B------:R-:W-:Y:S01]  /*0650*/  @!P0 MOV R9, R7 ;  /* 0x0000000700098202 */ /* 0x000fe20000000f00 */
[----:B------:R-:W-:-:S04]  /*0660*/  @P1 IMAD.WIDE.U32 R10, R22, c[0x0][0x1d8], R6 ;  /* 0x00007600160a1a25 */ /* 0x000fc800078e0006 */
[----:B------:R-:W-:Y:S01]  /*0670*/  @!P0 IMAD.WIDE.U32 R8, R34, c[0x0][0x1d8], R8 ;  /* 0x0000760022088a25 */ /* 0x000fe200078e0008 */
[----:B------:R-:W-:Y:S02]  /*0680*/  @P1 IADD3 R13, R11, R13, RZ ;  /* 0x0000000d0b0d1210 */ /* 0x000fe40007ffe0ff */
[C---:B------:R-:W-:Y:S02]  /*0690*/  @P1 SHF.L.U32 R11, R10.reuse, 0x1, RZ ;  /* 0x000000010a0b1819 */ /* 0x040fe400000006ff */
[----:B------:R-:W-:Y:S02]  /*06a0*/  @P1 SHF.L.U64.HI R14, R10, 0x1, R13 ;  /* 0x000000010a0e1819 */ /* 0x000fe4000001020d */
[----:B------:R-:W-:Y:S02]  /*06b0*/  @P1 IADD3 R16, P2, R11, c[0x0][0x180], RZ ;  /* 0x000060000b101a10 */ /* 0x000fe40007f5e0ff */
[----:B------:R-:W-:Y:S02]  /*06c0*/  @!P0 IADD3 R13, R9, R17, RZ ;  /* 0x00000011090d8210 */ /* 0x000fe40007ffe0ff */
[----:B------:R-:W-:-:S02]  /*06d0*/  @P1 IADD3.X R17, R14, c[0x0][0x184], RZ, P2, !PT ;  /* 0x000061000e111a10 */ /* 0x000fc400017fe4ff */
[C---:B------:R-:W-:Y:S02]  /*06e0*/  @!P0 SHF.L.U32 R12, R8.reuse, 0x1, RZ ;  /* 0x00000001080c8819 */ /* 0x040fe400000006ff */
[----:B------:R-:W-:Y:S01]  /*06f0*/  @!P0 SHF.L.U64.HI R13, R8, 0x1, R13 ;  /* 0x00000001080d8819 */ /* 0x000fe2000001020d */
[----:B------:R-:W-:Y:S01]  /*0700*/  CS2R R28, SRZ ;  /* 0x00000000001c7805 */ /* 0x000fe2000001ff00 */
[----:B------:R-:W-:Y:S01]  /*0710*/  @P1 IADD3 R8, P2, R11, c[0x0][0x178], RZ ;  /* 0x00005e000b081a10 */ /* 0x000fe20007f5e0ff */
[----:B------:R0:W5:Y:S01]  /*0720*/  @P1 LDG.E R26, [R16.64] ;  /* 0x0000000e101a1981 */ /* 0x000162000c1e1900 */
[----:B------:R-:W-:Y:S02]  /*0730*/  @!P0 IADD3 R10, P3, R12, c[0x0][0x180], RZ ;  /* 0x000060000c0a8a10 */ /* 0x000fe40007f7e0ff */
[----:B------:R-:W-:Y:S02]  /*0740*/  @P1 IADD3.X R9, R14, c[0x0][0x17c], RZ, P2, !PT ;  /* 0x00005f000e091a10 */ /* 0x000fe400017fe4ff */
[----:B------:R-:W-:-:S02]  /*0750*/  @!P0 IADD3 R12, P4, R12, c[0x0][0x178], RZ ;  /* 0x00005e000c0c8a10 */ /* 0x000fc40007f9e0ff */
[C---:B------:R-:W-:Y:S01]  /*0760*/  @!P0 IADD3.X R11, R13.reuse, c[0x0][0x184], RZ, P3, !PT ;  /* 0x000061000d0b8a10 */ /* 0x040fe20001ffe4ff */
[----:B------:R0:W5:Y:S01]  /*0770*/  @P1 LDG.E R29, [R8.64] ;  /* 0x0000000e081d1981 */ /* 0x000162000c1e1900 */
[----:B------:R-:W-:-:S03]  /*0780*/  @!P0 IADD3.X R13, R13, c[0x0][0x17c], RZ, P4, !PT ;  /* 0x00005f000d0d8a10 */ /* 0x000fc600027fe4ff */
[----:B------:R0:W5:Y:S04]  /*0790*/  @!P0 LDG.E R27, [R10.64] ;  /* 0x0000000e0a1b8981 */ /* 0x000168000c1e1900 */
[----:B------:R0:W5:Y:S01]  /*07a0*/  @!P0 LDG.E R28, [R12.64] ;  /* 0x0000000e0c1c8981 */ /* 0x000162000c1e1900 */
[----:B------:R-:W-:Y:S01]  /*07b0*/  UMOV UR12, 0x3f800000 ;  /* 0x3f800000000c7882 */ /* 0x000fe20000000000 */
[----:B------:R-:W-:Y:S01]  /*07c0*/  BSSY B0, `(.L_x_226) ;  /* 0x000001e000007945 */ /* 0x000fe20003800000 */
[----:B------:R-:W-:Y:S01]  /*07d0*/  CS2R R24, SRZ ;  /* 0x0000000000187805 */ /* 0x000fe2000001ff00 */
        /* <DEDUP_REMOVED lines=14> */
[----:B------:R-:W-:Y:S01]  /*08c0*/  HFMA2.MMA R8, -RZ, RZ, 0, 1.1920928955078125e-07 ;  /* 0x00000002ff087435 */ /* 0x000fe200000001ff */
[----:B------:R-:W-:-:S04]  /*08d0*/  IADD3 R9, R32, R15, RZ ;  /* 0x0000000f20097210 */ /* 0x000fc80007ffe0ff */
[----:B------:R-:W-:-:S07]  /*08e0*/  SHF.R.S32.HI R10, RZ, 0x1f, R9 ;  /* 0x0000001fff0a7819 */ /* 0x000fce0000011409 */
[----:B------:R-:W-:-:S04]  /*08f0*/  @P0 LEA R2, P2, R9, c[0x0][0x190], 0x1 ;  /* 0x0000640009020a11 */ /* 0x000fc800078408ff */
[C---:B------:R-:W-:Y:S01]  /*0900*/  @P0 LEA.HI.X R3, R9.reuse, c[0x0][0x194], R10, 0x1, P2 ;  /* 0x0000650009030a11 */ /* 0x040fe200010f0c0a */
[----:B------:R-:W-:-:S04]  /*0910*/  IMAD.WIDE R8, R9, R8, c[0x0][0x188] ;  /* 0x0000620009087625 */ /* 0x000fc800078e0208 */
[----:B------:R-:W2:Y:S04]  /*0920*/  @P0 LDG.E.U16 R13, [R2.64] ;  /* 0x0000000e020d0981 */ /* 0x000ea8000c1e1500 */
[----:B------:R-:W3:Y:S04]  /*0930*/  @P0 LDG.E.U16 R12, [R2.64+0x2] ;  /* 0x0000020e020c0981 */ /* 0x000ee8000c1e1500 */
[----:B------:R-:W4:Y:S04]  /*0940*/  LDG.E.U16 R10, [R8.64] ;  /* 0x0000000e080a7981 */ /* 0x000f28000c1e1500 */
[----:B------:R-:W4:Y:S01]  /*0950*/  LDG.E.U16 R11, [R8.64+0x2] ;  /* 0x0000020e080b7981 */ /* 0x000f22000c1e1500 */
[----:B--2---:R-:W-:-:S02]  /*0960*/  @P0 PRMT R25, RZ, 0x5410, R13 ;  /* 0x00005410ff190816 */ /* 0x004fc4000000000d */
[----:B---3--:R-:W-:Y:S02]  /*0970*/  @P0 PRMT R24, RZ, 0x5410, R12 ;  /* 0x00005410ff180816 */ /* 0x008fe4000000000c */
[----:B----4-:R-:W-:Y:S02]  /*0980*/  PRMT R2, RZ, 0x5410, R10 ;  /* 0x00005410ff027816 */ /* 0x010fe4000000000a */
[----:B------:R-:W-:Y:S02]  /*0990*/  PRMT R3, RZ, 0x5410, R11 ;  /* 0x00005410ff037816 */ /* 0x000fe4000000000b */
.L_x_227:
[----:B0-----:R-:W-:Y:S05]  /*09a0*/  BSYNC B0 ;  /* 0x0000000000007941 */ /* 0x001fea0003800000 */
.L_x_226:
[----:B------:R-:W-:Y:S02]  /*09b0*/  ISETP.NE.AND P2, PT, RZ, UR13, PT ;  /* 0x0000000dff007c0c */ /* 0x000fe4000bf45270 */
[--C-:B-----5:R-:W-:Y:S02]  /*09c0*/  PRMT R8, RZ, 0x5410, R26.reuse ;  /* 0x00005410ff087816 */ /* 0x120fe4000000001a */
[----:B------:R-:W-:Y:S02]  /*09d0*/  PRMT R9, RZ, 0x7610, R26 ;  /* 0x00007610ff097816 */ /* 0x000fe4000000001a */
[--C-:B------:R-:W-:Y:S01]  /*09e0*/  PRMT R11, RZ, 0x5410, R29.reuse ;  /* 0x00005410ff0b7816 */ /* 0x100fe2000000001d */
[----:B------:R-:W-:Y:S01]  /*09f0*/  FADD.FTZ R8, R8, -UR16 ;  /* 0x8000001008087e21 */ /* 0x000fe20008010000 */
[----:B------:R-:W-:Y:S01]  /*0a00*/  PRMT R10, RZ, 0x7610, R29 ;  /* 0x00007610ff0a7816 */ /* 0x000fe2000000001d */
        /* <DEDUP_REMOVED lines=22> */
.L_x_228:
[----:B------:R-:W-:Y:S01]  /*0b70*/  FMUL.FTZ R13, R11, R2 ;  /* 0x000000020b0d7220 */ /* 0x000fe20000410000 */
[--C-:B------:R-:W-:Y:S01]  /*0b80*/  PRMT R14, RZ, 0x5410, R27.reuse ;  /* 0x00005410ff0e7816 */ /* 0x100fe2000000001b */
[----:B------:R-:W-:Y:S01]  /*0b90*/  FMUL.FTZ R16, R10, R3 ;  /* 0x000000030a107220 */ /* 0x000fe20000410000 */
[----:B------:R-:W-:Y:S01]  /*0ba0*/  PRMT R15, RZ, 0x7610, R27 ;  /* 0x00007610ff0f7816 */ /* 0x000fe2000000001b */
[----:B------:R-:W-:-:S02]  /*0bb0*/  FFMA.FTZ R12, R8, R13, RZ ;  /* 0x0000000d080c7223 */ /* 0x000fc400000100ff */
[----:B------:R-:W-:Y:S02]  /*0bc0*/  FADD.FTZ R13, RZ, R13 ;  /* 0x0000000dff0d7221 */ /* 0x000fe40000010000 */
[----:B------:R-:W-:Y:S02]  /*0bd0*/  FADD.FTZ R14, R14, -UR16 ;  /* 0x800000100e0e7e21 */ /* 0x000fe40008010000 */
[----:B------:R-:W-:Y:S02]  /*0be0*/  FADD.FTZ R15, R15, -UR16 ;  /* 0x800000100f0f7e21 */ /* 0x000fe40008010000 */
[----:B------:R-:W-:Y:S01]  /*0bf0*/  FFMA.FTZ R17, R9, R16, R12 ;  /* 0x0000001009117223 */ /* 0x000fe2000001000c */
[--C-:B------:R-:W-:Y:S01]  /*0c00*/  PRMT R12, RZ, 0x7610, R28.reuse ;  /* 0x00007610ff0c7816 */ /* 0x100fe2000000001c */
        /* <DEDUP_REMOVED lines=23> */
.L_x_229:
[----:B------:R-:W-:Y:S01]  /*0d80*/  FMUL.FTZ R19, R13, R2 ;  /* 0x000000020d137220 */ /* 0x000fe20000410000 */
[----:B------:R-:W0:Y:S01]  /*0d90*/  S2R R18, SR_LANEID ;  /* 0x0000000000127919 */ /* 0x000e220000000000 */
[----:B------:R-:W-:Y:S01]  /*0da0*/  FMUL.FTZ R21, R12, R3 ;  /* 0x000000030c157220 */ /* 0x000fe20000410000 */
[----:B------:R-:W-:Y:S01]  /*0db0*/  BSSY B0, `(.L_x_230) ;  /* 0x0000061000007945 */ /* 0x000fe20003800000 */
[----:B------:R-:W-:Y:S01]  /*0dc0*/  FFMA.FTZ R20, R14, R19, R17 ;  /* 0x000000130e147223 */ /* 0x000fe20000010011 */
[----:B------:R-:W-:Y:S01]  /*0dd0*/  ISETP.GT.U32.AND P5, PT, R0, 0x14, PT ;  /* 0x000000140000780c */ /* 0x000fe20003fa4070 */
[----:B------:R-:W-:Y:S02]  /*0de0*/  FADD.FTZ R16, R16, R19 ;  /* 0x0000001310107221 */ /* 0x000fe40000010000 */
[----:B------:R-:W-:Y:S02]  /*0df0*/  FFMA.FTZ R20, R15, R21, R20 ;  /* 0x000000150f147223 */ /* 0x000fe40000010014 */
[----:B------:R-:W-:-:S02]  /*0e00*/  FADD.FTZ R21, R21, R16 ;  /* 0x0000001015157221 */ /* 0x000fc40000010000 */
[----:B------:R-:W-:Y:S01]  /*0e10*/  FFMA.FTZ R8, R8, R11, RZ ;  /* 0x0000000b08087223 */ /* 0x000fe200000100ff */
[----:B------:R-:W1:Y:S01]  /*0e20*/  SHFL.DOWN PT, R17, R20, 0x1, 0x1f ;  /* 0x08201f0014117f89 */ /* 0x000e6200000e0000 */
[----:B------:R-:W-:Y:S02]  /*0e30*/  FFMA.FTZ R9, R9, R10, RZ ;  /* 0x0000000a09097223 */ /* 0x000fe400000100ff */
[----:B------:R-:W-:Y:S01]  /*0e40*/  FFMA.FTZ R8, R14, R13, R8 ;  /* 0x0000000d0e087223 */ /* 0x000fe20000010008 */
[----:B------:R-:W2:Y:S01]  /*0e50*/  SHFL.DOWN PT, R16, R21, 0x1, 0x1f ;  /* 0x08201f0015107f89 */ /* 0x000ea200000e0000 */
[----:B------:R-:W-:Y:S01]  /*0e60*/  MOV R14, 0x2 ;  /* 0x00000002000e7802 */ /* 0x000fe20000000f00 */
[----:B------:R-:W-:Y:S01]  /*0e70*/  FFMA.FTZ R9, R15, R12, R9 ;  /* 0x0000000c0f097223 */ /* 0x000fe20000010009 */
[C---:B0-----:R-:W-:Y:S02]  /*0e80*/  ISETP.GT.AND P0, PT, R18.reuse, 0x1e, PT ;  /* 0x0000001e1200780c */ /* 0x041fe40003f04270 */
[----:B------:R-:W-:-:S02]  /*0e90*/  ISETP.GT.AND P3, PT, R18, 0xf, PT ;  /* 0x0000000f1200780c */ /* 0x000fc40003f64270 */
[----:B------:R-:W-:-:S09]  /*0ea0*/  ISETP.NE.AND P4, PT, R18, RZ, PT ;  /* 0x000000ff1200720c */ /* 0x000fd20003f85270 */
        /* <DEDUP_REMOVED lines=18> */
[----:B------:R-:W-:Y:S01]  /*0fd0*/  ISETP.LE.U32.AND P0, PT, R14, c[0x0][0xc], PT ;  /* 0x000003000e007a0c */ /* 0x000fe20003f03070 */
[----:B------:R-:W-:Y:S02]  /*0fe0*/  FADD.FTZ R14, RZ, R11 ;  /* 0x0000000bff0e7221 */ /* 0x000fe40000010000 */
[----:B------:R-:W1:Y:S01]  /*0ff0*/  SHFL.DOWN PT, R16, R21, 0x10, 0x1f ;  /* 0x0a001f0015107f89 */ /* 0x000e6200000e0000 */
[----:B------:R-:W-:Y:S02]  /*1000*/  FADD.FTZ R11, RZ, R10 ;  /* 0x0000000aff0b7221 */ /* 0x000fe40000010000 */
[----:B------:R-:W-:Y:S02]  /*1010*/  FADD.FTZ R10, R14, R13 ;  /* 0x0000000d0e0a7221 */ /* 0x000fe40000010000 */
[----:B------:R-:W-:-:S05]  /*1020*/  FADD.FTZ R11, R11, R12 ;  /* 0x0000000c0b0b7221 */ /* 0x000fca0000010000 */
[----:B------:R2:W-:Y:S01]  /*1030*/  STS.128 [R0.X16+0xd0], R8 ;  /* 0x0000d00800007388 */ /* 0x0005e2000000cc00 */
[----:B0-----:R-:W-:Y:S02]  /*1040*/  @!P3 FADD.FTZ R20, R20, R17 ;  /* 0x000000111414b221 */ /* 0x001fe40000010000 */
[----:B-1----:R-:W-:Y:S01]  /*1050*/  @!P3 FADD.FTZ R21, R21, R16 ;  /* 0x000000101515b221 */ /* 0x002fe20000010000 */
[----:B------:R-:W-:-:S04]  /*1060*/  ISETP.NE.AND P3, PT, R0, RZ, PT ;  /* 0x000000ff0000720c */ /* 0x000fc80003f65270 */
[----:B------:R2:W-:Y:S04]  /*1070*/  @!P4 STS.64 [R36.X8+0x18], R20 ;  /* 0x000018142400c388 */ /* 0x0005e80000008a00 */
[----:B------:R-:W-:Y:S06]  /*1080*/  BAR.SYNC.DEFER_BLOCKING 0x0 ;  /* 0x0000000000007b1d */ /* 0x000fec0000010000 */
[----:B------:R-:W-:Y:S05]  /*1090*/  @P3 BRA `(.L_x_231) ;  /* 0x0000032000003947 */ /* 0x000fea0003800000 */
[----:B------:R-:W0:Y:S04]  /*10a0*/  LDS.128 R12, [0x20] ;  /* 0x00002000ff0c7984 */ /* 0x000e280000000c00 */
[----:B------:R-:W1:Y:S01]  /*10b0*/  LDS.128 R16, [0x30] ;  /* 0x00003000ff107984 */ /* 0x000e620000000c00 */
[----:B0-----:R-:W-:-:S02]  /*10c0*/  FADD.FTZ R23, R20, R12 ;  /* 0x0000000c14177221 */ /* 0x001fc40000010000 */
[----:B------:R-:W-:Y:S02]  /*10d0*/  FADD.FTZ R12, R21, R13 ;  /* 0x0000000d150c7221 */ /* 0x000fe40000010000 */
[----:B------:R-:W-:Y:S02]  /*10e0*/  FADD.FTZ R23, R23, R14 ;  /* 0x0000000e17177221 */ /* 0x000fe40000010000 */
[----:B------:R-:W-:Y:S02]  /*10f0*/  FADD.FTZ R12, R12, R15 ;  /* 0x0000000f0c0c7221 */ /* 0x000fe40000010000 */
[----:B-1----:R-:W-:Y:S02]  /*1100*/  FADD.FTZ R23, R23, R16 ;  /* 0x0000001017177221 */ /* 0x002fe40000010000 */
[----:B------:R-:W-:Y:S02]  /*1110*/  FADD.FTZ R16, R12, R17 ;  /* 0x000000110c107221 */ /* 0x000fe40000010000 */
[----:B------:R-:W0:Y:S01]  /*1120*/  LDS.128 R12, [0x40] ;  /* 0x00004000ff0c7984 */ /* 0x000e220000000c00 */
[----:B------:R-:W-:-:S02]  /*1130*/  FADD.FTZ R23, R23, R18 ;  /* 0x0000001217177221 */ /* 0x000fc40000010000 */
[----:B------:R-:W-:Y:S02]  /*1140*/  FADD.FTZ R16, R16, R19 ;  /* 0x0000001310107221 */ /* 0x000fe40000010000 */
[----:B0-----:R-:W-:Y:S02]  /*1150*/  FADD.FTZ R23, R23, R12 ;  /* 0x0000000c17177221 */ /* 0x001fe40000010000 */
[----:B------:R-:W-:Y:S02]  /*1160*/  FADD.FTZ R12, R16, R13 ;  /* 0x0000000d100c7221 */ /* 0x000fe40000010000 */
[----:B------:R-:W0:Y:S01]  /*1170*/  LDS.128 R16, [0x50] ;  /* 0x00005000ff107984 */ /* 0x000e220000000c00 */
[----:B------:R-:W-:Y:S02]  /*1180*/  FADD.FTZ R23, R23, R14 ;  /* 0x0000000e17177221 */ /* 0x000fe40000010000 */
[----:B------:R-:W-:Y:S02]  /*1190*/  FADD.FTZ R12, R12, R15 ;  /* 0x0000000f0c0c7221 */ /* 0x000fe40000010000 */
[----:B0-----:R-:W-:-:S02]  /*11a0*/  FADD.FTZ R23, R23, R16 ;  /* 0x0000001017177221 */ /* 0x001fc40000010000 */
[----:B------:R-:W-:Y:S02]  /*11b0*/  FADD.FTZ R16, R12, R17 ;  /* 0x000000110c107221 */ /* 0x000fe40000010000 */
[----:B------:R-:W0:Y:S01]  /*11c0*/  LDS.128 R12, [0x60] ;  /* 0x00006000ff0c7984 */ /* 0x000e220000000c00 */
[----:B------:R-:W-:Y:S02]  /*11d0*/  FADD.FTZ R23, R23, R18 ;  /* 0x0000001217177221 */ /* 0x000fe40000010000 */
[----:B------:R-:W-:Y:S02]  /*11e0*/  FADD.FTZ R16, R16, R19 ;  /* 0x0000001310107221 */ /* 0x000fe40000010000 */
[----:B0-----:R-:W-:Y:S02]  /*11f0*/  FADD.FTZ R23, R23, R12 ;  /* 0x0000000c17177221 */ /* 0x001fe40000010000 */
        /* <DEDUP_REMOVED lines=26> */
[----:B--2---:R-:W-:Y:S02]  /*13a0*/  FADD.FTZ R20, R23, R18 ;  /* 0x0000001217147221 */ /* 0x004fe40000010000 */
[----:B------:R-:W-:Y:S02]  /*13b0*/  FADD.FTZ R21, R12, R19 ;  /* 0x000000130c157221 */ /* 0x000fe40000010000 */
.L_x_231:
[----:B------:R-:W-:Y:S05]  /*13c0*/  BSYNC B0 ;  /* 0x0000000000007941 */ /* 0x000fea0003800000 */
.L_x_230:
[----:B------:R-:W-:Y:S01]  /*13d0*/  BAR.SYNC.DEFER_BLOCKING 0x0 ;  /* 0x0000000000007b1d */ /* 0x000fe20000010000 */
[----:B------:R-:W-:-:S05]  /*13e0*/  SHF.L.U32 R23, R0, 0x4, RZ ;  /* 0x0000000400177819 */ /* 0x000fca00000006ff */
[----:B------:R-:W-:Y:S01]  /*13f0*/  BSSY B0, `(.L_x_232) ;  /* 0x000009d000007945 */ /* 0x000fe20003800000 */
[----:B------:R-:W-:Y:S05]  /*1400*/  @P5 BRA `(.L_x_233) ;  /* 0x000009b000005947 */ /* 0x000fea0003800000 */
[----:B------:R-:W0:Y:S04]  /*1410*/  LDS.128 R12, [R23+0x220] ;  /* 0x00022000170c7984 */ /* 0x000e280000000c00 */
[----:B------:R-:W1:Y:S01]  /*1420*/  LDS.128 R16, [R23+0x370] ;  /* 0x0003700017107984 */ /* 0x000e620000000c00 */
[----:B0-----:R-:W-:Y:S02]  /*1430*/  FADD.FTZ R12, R8, R12 ;  /* 0x0000000c080c7221 */ /* 0x001fe40000010000 */
[----:B------:R-:W-:Y:S02]  /*1440*/  FADD.FTZ R13, R9, R13 ;  /* 0x0000000d090d7221 */ /* 0x000fe40000010000 */
[----:B------:R-:W-:-:S02]  /*1450*/  FADD.FTZ R14, R10, R14 ;  /* 0x0000000e0a0e7221 */ /* 0x000fc40000010000 */
[----:B------:R-:W-:Y:S02]  /*1460*/  FADD.FTZ R15, R11, R15 ;  /* 0x0000000f0b0f7221 */ /* 0x000fe40000010000 */
[----:B--2---:R-:W0:Y:S01]  /*1470*/  LDS.128 R8, [R23+0x4c0] ;  /* 0x0004c00017087984 */ /* 0x004e220000000c00 */
[----:B-1----:R-:W-:Y:S02]  /*1480*/  FADD.FTZ R12, R12, R16 ;  /* 0x000000100c0c7221 */ /* 0x002fe40000010000 */
[----:B------:R-:W-:Y:S02]  /*1490*/  FADD.FTZ R13, R13, R17 ;  /* 0x000000110d0d7221 */ /* 0x000fe40000010000 */
[----:B------:R-:W-:Y:S02]  /*14a0*/  FADD.FTZ R14, R14, R18 ;  /* 0x000000120e0e7221 */ /* 0x000fe40000010000 */
        /* <DEDUP_REMOVED lines=138> */
[----:B------:R-:W0:Y:S01]  /*1d50*/  LDS.128 R8, [R23+0x2980] ;  /* 0x0029800017087984 */ /* 0x000e220000000c00 */
[----:B------:R-:W-:Y:S02]  /*1d60*/  FADD.FTZ R13, R16, R14 ;  /* 0x0000000e100d7221 */ /* 0x000fe40000010000 */
[----:B------:R-:W-:Y:S02]  /*1d70*/  FADD.FTZ R14, R19, R15 ;  /* 0x0000000f130e7221 */ /* 0x000fe40000010000 */
[----:B0-----:R-:W-:Y:S02]  /*1d80*/  FADD.FTZ R8, R17, R8 ;  /* 0x0000000811087221 */ /* 0x001fe40000010000 */
[----:B------:R-:W-:-:S02]  /*1d90*/  FADD.FTZ R9, R12, R9 ;  /* 0x000000090c097221 */ /* 0x000fc40000010000 */
[----:B------:R-:W-:Y:S02]  /*1da0*/  FADD.FTZ R10, R13, R10 ;  /* 0x0000000a0d0a7221 */ /* 0x000fe40000010000 */
[----:B------:R-:W-:Y:S02]  /*1db0*/  FADD.FTZ R11, R14, R11 ;  /* 0x0000000b0e0b7221 */ /* 0x000fe40000010000 */
.L_x_233:
[----:B------:R-:W-:Y:S05]  /*1dc0*/  BSYNC B0 ;  /* 0x0000000000007941 */ /* 0x000fea0003800000 */
.L_x_232:
        /* <DEDUP_REMOVED lines=19> */
.L_x_235:
[----:B------:R-:W-:Y:S05]  /*1f00*/  BSYNC B0 ;  /* 0x0000000000007941 */ /* 0x000fea0003800000 */
.L_x_234:
[----:B------:R-:W-:Y:S05]  /*1f10*/  @!P0 BRA `(.L_x_236) ;  /* 0x0000124000008947 */ /* 0x000fea0003800000 */
[----:B0-2---:R-:W0:Y:S01]  /*1f20*/  S2R R8, SR_CTAID.Y ;  /* 0x0000000000087919 */ /* 0x005e220000002600 */
[----:B------:R-:W-:-:S05]  /*1f30*/  LOP3.LUT R9, R31, 0x1, RZ, 0xc0, !PT ;  /* 0x000000011f097812 */ /* 0x000fca00078ec0ff */
[----:B------:R-:W-:-:S04]  /*1f40*/  IMAD R9, R9, c[0x0][0x10], RZ ;  /* 0x0000040009097a24 */ /* 0x000fc800078e02ff */
[----:B------:R-:W-:-:S05]  /*1f50*/  IMAD R10, R9, c[0x0][0xc], RZ ;  /* 0x00000300090a7a24 */ /* 0x000fca00078e02ff */
[----:B------:R-:W-:-:S05]  /*1f60*/  SHF.L.U32 R11, R10, 0x1, RZ ;  /* 0x000000010a0b7819 */ /* 0x000fca00000006ff */
[----:B------:R-:W-:Y:S01]  /*1f70*/  IMAD.WIDE R10, R11, R16, c[0x0][0x1b0] ;  /* 0x00006c000b0a7625 */ /* 0x000fe200078e0210 */
[----:B0-----:R-:W-:-:S05]  /*1f80*/  IADD3 R13, R9, R8, RZ ;  /* 0x00000008090d7210 */ /* 0x001fca0007ffe0ff */
        /* <DEDUP_REMOVED lines=10> */
[----:B------:R-:W-:Y:S01]  /*2030*/  MOV R9, 0x1 ;  /* 0x0000000100097802 */ /* 0x000fe20000000f00 */
[----:B------:R-:W-:Y:S01]  /*2040*/  UPOPC UR4, UR4 ;  /* 0x00000004000472bf */ /* 0x000fe20008000000 */
[----:B-1----:R-:W-:Y:S01]  /*2050*/  SEL R14, RZ, c[0x0][0xc], P0 ;  /* 0x00000300ff0e7a07 */ /* 0x002fe20000000000 */
[----:B------:R-:W-:-:S00]  /*2060*/  ERRBAR ;  /* 0x00000000000079ab */ /* 0x000fc00000000000 */
[----:B------:R-:W-:Y:S02]  /*2070*/  SEL R9, R9, 0xffffffff, !P0 ;  /* 0xffffffff09097807 */ /* 0x000fe40004000000 */
[----:B0-----:R-:W-:-:S02]  /*2080*/  ISETP.EQ.U32.AND P4, PT, R16, UR5, PT ;  /* 0x0000000510007c0c */ /* 0x001fc4000bf82070 */
[----:B------:R-:W-:Y:S01]  /*2090*/  ISETP.NE.AND P0, PT, R14, -0x1, PT ;  /* 0xffffffff0e00780c */ /* 0x000fe20003f05270 */
[----:B------:R-:W-:-:S10]  /*20a0*/  IMAD R9, R9, UR4, RZ ;  /* 0x0000000409097c24 */ /* 0x000fd4000f8e02ff */
[----:B------:R0:W-:Y:S02]  /*20b0*/  @P4 RED.E.ADD.S32.STRONG.GPU [R12.64], R9 ;  /* 0x000000090c00498e */ /* 0x0001e4000c10e38e */
[----:B------:R-:W-:Y:S05]  /*20c0*/  @!P0 BRA `(.L_x_237) ;  /* 0x0000005000008947 */ /* 0x000fea0003800000 */
.L_x_238:
[----:B0-----:R-:W2:Y:S01]  /*20d0*/  LDG.E.STRONG.GPU R9, [R12.64] ;  /* 0x0000000e0c097981 */ /* 0x001ea2000c1ef900 */
[----:B------:R-:W-:Y:S01]  /*20e0*/  YIELD ;  /* 0x0000000000007946 */ /* 0x000fe20003800000 */
[----:B--2---:R-:W-:Y:S01]  /*20f0*/  ISETP.NE.AND P0, PT, R9, R14, PT ;  /* 0x0000000e0900720c */ /* 0x004fe20003f05270 */
[----:B------:R-:W-:-:S12]  /*2100*/  CCTL.IVALL ;  /* 0x00000000ff00798f */ /* 0x000fd80002000000 */
[----:B------:R-:W-:Y:S05]  /*2110*/  @P0 BRA `(.L_x_238) ;  /* 0xffffffb000000947 */ /* 0x000fea000383ffff */
.L_x_237:
[----:B------:R-:W-:Y:S01]  /*2120*/  ISETP.NE.AND P0, PT, RZ, c[0x0][0xc], PT ;  /* 0x00000300ff007a0c */ /* 0x000fe20003f05270 */
[----:B------:R-:W-:Y:S01]  /*2130*/  WARPSYNC 0xffffffff ;  /* 0xffffffff00007948 */ /* 0x000fe20003800000 */
[----:B------:R-:W-:Y:S11]  /*2140*/  BAR.SYNC.DEFER_BLOCKING 0x0 ;  /* 0x0000000000007b1d */ /* 0x000ff60000010000 */
[----:B------:R-:W-:Y:S05]  /*2150*/  @!P0 BRA `(.L_x_236) ;  /* 0x0000100000008947 */ /* 0x000fea0003800000 */
[----:B0-----:R-:W-:-:S10]  /*2160*/  HFMA2.MMA R9, -RZ, RZ, 0, 5.9604644775390625e-08 ;  /* 0x00000001ff097435 */ /* 0x001fd400000001ff */
[----:B------:R-:W-:-:S04]  /*2170*/  IADD3 R9, -R9, c[0x0][0xc], RZ ;  /* 0x0000030009097a10 */ /* 0x000fc80007ffe1ff */
[----:B------:R-:W-:Y:S02]  /*2180*/  ISETP.GE.U32.AND P0, PT, R9, 0x3, PT ;  /* 0x000000030900780c */ /* 0x000fe40003f06070 */
[----:B------:R-:W-:-:S11]  /*2190*/  MOV R9, RZ ;  /* 0x000000ff00097202 */ /* 0x000fd60000000f00 */
[----:B------:R-:W-:Y:S05]  /*21a0*/  @!P0 BRA `(.L_x_239) ;  /* 0x00000de000008947 */ /* 0x000fea0003800000 */
[----:B------:R-:W-:Y:S01]  /*21b0*/  ULDC UR5, c[0x0][0xc] ;  /* 0x0000030000057ab9 */ /* 0x000fe20000000800 */
[----:B------:R-:W-:Y:S01]  /*21c0*/  MOV R9, RZ ;  /* 0x000000ff00097202 */ /* 0x000fe20000000f00 */
[----:B------:R-:W-:-:S04]  /*21d0*/  ULOP3.LUT UR4, UR5, 0x3, URZ, 0xc0, !UPT ;  /* 0x0000000305047892 */ /* 0x000fc8000f8ec03f */
        /* <DEDUP_REMOVED lines=8> */
.L_x_242:
[----:B------:R-:W-:-:S13]  /*2260*/  ISETP.EQ.OR P6, PT, R9, R33, P3 ;  /* 0x000000210900720c */ /* 0x000fda0001fc2670 */
[----:B------:R-:W-:-:S04]  /*2270*/  @!P6 IMAD R13, R9, c[0x0][0x10], R8 ;  /* 0x00000400090dea24 */ /* 0x000fc800078e0208 */
[----:B------:R-:W-:-:S06]  /*2280*/  @!P6 IMAD.WIDE.U32 R12, R13, 0x8, R10 ;  /* 0x000000080d0ce825 */ /* 0x000fcc00078e000a */
[----:B------:R-:W2:Y:S01]  /*2290*/  @!P6 LDG.E.64 R12, [R12.64] ;  /* 0x0000000e0c0ce981 */ /* 0x000ea2000c1e1b00 */
[C---:B------:R-:W-:Y:S02]  /*22a0*/  IADD3 R15, R9.reuse, 0x1, RZ ;  /* 0x00000001090f7810 */ /* 0x040fe40007ffe0ff */
[----:B------:R-:W-:Y:S02]  /*22b0*/  IADD3 R17, R9, 0x2, RZ ;  /* 0x0000000209117810 */ /* 0x000fe40007ffe0ff */
        /* <DEDUP_REMOVED lines=15> */
[C---:B------:R-:W-:Y:S01]  /*23b0*/  IADD3 R18, R9.reuse, 0x4, RZ ;  /* 0x0000000409127810 */ /* 0x040fe20007ffe0ff */
        /* <DEDUP_REMOVED lines=94> */
.L_x_241:
[----:B------:R-:W-:-:S06]  /*29a0*/  UISETP.GT.AND UP0, UPT, UR4, 0x4, UPT ;  /* 0x000000040400788c */ /* 0x000fcc000bf04270 */
[----:B------:R-:W-:-:S13]  /*29b0*/  PLOP3.LUT P4, PT, PT, PT, UP0, 0x80, 0x0 ;  /* 0x000000000000781c */ /* 0x000fda0003f8f008 */
[----:B------:R-:W-:Y:S05]  /*29c0*/  @!P4 BRA `(.L_x_243) ;  /* 0x000003b00000c947 */ /* 0x000fea0003800000 */
[C---:B------:R-:W-:Y:S02]  /*29d0*/  ISETP.EQ.OR P0, PT, R9.reuse, R33, P3 ;  /* 0x000000210900720c */ /* 0x040fe40001f02670 */
[----:B------:R-:W-:-:S11]  /*29e0*/  IADD3 R15, R9, 0x1, RZ ;  /* 0x00000001090f7810 */ /* 0x000fd60007ffe0ff */
[----:B------:R-:W-:-:S04]  /*29f0*/  @!P0 IMAD R13, R9, c[0x0][0x10], R8 ;  /* 0x00000400090d8a24 */ /* 0x000fc800078e0208 */
[----:B------:R-:W-:-:S06]  /*2a00*/  @!P0 IMAD.WIDE.U32 R12, R13, 0x8, R10 ;  /* 0x000000080d0c8825 */ /* 0x000fcc00078e000a */
[----:B------:R-:W2:Y:S01]  /*2a10*/  @!P0 LDG.E.64 R12, [R12.64] ;  /* 0x0000000e0c0c8981 */ /* 0x000ea2000c1e1b00 */
[-C--:B------:R-:W-:Y:S02]  /*2a20*/  ISETP.EQ.OR P5, PT, R15, R33.reuse, P3 ;  /* 0x000000210f00720c */ /* 0x080fe40001fa2670 */
[C---:B------:R-:W-:Y:S02]  /*2a30*/  IADD3 R17, R9.reuse, 0x2, RZ ;  /* 0x0000000209117810 */ /* 0x040fe40007ffe0ff */
[----:B------:R-:W-:Y:S02]  /*2a40*/  IADD3 R18, R9, 0x3, RZ ;  /* 0x0000000309127810 */ /* 0x000fe40007ffe0ff */
[-C--:B------:R-:W-:Y:S02]  /*2a50*/  ISETP.EQ.OR P6, PT, R17, R33.reuse, P3 ;  /* 0x000000211100720c */ /* 0x080fe40001fc2670 */
[----:B------:R-:W-:-:S05]  /*2a60*/  ISETP.EQ.OR P4, PT, R18, R33, P3 ;  /* 0x000000211200720c */ /* 0x000fca0001f82670 */
[----:B------:R-:W-:-:S04]  /*2a70*/  @!P5 IMAD R15, R15, c[0x0][0x10], R8 ;  /* 0x000004000f0fda24 */ /* 0x000fc800078e0208 */
[----:B------:R-:W-:-:S04]  /*2a80*/  @!P5 IMAD.WIDE.U32 R14, R15, 0x8, R10 ;  /* 0x000000080f0ed825 */ /* 0x000fc800078e000a */
[----:B------:R-:W-:Y:S02]  /*2a90*/  @!P6 IMAD R17, R17, c[0x0][0x10], R8 ;  /* 0x000004001111ea24 */ /* 0x000fe400078e0208 */
[----:B------:R-:W3:Y:S01]  /*2aa0*/  @!P5 LDG.E.64 R14, [R14.64] ;  /* 0x0000000e0e0ed981 */ /* 0x000ee2000c1e1b00 */
[----:B------:R-:W-:Y:S01]  /*2ab0*/  IADD3 R9, R9, 0x4, RZ ;  /* 0x0000000409097810 */ /* 0x000fe20007ffe0ff */
[----:B------:R-:W-:-:S06]  /*2ac0*/  @!P6 IMAD.WIDE.U32 R16, R17, 0x8, R10 ;  /* 0x000000081110e825 */ /* 0x000fcc00078e000a */
[----:B------:R-:W4:Y:S01]  /*2ad0*/  @!P6 LDG.E.64 R16, [R16.64] ;  /* 0x0000000e1010e981 */ /* 0x000f22000c1e1b00 */
[----:B--2---:R-:W-:Y:S02]  /*2ae0*/  @!P0 FADD.FTZ R21, R21, R13 ;  /* 0x0000000d15158221 */ /* 0x004fe40000010000 */
[----:B------:R-:W-:Y:S02]  /*2af0*/  @!P4 IMAD R13, R18, c[0x0][0x10], R8 ;  /* 0x00000400120dca24 */ /* 0x000fe400078e0208 */
[----:B------:R-:W-:Y:S01]  /*2b00*/  @!P0 FADD.FTZ R20, R20, R12 ;  /* 0x0000000c14148221 */ /* 0x000fe20000010000 */
[----:B------:R-:W-:Y:S01]  /*2b10*/  ISETP.EQ.OR P0, PT, R9, R33, P3 ;  /* 0x000000210900720c */ /* 0x000fe20001f02670 */
[----:B------:R-:W-:-:S06]  /*2b20*/  @!P4 IMAD.WIDE.U32 R12, R13, 0x8, R10 ;  /* 0x000000080d0cc825 */ /* 0x000fcc00078e000a */
[----:B------:R-:W2:Y:S01]  /*2b30*/  @!P4 LDG.E.64 R12, [R12.64] ;  /* 0x0000000e0c0cc981 */ /* 0x000ea2000c1e1b00 */
[----:B---3--:R-:W-:Y:S02]  /*2b40*/  @!P5 FADD.FTZ R20, R20, R14 ;  /* 0x0000000e1414d221 */ /* 0x008fe40000010000 */
[----:B------:R-:W-:Y:S01]  /*2b50*/  @!P5 FADD.FTZ R21, R21, R15 ;  /* 0x0000000f1515d221 */ /* 0x000fe20000010000 */
[----:B------:R-:W-:Y:S01]  /*2b60*/  IADD3 R15, R9, 0x1, RZ ;  /* 0x00000001090f7810 */ /* 0x000fe20007ffe0ff */
[----:B----4-:R-:W-:-:S03]  /*2b70*/  @!P6 FADD.FTZ R20, R20, R16 ;  /* 0x000000101414e221 */ /* 0x010fc60000010000 */
[----:B------:R-:W-:Y:S01]  /*2b80*/  ISETP.EQ.OR P5, PT, R15, R33, P3 ;  /* 0x000000210f00720c */ /* 0x000fe20001fa2670 */
[----:B------:R-:W-:Y:S01]  /*2b90*/  @!P6 FADD.FTZ R21, R21, R17 ;  /* 0x000000111515e221 */ /* 0x000fe20000010000 */
[C---:B------:R-:W-:Y:S01]  /*2ba0*/  IADD3 R16, R9.reuse, 0x3, RZ ;  /* 0x0000000309107810 */ /* 0x040fe20007ffe0ff */
[----:B------:R-:W-:-:S04]  /*2bb0*/  @!P0 IMAD R19, R9, c[0x0][0x10], R8 ;  /* 0x0000040009138a24 */ /* 0x000fc800078e0208 */
[----:B------:R-:W-:-:S06]  /*2bc0*/  @!P0 IMAD.WIDE.U32 R18, R19, 0x8, R10 ;  /* 0x0000000813128825 */ /* 0x000fcc00078e000a */
[----:B------:R-:W-:Y:S01]  /*2bd0*/  @!P5 IMAD R15, R15, c[0x0][0x10], R8 ;  /* 0x000004000f0fda24 */ /* 0x000fe200078e0208 */
[----:B------:R-:W3:Y:S03]  /*2be0*/  @!P0 LDG.E.64 R18, [R18.64] ;  /* 0x0000000e12128981 */ /* 0x000ee6000c1e1b00 */
[----:B------:R-:W-:-:S06]  /*2bf0*/  @!P5 IMAD.WIDE.U32 R14, R15, 0x8, R10 ;  /* 0x000000080f0ed825 */ /* 0x000fcc00078e000a */
[----:B------:R-:W4:Y:S01]  /*2c00*/  @!P5 LDG.E.64 R14, [R14.64] ;  /* 0x0000000e0e0ed981 */ /* 0x000f22000c1e1b00 */
[----:B--2---:R-:W-:Y:S01]  /*2c10*/  @!P4 FADD.FTZ R20, R20, R12 ;  /* 0x0000000c1414c221 */ /* 0x004fe20000010000 */
[----:B------:R-:W-:Y:S01]  /*2c20*/  IADD3 R12, R9, 0x2, RZ ;  /* 0x00000002090c7810 */ /* 0x000fe20007ffe0ff */
[----:B------:R-:W-:-:S03]  /*2c30*/  @!P4 FADD.FTZ R21, R21, R13 ;  /* 0x0000000d1515c221 */ /* 0x000fc60000010000 */
[-C--:B------:R-:W-:Y:S02]  /*2c40*/  ISETP.EQ.OR P6, PT, R12, R33.reuse, P3 ;  /* 0x000000210c00720c */ /* 0x080fe40001fc2670 */
[----:B------:R-:W-:-:S11]  /*2c50*/  ISETP.EQ.OR P4, PT, R16, R33, P3 ;  /* 0x000000211000720c */ /* 0x000fd60001f82670 */
[--C-:B------:R-:W-:Y:S02]  /*2c60*/  @!P6 IMAD R13, R12, c[0x0][0x10], R8.reuse ;  /* 0x000004000c0dea24 */ /* 0x100fe400078e0208 */
[----:B------:R-:W-:Y:S02]  /*2c70*/  @!P4 IMAD R17, R16, c[0x0][0x10], R8 ;  /* 0x000004001011ca24 */ /* 0x000fe400078e0208 */
[----:B------:R-:W-:-:S04]  /*2c80*/  @!P6 IMAD.WIDE.U32 R12, R13, 0x8, R10 ;  /* 0x000000080d0ce825 */ /* 0x000fc800078e000a */
[----:B------:R-:W-:Y:S02]  /*2c90*/  @!P4 IMAD.WIDE.U32 R16, R17, 0x8, R10 ;  /* 0x000000081110c825 */ /* 0x000fe400078e000a */
[----:B------:R-:W2:Y:S04]  /*2ca0*/  @!P6 LDG.E.64 R12, [R12.64] ;  /* 0x0000000e0c0ce981 */ /* 0x000ea8000c1e1b00 */
[----:B------:R-:W5:Y:S01]  /*2cb0*/  @!P4 LDG.E.64 R16, [R16.64] ;  /* 0x0000000e1010c981 */ /* 0x000f62000c1e1b00 */
[----:B---3--:R-:W-:Y:S02]  /*2cc0*/  @!P0 FADD.FTZ R20, R20, R18 ;  /* 0x0000001214148221 */ /* 0x008fe40000010000 */
[----:B------:R-:W-:Y:S02]  /*2cd0*/  @!P0 FADD.FTZ R21, R21, R19 ;  /* 0x0000001315158221 */ /* 0x000fe40000010000 */
[----:B----4-:R-:W-:-:S02]  /*2ce0*/  @!P5 FADD.FTZ R20, R20, R14 ;  /* 0x0000000e1414d221 */ /* 0x010fc40000010000 */
[----:B------:R-:W-:Y:S01]  /*2cf0*/  @!P5 FADD.FTZ R21, R21, R15 ;  /* 0x0000000f1515d221 */ /* 0x000fe20000010000 */
[----:B------:R-:W-:Y:S01]  /*2d00*/  UIADD3 UR4, UR4, -0x4, URZ ;  /* 0xfffffffc04047890 */ /* 0x000fe2000fffe03f */
[----:B------:R-:W-:Y:S02]  /*2d10*/  PLOP3.LUT P0, PT, PT, PT, PT, 0x8, 0x0 ;  /* 0x000000000000781c */ /* 0x000fe40003f0e170 */
[----:B------:R-:W-:Y:S01]  /*2d20*/  IADD3 R9, R9, 0x4, RZ ;  /* 0x0000000409097810 */ /* 0x000fe20007ffe0ff */
[----:B------:R-:W-:Y:S01]  /*2d30*/  UIADD3 UR4, UR4, -0x4, URZ ;  /* 0xfffffffc04047890 */ /* 0x000fe2000fffe03f */
[----:B--2---:R-:W-:Y:S02]  /*2d40*/  @!P6 FADD.FTZ R20, R20, R12 ;  /* 0x0000000c1414e221 */ /* 0x004fe40000010000 */
[----:B------:R-:W-:Y:S02]  /*2d50*/  @!P6 FADD.FTZ R21, R21, R13 ;  /* 0x0000000d1515e221 */ /* 0x000fe40000010000 */
[----:B-----5:R-:W-:-:S02]  /*2d60*/  @!P4 FADD.FTZ R20, R20, R16 ;  /* 0x000000101414c221 */ /* 0x020fc40000010000 */
[----:B------:R-:W-:Y:S02]  /*2d70*/  @!P4 FADD.FTZ R21, R21, R17 ;  /* 0x000000111515c221 */ /* 0x000fe40000010000 */
.L_x_243:
[----:B------:R-:W-:-:S13]  /*2d80*/  ISETP.NE.OR P0, PT, RZ, UR4, P0 ;  /* 0x00000004ff007c0c */ /* 0x000fda0008705670 */
[----:B------:R-:W-:Y:S05]  /*2d90*/  @!P0 BRA `(.L_x_239) ;  /* 0x000001f000008947 */ /* 0x000fea0003800000 */
.L_x_240:
[CC--:B------:R-:W-:Y:S02]  /*2da0*/  ISETP.EQ.OR P5, PT, R9.reuse, R33.reuse, P3 ;  /* 0x000000210900720c */ /* 0x0c0fe40001fa2670 */
[C---:B------:R-:W-:Y:S02]  /*2db0*/  IADD3 R17, R9.reuse, 0x1, RZ ;  /* 0x0000000109117810 */ /* 0x040fe40007ffe0ff */
[----:B------:R-:W-:Y:S02]  /*2dc0*/  IADD3 R15, R9, 0x2, RZ ;  /* 0x00000002090f7810 */ /* 0x000fe40007ffe0ff */
        /* <DEDUP_REMOVED lines=28> */
.L_x_239:
        /* <DEDUP_REMOVED lines=10> */
[----:B--2---:R-:W-:Y:S02]  /*3030*/  FADD.FTZ R20, R20, R12 ;  /* 0x0000000c14147221 */ /* 0x004fe40000010000 */
[----:B------:R-:W-:Y:S02]  /*3040*/  FADD.FTZ R21, R21, R13 ;  /* 0x0000000d15157221 */ /* 0x000fe40000010000 */
.L_x_245:
[----:B------:R-:W-:Y:S05]  /*3050*/  BSYNC B0 ;  /* 0x0000000000007941 */ /* 0x000fea0003800000 */
.L_x_244:
        /* <DEDUP_REMOVED lines=16> */
.L_x_236:
[----:B------:R-:W-:Y:S04]  /*3160*/  @!P3 STS.64 [0xc8], R20 ;  /* 0x0000c814ff00b388 */ /* 0x000fe80000000a00 */
[----:B------:R-:W-:Y:S01]  /*3170*/  BAR.SYNC.DEFER_BLOCKING 0x0 ;  /* 0x0000000000007b1d */ /* 0x000fe20000010000 */
[----:B------:R-:W-:Y:S02]  /*3180*/  ISETP.GE.U32.AND P0, PT, R34, c[0x0][0x1e0], PT ;  /* 0x0000780022007a0c */ /* 0x000fe40003f06070 */
[----:B------:R-:W-:Y:S02]  /*3190*/  PRMT R16, RZ, 0x7610, R29 ;  /* 0x00007610ff107816 */ /* 0x000fe4000000001d */
[----:B------:R-:W-:Y:S02]  /*31a0*/  ISETP.GE.AND.EX P0, PT, R35, c[0x0][0x1e4], PT, P0 ;  /* 0x0000790023007a0c */ /* 0x000fe40003f06300 */
[----:B------:R-:W-:-:S02]  /*31b0*/  PRMT R14, RZ, 0x5410, R27 ;  /* 0x00005410ff0e7816 */ /* 0x000fc4000000001b */
[----:B------:R-:W-:Y:S01]  /*31c0*/  ISETP.GT.U32.OR P0, PT, R0, 0x29f, P0 ;  /* 0x0000029f0000780c */ /* 0x000fe20000704470 */
[----:B0-2---:R-:W0:Y:S02]  /*31d0*/  LDS.64 R8, [0xc8] ;  /* 0x0000c800ff087984 */ /* 0x005e240000000a00 */
        /* <DEDUP_REMOVED lines=28> */
.L_x_246:
        /* <DEDUP_REMOVED lines=18> */
.L_x_248:
[----:B------:R-:W-:Y:S05]  /*34c0*/  BSYNC B0 ;  /* 0x0000000000007941 */ /* 0x000fea0003800000 */
.L_x_247:
        /* <DEDUP_REMOVED lines=26> */
.L_x_249:
[----:B------:R-:W-:Y:S01]  /*3670*/  BSSY B0, `(.L_x_250) ;  /* 0x0000011000007945 */ /* 0x000fe20003800000 */
[----:B------:R-:W-:Y:S05]  /*3680*/  @P0 BRA `(.L_x_251) ;  /* 0x000000f000000947 */ /* 0x000fea0003800000 */
[----:B------:R-:W-:Y:S01]  /*3690*/  MOV R5, R7 ;  /* 0x0000000700057202 */ /* 0x000fe20000000f00 */
[C-C-:B------:R-:W-:Y:S02]  /*36a0*/  FFMA.FTZ R10, R12.reuse, R10, R13.reuse ;  /* 0x0000000a0c0a7223 */ /* 0x140fe4000001000d */
[----:B------:R-:W-:Y:S02]  /*36b0*/  FFMA.FTZ R8, R12, R8, R13 ;  /* 0x000000080c087223 */ /* 0x000fe4000001000d */
[----:B------:R-:W-:Y:S02]  /*36c0*/  IMAD R35, R35, c[0x0][0x1d8], RZ ;  /* 0x0000760023237a24 */ /* 0x000fe400078e02ff */
[----:B------:R-:W-:-:S02]  /*36d0*/  FFMA.FTZ R10, R9, R2, -R10 ;  /* 0x00000002090a7223 */ /* 0x000fc4000001080a */
[----:B------:R-:W-:Y:S02]  /*36e0*/  FFMA.FTZ R8, R28, R3, -R8 ;  /* 0x000000031c087223 */ /* 0x000fe40000010808 */
        /* <DEDUP_REMOVED lines=9> */
.L_x_251:
[----:B------:R-:W-:Y:S05]  /*3780*/  BSYNC B0 ;  /* 0x0000000000007941 */ /* 0x000fea0003800000 */
.L_x_250:
[----:B------:R-:W-:Y:S01]  /*3790*/  ULDC UR4, c[0x0][0x10] ;  /* 0x0000040000047ab9 */ /* 0x000fe20000000800 */
[----:B------:R-:W-:Y:S01]  /*37a0*/  IADD3 R31, R31, 0x1, RZ ;  /* 0x000000011f1f7810 */ /* 0x000fe20007ffe0ff */
[----:B------:R-:W-:-:S04]  /*37b0*/  UIADD3 UR7, UR7, UR4, URZ ;  /* 0x0000000407077290 */ /* 0x000fc8000fffe03f */
[----:B------:R-:W-:-:S06]  /*37c0*/  UISETP.GE.AND UP0, UPT, UR7, UR6, UPT ;  /* 0x000000060700728c */ /* 0x000fcc000bf06270 */
[----:B------:R-:W-:-:S13]  /*37d0*/  PLOP3.LUT P0, PT, PT, PT, UP0, 0x80, 0x0 ;  /* 0x000000000000781c */ /* 0x000fda0003f0f008 */
[----:B------:R-:W-:Y:S01]  /*37e0*/  @P0 CALL.REL.NOINC `(.L_x_225) ;  /* 0x0000001000000944 */ /* 0x000fe20003c00000 */
[----:B------:R-:W-:Y:S05]  /*37f0*/  BRA `(.L_x_252) ;  /* 0xffffcab000007947 */ /* 0x000fea000383ffff */
.L_x_225:
[----:B------:R-:W-:Y:S01]  /*3800*/  ISETP.NE.AND P1, PT, R0, RZ, PT ;  /* 0x000000ff0000720c */ /* 0x000fe20003f25270 */
[----:B0-----:R-:W-:Y:S01]  /*3810*/  HFMA2.MMA R3, -RZ, RZ, 0, 2.384185791015625e-07 ;  /* 0x00000004ff037435 */ /* 0x001fe200000001ff */
[----:B------:R-:W-:Y:S01]  /*3820*/  MOV R6, c[0x0][0xc] ;  /* 0x0000030000067a02 */ /* 0x000fe20000000f00 */
        /* <DEDUP_REMOVED lines=15> */
.L_x_254:
[----:B------:R-:W-:Y:S05]  /*3920*/  BSYNC B0 ;  /* 0x0000000000007941 */ /* 0x000fea0003800000 */
.L_x_253:
        /* <DEDUP_REMOVED lines=11> */
.L_x_256:
[----:B------:R-:W2:Y:S01]  /*39e0*/  LDG.E.STRONG.GPU R5, [R2.64] ;  /* 0x0000000e02057981 */ /* 0x000ea2000c1ef900 */
[----:B------:R-:W-:Y:S01]  /*39f0*/  YIELD ;  /* 0x0000000000007946 */ /* 0x000fe20003800000 */
[----:B--2---:R-:W-:Y:S01]  /*3a00*/  ISETP.NE.AND P0, PT, R5, R4, PT ;  /* 0x000000040500720c */ /* 0x004fe20003f05270 */
[----:B------:R-:W-:-:S12]  /*3a10*/  CCTL.IVALL ;  /* 0x00000000ff00798f */ /* 0x000fd80002000000 */
[----:B------:R-:W-:Y:S05]  /*3a20*/  @P0 BRA `(.L_x_256) ;  /* 0xffffffb000000947 */ /* 0x000fea000383ffff */
.L_x_255:
[----:B------:R-:W-:Y:S02]  /*3a30*/  WARPSYNC 0xffffffff ;  /* 0xffffffff00007948 */ /* 0x000fe40003800000 */
[----:B------:R-:W-:Y:S01]  /*3a40*/  MOV R21, c[0x0][0x1dc] ;  /* 0x0000770000157a02 */ /* 0x000fe20000000f00 */
[----:B------:R-:W-:Y:S01]  /*3a50*/  BAR.SYNC.DEFER_BLOCKING 0x0 ;  /* 0x0000000000007b1d */ /* 0x000fe20000010000 */
[----:B------:R-:W-:Y:S02]  /*3a60*/  SHF.R.S32.HI R2, RZ, 0x1f, R0 ;  /* 0x0000001fff027819 */ /* 0x000fe40000011400 */
[----:B------:R-:W-:-:S04]  /*3a70*/  LEA.HI R3, P0, R21, c[0x0][0x1d8], RZ, 0x1 ;  /* 0x0000760015037a11 */ /* 0x000fc800078108ff */
[----:B------:R-:W-:-:S04]  /*3a80*/  IADD3.X R4, RZ, c[0x0][0x1dc], RZ, P0, !PT ;  /* 0x00007700ff047a10 */ /* 0x000fc800007fe4ff */
[--C-:B------:R-:W-:Y:S02]  /*3a90*/  SHF.R.S64 R3, R3, 0x1, R4.reuse ;  /* 0x0000000103037819 */ /* 0x100fe40000001004 */
        /* <DEDUP_REMOVED lines=18> */
.L_x_257:
[----:B------:R-:W-:-:S04]  /*3bc0*/  LEA R8, P0, R0, c[0x0][0x1b8], 0x2 ;  /* 0x00006e0000087a11 */ /* 0x000fc800078010ff */
[----:B------:R-:W-:Y:S02]  /*3bd0*/  LEA.HI.X R9, R0, c[0x0][0x1bc], R9, 0x2, P0 ;  /* 0x00006f0000097a11 */ /* 0x000fe400000f1409 */
[-C--:B------:R-:W-:Y:S02]  /*3be0*/  LEA R10, P0, R3, R8.reuse, 0x2 ;  /* 0x00000008030a7211 */ /* 0x080fe400078010ff */
[-C--:B------:R-:W-:Y:S01]  /*3bf0*/  LEA R14, P2, R25, R8.reuse, 0x2 ;  /* 0x00000008190e7211 */ /* 0x080fe200078410ff */
[----:B0-----:R0:W2:Y:S01]  /*3c00*/  LDG.E R2, [R8.64] ;  /* 0x0000000e08027981 */ /* 0x0010a2000c1e1900 */
[----:B------:R-:W-:Y:S02]  /*3c10*/  LEA R12, P1, R18, R8, 0x2 ;  /* 0x00000008120c7211 */ /* 0x000fe400078210ff */
[C---:B------:R-:W-:Y:S02]  /*3c20*/  IADD3.X R11, R9.reuse, R27, RZ, P0, !PT ;  /* 0x0000001b090b7210 */ /* 0x040fe400007fe4ff */
[----:B------:R-:W-:-:S02]  /*3c30*/  IADD3.X R15, R9, R23, RZ, P2, !PT ;  /* 0x00000017090f7210 */ /* 0x000fc400017fe4ff */
[----:B------:R-:W-:Y:S02]  /*3c40*/  IADD3.X R13, R21, R9, RZ, P1, !PT ;  /* 0x00000009150d7210 */ /* 0x000fe40000ffe4ff */
[----:B------:R-:W2:Y:S04]  /*3c50*/  LDG.E R11, [R10.64] ;  /* 0x0000000e0a0b7981 */ /* 0x000ea8000c1e1900 */
[----:B------:R-:W3:Y:S04]  /*3c60*/  LDG.E R12, [R12.64] ;  /* 0x0000000e0c0c7981 */ /* 0x000ee8000c1e1900 */
[----:B------:R-:W3:Y:S01]  /*3c70*/  LDG.E R15, [R14.64] ;  /* 0x0000000e0e0f7981 */ /* 0x000ee2000c1e1900 */
[----:B------:R-:W-:Y:S01]  /*3c80*/  HFMA2.MMA R7, -RZ, RZ, 0, 1.1920928955078125e-07 ;  /* 0x00000002ff077435 */ /* 0x000fe200000001ff */
[----:B------:R-:W-:-:S02]  /*3c90*/  SHF.L.U32 R6, R0, 0x1, RZ ;  /* 0x0000000100067819 */ /* 0x000fc400000006ff */
[----:B------:R-:W-:-:S07]  /*3ca0*/  IADD3 R0, R0, 0x2a0, RZ ;  /* 0x000002a000007810 */ /* 0x000fce0007ffe0ff */
[----:B------:R-:W-:-:S04]  /*3cb0*/  IMAD.WIDE R4, R6, R7, c[0x0][0x168] ;  /* 0x00005a0006047625 */ /* 0x000fc800078e0207 */
[----:B------:R-:W-:Y:S01]  /*3cc0*/  IMAD.WIDE R6, R6, R7, c[0x0][0x170] ;  /* 0x00005c0006067625 */ /* 0x000fe200078e0207 */
[----:B------:R-:W-:Y:S02]  /*3cd0*/  ISETP.GT.U32.AND P0, PT, R3, R0, PT ;  /* 0x000000000300720c */ /* 0x000fe40003f04070 */
[----:B0-----:R-:W-:-:S04]  /*3ce0*/  SHF.R.S32.HI R9, RZ, 0x1f, R0 ;  /* 0x0000001fff097819 */ /* 0x001fc80000011400 */
[----:B------:R-:W-:Y:S02]  /*3cf0*/  ISETP.GT.AND.EX P0, PT, R16, R9, PT, P0 ;  /* 0x000000091000720c */ /* 0x000fe40003f04300 */
[----:B--2---:R-:W-:Y:S02]  /*3d00*/  F2FP.BF16.PACK_AB R17, R11, R2 ;  /* 0x000000020b11723e */ /* 0x004fe400000010ff */
[----:B---3--:R-:W-:-:S03]  /*3d10*/  F2FP.BF16.PACK_AB R19, R15, R12 ;  /* 0x0000000c0f13723e */ /* 0x008fc600000010ff */
[----:B------:R0:W-:Y:S04]  /*3d20*/  STG.E [R4.64], R17 ;  /* 0x0000001104007986 */ /* 0x0001e8000c10190e */
[----:B------:R0:W-:Y:S02]  /*3d30*/  STG.E [R6.64], R19 ;  /* 0x0000001306007986 */ /* 0x0001e4000c10190e */
[----:B------:R-:W-:Y:S05]  /*3d40*/  @P0 BRA `(.L_x_257) ;  /* 0xfffffe7000000947 */ /* 0x000fea000383ffff */
[----:B------:R-:W-:Y:S05]  /*3d50*/  EXIT ;  /* 0x000000000000794d */ /* 0x000fea0003800000 */
.L_x_258:
        /* <DEDUP_REMOVED lines=10> */
.L_x_3264:


//--------------------- .text._Z35group_norm_nhwc_bwd_one_pass_kernelI11Bf16IOBf16WLi128ELi42ELi672EEv26Group_norm_nhwc_bwd_params --------------------------
	.section	.text._Z35group_norm_nhwc_bwd_one_pass_kernelI11Bf16IOBf16WLi128ELi42ELi672EEv26Group_norm_nhwc_bwd_params,"ax",@progbits
	.sectioninfo	@"SHI_REGISTERS=79"
	.align	128
        .global         _Z35group_norm_nhwc_bwd_one_pass_kernelI11Bf16IOBf16WLi128ELi42ELi672EEv26Group_norm_nhwc_bwd_params
        .type           _Z35group_norm_nhwc_bwd_one_pass_kernelI11Bf16IOBf16WLi128ELi42ELi672EEv26Group_norm_nhwc_bwd_params,@function
        .size           _Z35group_norm_nhwc_bwd_one_pass_kernelI11Bf16IOBf16WLi128ELi42ELi672EEv26Group_norm_nhwc_bwd_params,(.L_x_3265 - _Z35group_norm_nhwc_bwd_one_pass_kernelI11Bf16IOBf16WLi128ELi42ELi672EEv26Group_norm_nhwc_bwd_params)
        .other          _Z35group_norm_nhwc_bwd_one_pass_kernelI11Bf16IOBf16WLi128ELi42ELi672EEv26Group_norm_nhwc_bwd_params,@"STO_CUDA_ENTRY STV_DEFAULT"
_Z35group_norm_nhwc_bwd_one_pass_kernelI11Bf16IOBf16WLi128ELi42ELi672EEv26Group_norm_nhwc_bwd_params:
.text._Z35group_norm_nhwc_bwd_one_pass_kernelI11Bf16IOBf16WLi128ELi42ELi672EEv26Group_norm_nhwc_bwd_params:
        /* <DEDUP_REMOVED lines=45> */
.L_x_294:
[----:B-1----:R-:W-:Y:S01]  /*02d0*/  IABS R9, c[0x0][0x1f0] ;  /* 0x00007c0000097a13 */ /* 0x002fe20000000000 */
[----:B------:R-:W-:Y:S01]  /*02e0*/  CS2R R54, SRZ ;  /* 0x0000000000367805 */ /* 0x000fe2000001ff00 */
[----:B------:R-:W-:-:S02]  /*02f0*/  ISETP.GE.AND P3, PT, R62, RZ, PT ;  /* 0x000000ff3e00720c */ /* 0x000fc40003f66270 */
[----:B0-----:R-:W0:Y:S01]  /*0300*/  I2F.RP R8, R9 ;  /* 0x0000000900087306 */ /* 0x001e220000209400 */
[----:B------:R-:W-:-:S07]  /*0310*/  MOV R23, 0x8 ;  /* 0x0000000800177802 */ /* 0x000fce0000000f00 */
        /* <DEDUP_REMOVED lines=12> */
[----:B------:R-:W-:Y:S01]  /*03e0*/  IMAD R8, R9, R8, R10 ;  /* 0x0000000809087224 */ /* 0x000fe200078e020a */
[----:B------:R-:W-:-:S04]  /*03f0*/  SHF.R.S32.HI R10, RZ, 0x1f, R64 ;  /* 0x0000001fff0a7819 */ /* 0x000fc80000011440 */
        /* <DEDUP_REMOVED lines=14> */
[----:B------:R-:W-:Y:S01]  /*04e0*/  ISETP.GE.U32.AND P3, PT, R59, c[0x0][0x1e0], PT ;  /* 0x000078003b007a0c */ /* 0x000fe20003f66070 */
[----:B------:R-:W-:Y:S01]  /*04f0*/  IMAD R13, R6, 0x2a, RZ ;  /* 0x0000002a060d7824 */ /* 0x000fe200078e02ff */
[----:B------:R-:W-:Y:S02]  /*0500*/  SHF.R.S32.HI R9, RZ, 0x1f, R11 ;  /* 0x0000001fff097819 */ /* 0x000fe4000001140b */
[----:B------:R-:W-:Y:S02]  /*0510*/  SHF.R.S32.HI R8, RZ, 0x1f, R59 ;  /* 0x0000001fff087819 */ /* 0x000fe4000001143b */
[----:B------:R-:W-:-:S02]  /*0520*/  IADD3 R72, P4, R64, R13, RZ ;  /* 0x0000000d40487210 */ /* 0x000fc40007f9e0ff */
[----:B------:R-:W-:Y:S02]  /*0530*/  ISETP.GE.AND.EX P3, PT, R8, c[0x0][0x1e4], PT, P3 ;  /* 0x0000790008007a0c */ /* 0x000fe40003f66330 */
[----:B------:R-:W-:Y:S01]  /*0540*/  LEA.HI.X.SX32 R73, R13, R10, 0x1, P4 ;  /* 0x0000000a0d497211 */ /* 0x000fe200020f0eff */
[----:B------:R-:W-:Y:S01]  /*0550*/  IMAD R10, R9, c[0x0][0x1e8], RZ ;  /* 0x00007a00090a7a24 */ /* 0x000fe200078e02ff */
[----:B------:R-:W-:Y:S02]  /*0560*/  ISETP.GT.U32.OR P3, PT, R63, 0x29f, P3 ;  /* 0x0000029f3f00780c */ /* 0x000fe40001f64470 */
[----:B------:R-:W-:Y:S01]  /*0570*/  ISETP.GE.U32.AND P2, PT, R60, c[0x0][0x1e0], PT ;  /* 0x000078003c007a0c */ /* 0x000fe20003f46070 */
[C---:B------:R-:W-:Y:S01]  /*0580*/  IMAD R75, R11.reuse, c[0x0][0x1ec], R10 ;  /* 0x00007b000b4b7a24 */ /* 0x040fe200078e020a */
[----:B------:R-:W-:Y:S01]  /*0590*/  SHF.R.S32.HI R7, RZ, 0x1f, R60 ;  /* 0x0000001fff077819 */ /* 0x000fe2000001143c */
[----:B------:R-:W-:Y:S01]  /*05a0*/  IMAD.WIDE.U32 R72, R11, c[0x0][0x1e8], R72 ;  /* 0x00007a000b487a25 */ /* 0x000fe200078e0048 */
[----:B------:R-:W-:-:S02]  /*05b0*/  ISETP.GE.U32.AND P0, PT, R58, c[0x0][0x1e0], PT ;  /* 0x000078003a007a0c */ /* 0x000fc40003f06070 */
[----:B------:R-:W-:Y:S01]  /*05c0*/  ISETP.GE.AND.EX P2, PT, R7, c[0x0][0x1e4], PT, P2 ;  /* 0x0000790007007a0c */ /* 0x000fe20003f46320 */
[----:B------:R-:W-:Y:S01]  /*05d0*/  @P1 IMAD R10, R46, c[0x0][0x1d8], RZ ;  /* 0x000076002e0a1a24 */ /* 0x000fe200078e02ff */
[----:B------:R-:W-:Y:S02]  /*05e0*/  IADD3 R75, R73, R75, RZ ;  /* 0x0000004b494b7210 */ /* 0x000fe40007ffe0ff */
[-C--:B------:R-:W-:Y:S01]  /*05f0*/  @P1 MOV R74, R72.reuse ;  /* 0x00000048004a1202 */ /* 0x080fe20000000f00 */
[----:B------:R-:W-:Y:S01]  /*0600*/  @P1 IMAD R17, R61, c[0x0][0x1dc], R10 ;  /* 0x000077003d111a24 */ /* 0x000fe200078e020a */
[----:B------:R-:W-:Y:S01]  /*0610*/  ISETP.GT.U32.OR P2, PT, R63, 0x29f, P2 ;  /* 0x0000029f3f00780c */ /* 0x000fe20001744470 */
[----:B------:R-:W-:Y:S01]  /*0620*/  @!P3 IMAD R12, R8, c[0x0][0x1d8], RZ ;  /* 0x00007600080cba24 */ /* 0x000fe200078e02ff */
[----:B------:R-:W-:Y:S01]  /*0630*/  @!P3 MOV R16, R72 ;  /* 0x000000480010b202 */ /* 0x000fe20000000f00 */
[----:B------:R-:W-:Y:S01]  /*0640*/  @P1 IMAD.WIDE.U32 R10, R61, c[0x0][0x1d8], R74 ;  /* 0x000076003d0a1a25 */ /* 0x000fe200078e004a */
[----:B------:R-:W-:-:S03]  /*0650*/  SHF.R.S32.HI R9, RZ, 0x1f, R58 ;  /* 0x0000001fff097819 */ /* 0x000fc6000001143a */
[----:B------:R-:W-:Y:S01]  /*0660*/  @!P3 IMAD R19, R59, c[0x0][0x1dc], R12 ;  /* 0x000077003b13ba24 */ /* 0x000fe200078e020c */
[----:B------:R-:W-:Y:S02]  /*0670*/  @P1 IADD3 R11, R11, R17, RZ ;  /* 0x000000110b0b1210 */ /* 0x000fe40007ffe0ff */
[----:B------:R-:W-:Y:S02]  /*0680*/  @!P3 MOV R17, R75 ;  /* 0x0000004b0011b202 */ /* 0x000fe40000000f00 */
[C---:B------:R-:W-:Y:S01]  /*0690*/  @P1 SHF.L.U64.HI R12, R10.reuse, 0x1, R11 ;  /* 0x000000010a0c1819 */ /* 0x040fe2000001020b */
[----:B------:R-:W-:Y:S01]  /*06a0*/  @!P2 IMAD R15, R7, c[0x0][0x1d8], RZ ;  /* 0x00007600070faa24 */ /* 0x000fe200078e02ff */
[----:B------:R-:W-:Y:S01]  /*06b0*/  ISETP.GE.AND.EX P0, PT, R9, c[0x0][0x1e4], PT, P0 ;  /* 0x0000790009007a0c */ /* 0x000fe20003f06300 */
[----:B------:R-:W-:Y:S01]  /*06c0*/  @!P3 IMAD.WIDE.U32 R16, R59, c[0x0][0x1d8], R16 ;  /* 0x000076003b10ba25 */ /* 0x000fe200078e0010 */
[----:B------:R-:W-:Y:S02]  /*06d0*/  @P1 SHF.L.U32 R18, R10, 0x1, RZ ;  /* 0x000000010a121819 */ /* 0x000fe400000006ff */
[----:B------:R-:W-:Y:S01]  /*06e0*/  ISETP.GT.U32.OR P0, PT, R63, 0x29f, P0 ;  /* 0x0000029f3f00780c */ /* 0x000fe20000704470 */
[----:B------:R-:W-:Y:S01]  /*06f0*/  @!P2 IMAD R21, R60, c[0x0][0x1dc], R15 ;  /* 0x000077003c15aa24 */ /* 0x000fe200078e020f */
[----:B------:R-:W-:-:S02]  /*0700*/  @!P3 IADD3 R11, R17, R19, RZ ;  /* 0x00000013110bb210 */ /* 0x000fc40007ffe0ff */
[----:B------:R-:W-:Y:S02]  /*0710*/  @!P2 MOV R14, R72 ;  /* 0x00000048000ea202 */ /* 0x000fe40000000f00 */
[----:B------:R-:W-:Y:S01]  /*0720*/  @!P3 SHF.L.U64.HI R26, R16, 0x1, R11 ;  /* 0x00000001101ab819 */ /* 0x000fe2000001020b */
[----:B------:R-:W-:Y:S01]  /*0730*/  IMAD.WIDE R10, R62, R23, c[0x0][0x198] ;  /* 0x000066003e0a7625 */ /* 0x000fe200078e0217 */
[----:B------:R-:W-:Y:S02]  /*0740*/  @!P2 MOV R15, R75 ;  /* 0x0000004b000fa202 */ /* 0x000fe40000000f00 */
[----:B------:R-:W-:-:S03]  /*0750*/  @!P3 SHF.L.U32 R25, R16, 0x1, RZ ;  /* 0x000000011019b819 */ /* 0x000fc600000006ff */
[----:B------:R-:W2:Y:S01]  /*0760*/  LDG.E.64 R10, [R10.64] ;  /* 0x000000080a0a7981 */ /* 0x000ea2000c1e1b00 */
[----:B------:R-:W-:Y:S01]  /*0770*/  @!P2 IMAD.WIDE.U32 R14, R60, c[0x0][0x1d8], R14 ;  /* 0x000076003c0eaa25 */ /* 0x000fe200078e000e */
[----:B------:R-:W-:Y:S02]  /*0780*/  @!P0 MOV R16, R72 ;  /* 0x0000004800108202 */ /* 0x000fe40000000f00 */
[----:B------:R-:W-:Y:S02]  /*0790*/  @!P0 MOV R17, R75 ;  /* 0x0000004b00118202 */ /* 0x000fe40000000f00 */
[----:B------:R-:W-:Y:S01]  /*07a0*/  @!P2 IADD3 R21, R15, R21, RZ ;  /* 0x000000150f15a210 */ /* 0x000fe20007ffe0ff */
[----:B------:R-:W-:Y:S01]  /*07b0*/  @!P0 IMAD R15, R9, c[0x0][0x1d8], RZ ;  /* 0x00007600090f8a24 */ /* 0x000fe200078e02ff */
[----:B------:R-:W-:Y:S01]  /*07c0*/  @!P2 SHF.L.U32 R20, R14, 0x1, RZ ;  /* 0x000000010e14a819 */ /* 0x000fe200000006ff */
[----:B------:R-:W-:Y:S01]  /*07d0*/  @!P0 IMAD.WIDE.U32 R16, R58, c[0x0][0x1d8], R16 ;  /* 0x000076003a108a25 */ /* 0x000fe200078e0010 */
[----:B------:R-:W-:-:S02]  /*07e0*/  @!P2 SHF.L.U64.HI R21, R14, 0x1, R21 ;  /* 0x000000010e15a819 */ /* 0x000fc40000010215 */
[----:B------:R-:W-:Y:S01]  /*07f0*/  @P1 IADD3 R14, P4, R18, c[0x0][0x180], RZ ;  /* 0x00006000120e1a10 */ /* 0x000fe20007f9e0ff */
[----:B------:R-:W-:Y:S01]  /*0800*/  @!P0 IMAD R15, R58, c[0x0][0x1dc], R15 ;  /* 0x000077003a0f8a24 */ /* 0x000fe200078e020f */
[----:B------:R-:W-:-:S04]  /*0810*/  @P1 IADD3 R18, P5, R18, c[0x0][0x178], RZ ;  /* 0x00005e0012121a10 */ /* 0x000fc80007fbe0ff */
        /* <DEDUP_REMOVED lines=11> */
[C---:B------:R-:W-:Y:S01]  /*08d0*/  @!P2 IADD3.X R17, R21.reuse, c[0x0][0x184], RZ, P4, !PT ;  /* 0x000061001511aa10 */ /* 0x040fe200027fe4ff */
[----:B------:R1:W5:Y:S01]  /*08e0*/  @P1 LDG.E R54, [R18.64] ;  /* 0x0000000812361981 */ /* 0x000362000c1e1900 */
[----:B------:R-:W-:Y:S02]  /*08f0*/  @!P2 IADD3.X R21, R21, c[0x0][0x17c], RZ, P5, !PT ;  /* 0x00005f001515aa10 */ /* 0x000fe40002ffe4ff */
[C---:B------:R-:W-:Y:S01]  /*0900*/  @!P3 IADD3 R22, P6, R25.reuse, c[0x0][0x180], RZ ;  /* 0x000060001916ba10 */ /* 0x040fe20007fde0ff */
[----:B------:R3:W5:Y:S04]  /*0910*/  @!P2 LDG.E R56, [R16.64] ;  /* 0x000000081038a981 */ /* 0x000768000c1e1900 */
[----:B------:R3:W5:Y:S01]  /*0920*/  @!P2 LDG.E R53, [R20.64] ;  /* 0x000000081435a981 */ /* 0x000762000c1e1900 */
[----:B0-----:R-:W-:-:S02]  /*0930*/  @!P3 IADD3 R14, P2, R25, c[0x0][0x178], RZ ;  /* 0x00005e00190eba10 */ /* 0x001fc40007f5e0ff */
[C---:B------:R-:W-:Y:S02]  /*0940*/  @!P3 IADD3.X R23, R26.reuse, c[0x0][0x184], RZ, P6, !PT ;  /* 0x000061001a17ba10 */ /* 0x040fe400037fe4ff */
[----:B------:R-:W-:-:S03]  /*0950*/  @!P3 IADD3.X R15, R26, c[0x0][0x17c], RZ, P2, !PT ;  /* 0x00005f001a0fba10 */ /* 0x000fc600017fe4ff */
[----:B------:R3:W5:Y:S04]  /*0960*/  @!P3 LDG.E R51, [R22.64] ;  /* 0x000000081633b981 */ /* 0x000768000c1e1900 */
[----:B------:R3:W5:Y:S01]  /*0970*/  @!P3 LDG.E R50, [R14.64] ;  /* 0x000000080e32b981 */ /* 0x000762000c1e1900 */
[C---:B-1----:R-:W-:Y:S02]  /*0980*/  @!P0 IADD3 R18, P4, R24.reuse, c[0x0][0x180], RZ ;  /* 0x0000600018128a10 */ /* 0x042fe40007f9e0ff */
[----:B------:R-:W-:Y:S02]  /*0990*/  @!P0 IADD3 R24, P5, R24, c[0x0][0x178], RZ ;  /* 0x00005e0018188a10 */ /* 0x000fe40007fbe0ff */
[----:B------:R-:W-:Y:S02]  /*09a0*/  MOV R49, RZ ;  /* 0x000000ff00317202 */ /* 0x000fe40000000f00 */
[----:B------:R-:W-:-:S02]  /*09b0*/  @!P0 IADD3.X R19, R12, c[0x0][0x184], RZ, P4, !PT ;  /* 0x000061000c138a10 */ /* 0x000fc400027fe4ff */
[----:B------:R-:W-:-:S03]  /*09c0*/  @!P0 IADD3.X R25, R12, c[0x0][0x17c], RZ, P5, !PT ;  /* 0x00005f000c198a10 */ /* 0x000fc60002ffe4ff */
[----:B------:R3:W5:Y:S04]  /*09d0*/  @!P0 LDG.E R52, [R18.64] ;  /* 0x0000000812348981 */ /* 0x000768000c1e1900 */
[----:B------:R3:W5:Y:S01]  /*09e0*/  @!P0 LDG.E R49, [R24.64] ;  /* 0x0000000818318981 */ /* 0x000762000c1e1900 */
[----:B------:R-:W-:Y:S01]  /*09f0*/  MOV R67, 0x3f800000 ;  /* 0x3f80000000437802 */ /* 0x000fe20000000f00 */
[----:B------:R-:W-:Y:S01]  /*0a00*/  BSSY B0, `(.L_x_260) ;  /* 0x000001a000007945 */ /* 0x000fe20003800000 */
[----:B------:R-:W-:Y:S02]  /*0a10*/  MOV R68, RZ ;  /* 0x000000ff00447202 */ /* 0x000fe40000000f00 */
[----:B------:R-:W-:Y:S02]  /*0a20*/  MOV R65, RZ ;  /* 0x000000ff00417202 */ /* 0x000fe40000000f00 */
[----:B------:R-:W-:Y:S01]  /*0a30*/  MOV R66, RZ ;  /* 0x000000ff00427202 */ /* 0x000fe20000000f00 */
[----:B--2---:R-:W-:-:S05]  /*0a40*/  FFMA.FTZ R11, -R10, R10, R11 ;  /* 0x0000000a0a0b7223 */ /* 0x004fca000001010b */
[----:B------:R-:W-:-:S13]  /*0a50*/  FSETP.GTU.FTZ.AND P0, PT, R11, RZ, PT ;  /* 0x000000ff0b00720b */ /* 0x000fda0003f1c000 */
[----:B------:R-:W-:-:S04]  /*0a60*/  @P0 FADD.FTZ R12, R11, c[0x0][0x1a0] ;  /* 0x000068000b0c0621 */ /* 0x000fc80000010000 */
[----:B------:R3:W0:Y:S01]  /*0a70*/  @P0 MUFU.RSQ R67, R12 ;  /* 0x0000000c00430308 */ /* 0x0006220000001400 */
[----:B------:R-:W-:Y:S02]  /*0a80*/  ISETP.GT.U32.AND P0, PT, R63, 0x29f, PT ;  /* 0x0000029f3f00780c */ /* 0x000fe40003f04070 */
[----:B------:R-:W-:-:S11]  /*0a90*/  MOV R11, RZ ;  /* 0x000000ff000b7202 */ /* 0x000fd60000000f00 */
[----:B------:R-:W-:Y:S05]  /*0aa0*/  @P0 BRA `(.L_x_261) ;  /* 0x000000f000000947 */ /* 0x000fea0003800000 */
[----:B---3--:R-:W-:Y:S01]  /*0ab0*/  ISETP.NE.AND P0, PT, RZ, UR7, PT ;  /* 0x00000007ff007c0c */ /* 0x008fe2000bf05270 */
        /* <DEDUP_REMOVED lines=14> */
.L_x_261:
[----:B---3--:R-:W-:Y:S05]  /*0ba0*/  BSYNC B0 ;  /* 0x0000000000007941 */ /* 0x008fea0003800000 */
.L_x_260:
[----:B------:R-:W-:Y:S02]  /*0bb0*/  ISETP.NE.AND P4, PT, RZ, UR7, PT ;  /* 0x00000007ff007c0c */ /* 0x000fe4000bf85270 */
[--C-:B-----5:R-:W-:Y:S02]  /*0bc0*/  PRMT R17, RZ, 0x5410, R55.reuse ;  /* 0x00005410ff117816 */ /* 0x120fe40000000037 */
[----:B------:R-:W-:Y:S02]  /*0bd0*/  PRMT R19, RZ, 0x7610, R55 ;  /* 0x00007610ff137816 */ /* 0x000fe40000000037 */
[----:B------:R-:W-:Y:S01]  /*0be0*/  PRMT R21, RZ, 0x5410, R56 ;  /* 0x00005410ff157816 */ /* 0x000fe20000000038 */
[C---:B------:R-:W-:Y:S01]  /*0bf0*/  FADD.FTZ R14, -R10.reuse, R17 ;  /* 0x000000110a0e7221 */ /* 0x040fe20000010100 */
[--C-:B------:R-:W-:Y:S01]  /*0c00*/  PRMT R15, RZ, 0x5410, R54.reuse ;  /* 0x00005410ff0f7816 */ /* 0x100fe20000000036 */
[C---:B------:R-:W-:Y:S01]  /*0c10*/  FADD.FTZ R18, -R10.reuse, R19 ;  /* 0x000000130a127221 */ /* 0x040fe20000010100 */
[----:B------:R-:W-:Y:S01]  /*0c20*/  PRMT R16, RZ, 0x7610, R54 ;  /* 0x00007610ff107816 */ /* 0x000fe20000000036 */
[----:B------:R-:W-:Y:S01]  /*0c30*/  FADD.FTZ R28, -R10, R21 ;  /* 0x000000150a1c7221 */ /* 0x000fe20000010100 */
[----:B------:R-:W-:Y:S01]  /*0c40*/  PRMT R29, RZ, 0x7610, R56 ;  /* 0x00007610ff1d7816 */ /* 0x000fe20000000038 */
[-C--:B0-----:R-:W-:Y:S01]  /*0c50*/  FMUL.FTZ R14, R14, R67.reuse ;  /* 0x000000430e0e7220 */ /* 0x081fe20000410000 */
        /* <DEDUP_REMOVED lines=22> */
.L_x_262:
        /* <DEDUP_REMOVED lines=26> */
.L_x_263:
[----:B------:R-:W-:Y:S02]  /*0f60*/  FFMA.FTZ R20, R17, R21, R20 ;  /* 0x0000001511147223 */ /* 0x000fe40000010014 */
[----:B------:R-:W-:Y:S02]  /*0f70*/  FMUL.FTZ R23, R13, R68 ;  /* 0x000000440d177220 */ /* 0x000fe40000410000 */
[----:B------:R-:W-:Y:S01]  /*0f80*/  FADD.FTZ R22, R21, R22 ;  /* 0x0000001615167221 */ /* 0x000fe20000010000 */
[----:B------:R-:W-:Y:S01]  /*0f90*/  PRMT R21, RZ, 0x5410, R51 ;  /* 0x00005410ff157816 */ /* 0x000fe20000000033 */
[----:B------:R-:W-:Y:S02]  /*0fa0*/  FFMA.FTZ R24, R18, R23, R20 ;  /* 0x0000001712187223 */ /* 0x000fe40000010014 */
[----:B------:R-:W-:Y:S01]  /*0fb0*/  FADD.FTZ R26, R22, R23 ;  /* 0x00000017161a7221 */ /* 0x000fe20000010000 */
[----:B------:R-:W-:Y:S01]  /*0fc0*/  PRMT R23, RZ, 0x7610, R51 ;  /* 0x00007610ff177816 */ /* 0x000fe20000000033 */
[----:B------:R-:W-:Y:S01]  /*0fd0*/  FADD.FTZ R20, -R10, R21 ;  /* 0x000000150a147221 */ /* 0x000fe20000010100 */
[----:B------:R-:W-:Y:S01]  /*0fe0*/  PRMT R21, RZ, 0x5410, R50 ;  /* 0x00005410ff157816 */ /* 0x000fe20000000032 */
[----:B------:R-:W-:-:S02]  /*0ff0*/  FMUL.FTZ R25, R12, R11 ;  /* 0x0000000b0c197220 */ /* 0x000fc40000410000 */
[----:B------:R-:W-:Y:S01]  /*1000*/  FADD.FTZ R22, -R10, R23 ;  /* 0x000000170a167221 */ /* 0x000fe20000010100 */
[----:B------:R-:W-:Y:S01]  /*1010*/  PRMT R23, RZ, 0x7610, R50 ;  /* 0x00007610ff177816 */ /* 0x000fe20000000032 */
        /* <DEDUP_REMOVED lines=21> */
.L_x_264:
        /* <DEDUP_REMOVED lines=8> */
[----:B------:R-:W-:Y:S01]  /*11f0*/  FADD.FTZ R40, -R10, R25 ;  /* 0x000000190a287221 */ /* 0x000fe20000010100 */
[----:B------:R-:W-:-:S03]  /*1200*/  PRMT R25, RZ, 0x5410, R49 ;  /* 0x00005410ff197816 */ /* 0x000fc60000000031 */
[----:B------:R-:W-:Y:S02]  /*1210*/  FADD.FTZ R28, -R10, R29 ;  /* 0x0000001d0a1c7221 */ /* 0x000fe40000010100 */
[----:B------:R-:W-:Y:S02]  /*1220*/  FMUL.FTZ R40, R40, R67 ;  /* 0x0000004328287220 */ /* 0x000fe40000410000 */
[----:B------:R-:W-:Y:S02]  /*1230*/  FMUL.FTZ R29, R23, R11 ;  /* 0x0000000b171d7220 */ /* 0x000fe40000410000 */
        /* <DEDUP_REMOVED lines=20> */
.L_x_265:
[----:B------:R-:W-:Y:S01]  /*1380*/  FFMA.FTZ R44, R22, R29, R27 ;  /* 0x0000001d162c7223 */ /* 0x000fe2000001001b */
[----:B------:R-:W-:Y:S01]  /*1390*/  ISETP.GT.AND P0, PT, R47, 0x1e, PT ;  /* 0x0000001e2f00780c */ /* 0x000fe20003f04270 */
[----:B------:R-:W-:Y:S01]  /*13a0*/  FMUL.FTZ R27, R25, R68 ;  /* 0x00000044191b7220 */ /* 0x000fe20000410000 */
[----:B------:R-:W-:Y:S01]  /*13b0*/  MOV R28, 0x2 ;  /* 0x00000002001c7802 */ /* 0x000fe20000000f00 */
[----:B------:R-:W-:Y:S01]  /*13c0*/  FADD.FTZ R26, R29, R26 ;  /* 0x0000001a1d1a7221 */ /* 0x000fe20000010000 */
[C---:B------:R-:W-:Y:S01]  /*13d0*/  ISETP.GT.AND P2, PT, R47.reuse, 0xf, PT ;  /* 0x0000000f2f00780c */ /* 0x040fe20003f44270 */
[----:B------:R-:W-:Y:S01]  /*13e0*/  FMUL.FTZ R45, R24, R11 ;  /* 0x0000000b182d7220 */ /* 0x000fe20000410000 */
[----:B------:R-:W-:Y:S01]  /*13f0*/  ISETP.NE.AND P3, PT, R47, RZ, PT ;  /* 0x000000ff2f00720c */ /* 0x000fe20003f65270 */
[----:B------:R-:W-:Y:S01]  /*1400*/  FFMA.FTZ R44, R40, R27, R44 ;  /* 0x0000001b282c7223 */ /* 0x000fe2000001002c */
[----:B------:R-:W-:Y:S01]  /*1410*/  BSSY B0, `(.L_x_266) ;  /* 0x0000064000007945 */ /* 0x000fe20003800000 */
[----:B------:R-:W-:Y:S01]  /*1420*/  FADD.FTZ R26, R26, R27 ;  /* 0x0000001b1a1a7221 */ /* 0x000fe20000010000 */
[----:B------:R-:W-:Y:S01]  /*1430*/  ISETP.GT.U32.AND P5, PT, R63, 0x14, PT ;  /* 0x000000143f00780c */ /* 0x000fe20003fa4070 */
[----:B------:R-:W-:-:S02]  /*1440*/  FFMA.FTZ R44, R41, R45, R44 ;  /* 0x0000002d292c7223 */ /* 0x000fc4000001002c */
[----:B------:R-:W-:Y:S02]  /*1450*/  FADD.FTZ R45, R45, R26 ;  /* 0x0000001a2d2d7221 */ /* 0x000fe40000010000 */
[----:B------:R-:W-:Y:S01]  /*1460*/  FFMA.FTZ R17, R17, R16, RZ ;  /* 0x0000001011117223 */ /* 0x000fe200000100ff */
[----:B------:R-:W0:Y:S03]  /*1470*/  SHFL.DOWN PT, R27, R44, 0x1, 0x1f ;  /* 0x08201f002c1b7f89 */ /* 0x000e2600000e0000 */
[----:B------:R-:W-:Y:S01]  /*1480*/  FFMA.FTZ R17, R19, R12, R17 ;  /* 0x0000000c13117223 */ /* 0x000fe20000010011 */
[----:B------:R-:W1:Y:S03]  /*1490*/  SHFL.DOWN PT, R26, R45, 0x1, 0x1f ;  /* 0x08201f002d1a7f89 */ /* 0x000e6600000e0000 */
        /* <DEDUP_REMOVED lines=21> */
[----:B------:R-:W-:Y:S02]  /*15f0*/  FFMA.FTZ R28, R14, R15, RZ ;  /* 0x0000000f0e1c7223 */ /* 0x000fe400000100ff */
[----:B------:R-:W1:Y:S01]  /*1600*/  SHFL.DOWN PT, R26, R45, 0x10, 0x1f ;  /* 0x0a001f002d1a7f89 */ /* 0x000e6200000e0000 */
[----:B------:R-:W-:Y:S02]  /*1610*/  FADD.FTZ R14, RZ, R15 ;  /* 0x0000000fff0e7221 */ /* 0x000fe40000010000 */
[----:B------:R-:W-:Y:S02]  /*1620*/  FADD.FTZ R15, RZ, R16 ;  /* 0x00000010ff0f7221 */ /* 0x000fe40000010000 */
[----:B------:R-:W-:Y:S02]  /*1630*/  FFMA.FTZ R28, R18, R13, R28 ;  /* 0x0000000d121c7223 */ /* 0x000fe4000001001c */
[----:B------:R-:W-:-:S02]  /*1640*/  FADD.FTZ R14, R14, R13 ;  /* 0x0000000d0e0e7221 */ /* 0x000fc40000010000 */
[----:B------:R-:W-:Y:S02]  /*1650*/  FADD.FTZ R12, R15, R12 ;  /* 0x0000000c0f0c7221 */ /* 0x000fe40000010000 */
[----:B------:R-:W-:Y:S02]  /*1660*/  FFMA.FTZ R28, R20, R21, R28 ;  /* 0x00000015141c7223 */ /* 0x000fe4000001001c */
[----:B------:R-:W-:Y:S02]  /*1670*/  FADD.FTZ R14, R14, R21 ;  /* 0x000000150e0e7221 */ /* 0x000fe40000010000 */
[----:B------:R-:W-:Y:S02]  /*1680*/  FADD.FTZ R23, R12, R23 ;  /* 0x000000170c177221 */ /* 0x000fe40000010000 */
[----:B------:R-:W-:Y:S02]  /*1690*/  FFMA.FTZ R40, R40, R25, R28 ;  /* 0x0000001928287223 */ /* 0x000fe4000001001c */
[----:B------:R-:W-:-:S02]  /*16a0*/  FADD.FTZ R42, R14, R25 ;  /* 0x000000190e2a7221 */ /* 0x000fc40000010000 */
[----:B0-----:R-:W-:Y:S02]  /*16b0*/  @!P2 FADD.FTZ R44, R44, R27 ;  /* 0x0000001b2c2ca221 */ /* 0x001fe40000010000 */
[----:B------:R-:W-:Y:S02]  /*16c0*/  FADD.FTZ R43, R23, R24 ;  /* 0x00000018172b7221 */ /* 0x000fe40000010000 */
[----:B-1----:R-:W-:Y:S01]  /*16d0*/  @!P2 FADD.FTZ R45, R45, R26 ;  /* 0x0000001a2d2da221 */ /* 0x002fe20000010000 */
[----:B------:R-:W-:Y:S02]  /*16e0*/  ISETP.NE.AND P2, PT, R63, RZ, PT ;  /* 0x000000ff3f00720c */ /* 0x000fe40003f45270 */
[----:B------:R0:W-:Y:S04]  /*16f0*/  STS.128 [R63.X16+0xd0], R40 ;  /* 0x0000d0283f007388 */ /* 0x0001e8000000cc00 */
        /* <DEDUP_REMOVED lines=10> */
[----:B------:R-:W-:Y:S02]  /*17a0*/  FADD.FTZ R12, R45, R13 ;  /* 0x0000000d2d0c7221 */ /* 0x000fe40000010000 */
[----:B------:R-:W-:Y:S02]  /*17b0*/  FADD.FTZ R37, R37, R14 ;  /* 0x0000000e25257221 */ /* 0x000fe40000010000 */
[----:B------:R-:W-:Y:S02]  /*17c0*/  FADD.FTZ R36, R12, R15 ;  /* 0x0000000f0c247221 */ /* 0x000fe40000010000 */
[----:B--2---:R-:W-:Y:S01]  /*17d0*/  FADD.FTZ R37, R37, R16 ;  /* 0x0000001025257221 */ /* 0x004fe20000010000 */
[----:B------:R-:W1:Y:S01]  /*17e0*/  LDS.128 R12, [0x80] ;  /* 0x00008000ff0c7984 */ /* 0x000e620000000c00 */
[----:B------:R-:W-:Y:S02]  /*17f0*/  FADD.FTZ R36, R36, R17 ;  /* 0x0000001124247221 */ /* 0x000fe40000010000 */
[----:B------:R-:W-:-:S02]  /*1800*/  FADD.FTZ R37, R37, R18 ;  /* 0x0000001225257221 */ /* 0x000fc40000010000 */
[----:B------:R-:W-:Y:S02]  /*1810*/  FADD.FTZ R36, R36, R19 ;  /* 0x0000001324247221 */ /* 0x000fe40000010000 */
[----:B---3--:R-:W-:Y:S01]  /*1820*/  FADD.FTZ R37, R37, R20 ;  /* 0x0000001425257221 */ /* 0x008fe20000010000 */
[----:B------:R-:W2:Y:S01]  /*1830*/  LDS.128 R16, [0x90] ;  /* 0x00009000ff107984 */ /* 0x000ea20000000c00 */
[----:B------:R-:W-:Y:S02]  /*1840*/  FADD.FTZ R36, R36, R21 ;  /* 0x0000001524247221 */ /* 0x000fe40000010000 */
[----:B------:R-:W-:Y:S02]  /*1850*/  FADD.FTZ R37, R37, R22 ;  /* 0x0000001625257221 */ /* 0x000fe40000010000 */
[----:B------:R-:W-:Y:S02]  /*1860*/  FADD.FTZ R36, R36, R23 ;  /* 0x0000001724247221 */ /* 0x000fe40000010000 */
[----:B----4-:R-:W-:Y:S01]  /*1870*/  FADD.FTZ R37, R37, R24 ;  /* 0x0000001825257221 */ /* 0x010fe20000010000 */
[----:B------:R-:W3:Y:S01]  /*1880*/  LDS.128 R20, [0xa0] ;  /* 0x0000a000ff147984 */ /* 0x000ee20000000c00 */
[----:B------:R-:W-:-:S02]  /*1890*/  FADD.FTZ R36, R36, R25 ;  /* 0x0000001924247221 */ /* 0x000fc40000010000 */
[----:B------:R-:W-:Y:S02]  /*18a0*/  FADD.FTZ R37, R37, R26 ;  /* 0x0000001a25257221 */ /* 0x000fe40000010000 */
[----:B------:R-:W-:Y:S02]  /*18b0*/  FADD.FTZ R36, R36, R27 ;  /* 0x0000001b24247221 */ /* 0x000fe40000010000 */
[----:B-----5:R-:W-:Y:S01]  /*18c0*/  FADD.FTZ R37, R37, R28 ;  /* 0x0000001c25257221 */ /* 0x020fe20000010000 */
[----:B------:R-:W4:Y:S01]  /*18d0*/  LDS.128 R24, [0xb0] ;  /* 0x0000b000ff187984 */ /* 0x000f220000000c00 */
[----:B------:R-:W-:Y:S02]  /*18e0*/  FADD.FTZ R36, R36, R29 ;  /* 0x0000001d24247221 */ /* 0x000fe40000010000 */
[----:B------:R-:W-:Y:S02]  /*18f0*/  FADD.FTZ R37, R37, R30 ;  /* 0x0000001e25257221 */ /* 0x000fe40000010000 */
[----:B------:R-:W-:-:S02]  /*1900*/  FADD.FTZ R36, R36, R31 ;  /* 0x0000001f24247221 */ /* 0x000fc40000010000 */
[----:B0-----:R-:W-:Y:S02]  /*1910*/  FADD.FTZ R37, R37, R32 ;  /* 0x0000002025257221 */ /* 0x001fe40000010000 */
[----:B------:R-:W-:Y:S02]  /*1920*/  FADD.FTZ R36, R36, R33 ;  /* 0x0000002124247221 */ /* 0x000fe40000010000 */
[----:B------:R-:W-:Y:S02]  /*1930*/  FADD.FTZ R37, R37, R34 ;  /* 0x0000002225257221 */ /* 0x000fe40000010000 */
[----:B------:R-:W-:Y:S02]  /*1940*/  FADD.FTZ R36, R36, R35 ;  /* 0x0000002324247221 */ /* 0x000fe40000010000 */
[----:B-1----:R-:W-:Y:S02]  /*1950*/  FADD.FTZ R37, R37, R12 ;  /* 0x0000000c25257221 */ /* 0x002fe40000010000 */
[----:B------:R-:W-:-:S02]  /*1960*/  FADD.FTZ R36, R36, R13 ;  /* 0x0000000d24247221 */ /* 0x000fc40000010000 */
[----:B------:R-:W-:Y:S02]  /*1970*/  FADD.FTZ R37, R37, R14 ;  /* 0x0000000e25257221 */ /* 0x000fe40000010000 */
[----:B------:R-:W-:Y:S02]  /*1980*/  FADD.FTZ R36, R36, R15 ;  /* 0x0000000f24247221 */ /* 0x000fe40000010000 */
[----:B--2---:R-:W-:Y:S02]  /*1990*/  FADD.FTZ R37, R37, R16 ;  /* 0x0000001025257221 */ /* 0x004fe40000010000 */
[----:B------:R-:W-:Y:S02]  /*19a0*/  FADD.FTZ R36, R36, R17 ;  /* 0x0000001124247221 */ /* 0x000fe40000010000 */
[----:B------:R-:W-:Y:S02]  /*19b0*/  FADD.FTZ R37, R37, R18 ;  /* 0x0000001225257221 */ /* 0x000fe40000010000 */
[----:B------:R-:W-:-:S02]  /*19c0*/  FADD.FTZ R36, R36, R19 ;  /* 0x0000001324247221 */ /* 0x000fc40000010000 */
[----:B---3--:R-:W-:Y:S02]  /*19d0*/  FADD.FTZ R37, R37, R20 ;  /* 0x0000001425257221 */ /* 0x008fe40000010000 */
[----:B------:R-:W-:Y:S02]  /*19e0*/  FADD.FTZ R36, R36, R21 ;  /* 0x0000001524247221 */ /* 0x000fe40000010000 */
[----:B------:R-:W-:Y:S02]  /*19f0*/  FADD.FTZ R37, R37, R22 ;  /* 0x0000001625257221 */ /* 0x000fe40000010000 */
[----:B------:R-:W-:Y:S02]  /*1a00*/  FADD.FTZ R36, R36, R23 ;  /* 0x0000001724247221 */ /* 0x000fe40000010000 */
[----:B----4-:R-:W-:Y:S02]  /*1a10*/  FADD.FTZ R37, R37, R24 ;  /* 0x0000001825257221 */ /* 0x010fe40000010000 */
[----:B------:R-:W-:-:S02]  /*1a20*/  FADD.FTZ R36, R36, R25 ;  /* 0x0000001924247221 */ /* 0x000fc40000010000 */
[----:B------:R-:W-:Y:S02]  /*1a30*/  FADD.FTZ R44, R37, R26 ;  /* 0x0000001a252c7221 */ /* 0x000fe40000010000 */
[----:B------:R-:W-:Y:S02]  /*1a40*/  FADD.FTZ R45, R36, R27 ;  /* 0x0000001b242d7221 */ /* 0x000fe40000010000 */
.L_x_267:
[----:B------:R-:W-:Y:S05]  /*1a50*/  BSYNC B0 ;  /* 0x0000000000007941 */ /* 0x000fea0003800000 */
.L_x_266:
        /* <DEDUP_REMOVED lines=12> */
[----:B------:R-:W-:Y:S02]  /*1b20*/  FADD.FTZ R28, R41, R21 ;  /* 0x00000015291c7221 */ /* 0x000fe40000010000 */
[----:B------:R-:W-:Y:S02]  /*1b30*/  FADD.FTZ R31, R42, R22 ;  /* 0x000000162a1f7221 */ /* 0x000fe40000010000 */
[----:B------:R-:W-:Y:S02]  /*1b40*/  FADD.FTZ R30, R43, R23 ;  /* 0x000000172b1e7221 */ /* 0x000fe40000010000 */
[----:B------:R-:W1:Y:S01]  /*1b50*/  LDS.128 R20, [R70+0xa00] ;  /* 0x000a000046147984 */ /* 0x000e620000000c00 */
[----:B0-2---:R-:W-:Y:S02]  /*1b60*/  FADD.FTZ R41, R29, R24 ;  /* 0x000000181d297221 */ /* 0x005fe40000010000 */
[----:B------:R-:W-:Y:S02]  /*1b70*/  FADD.FTZ R40, R28, R25 ;  /* 0x000000191c287221 */ /* 0x000fe40000010000 */
[----:B------:R-:W-:-:S02]  /*1b80*/  FADD.FTZ R43, R31, R26 ;  /* 0x0000001a1f2b7221 */ /* 0x000fc40000010000 */
[----:B------:R-:W-:Y:S02]  /*1b90*/  FADD.FTZ R42, R30, R27 ;  /* 0x0000001b1e2a7221 */ /* 0x000fe40000010000 */
[----:B------:R-:W0:Y:S01]  /*1ba0*/  LDS.128 R28, [R70+0xb50] ;  /* 0x000b5000461c7984 */ /* 0x000e220000000c00 */
[----:B---3--:R-:W-:Y:S02]  /*1bb0*/  FADD.FTZ R41, R41, R12 ;  /* 0x0000000c29297221 */ /* 0x008fe40000010000 */
[----:B------:R-:W-:Y:S01]  /*1bc0*/  FADD.FTZ R40, R40, R13 ;  /* 0x0000000d28287221 */ /* 0x000fe20000010000 */
[----:B------:R-:W2:Y:S01]  /*1bd0*/  LDS.128 R24, [R70+0xca0] ;  /* 0x000ca00046187984 */ /* 0x000ea20000000c00 */
[----:B------:R-:W-:Y:S02]  /*1be0*/  FADD.FTZ R43, R43, R14 ;  /* 0x0000000e2b2b7221 */ /* 0x000fe40000010000 */
[----:B------:R-:W-:Y:S02]  /*1bf0*/  FADD.FTZ R42, R42, R15 ;  /* 0x0000000f2a2a7221 */ /* 0x000fe40000010000 */
[----:B------:R-:W3:Y:S01]  /*1c00*/  LDS.128 R12, [R70+0xdf0] ;  /* 0x000df000460c7984 */ /* 0x000ee20000000c00 */
[----:B----4-:R-:W-:-:S02]  /*1c10*/  FADD.FTZ R41, R41, R16 ;  /* 0x0000001029297221 */ /* 0x010fc40000010000 */
[----:B------:R-:W-:Y:S02]  /*1c20*/  FADD.FTZ R40, R40, R17 ;  /* 0x0000001128287221 */ /* 0x000fe40000010000 */
[----:B------:R-:W-:Y:S02]  /*1c30*/  FADD.FTZ R43, R43, R18 ;  /* 0x000000122b2b7221 */ /* 0x000fe40000010000 */
[----:B------:R-:W-:Y:S02]  /*1c40*/  FADD.FTZ R42, R42, R19 ;  /* 0x000000132a2a7221 */ /* 0x000fe40000010000 */
[----:B-----5:R-:W-:Y:S01]  /*1c50*/  FADD.FTZ R41, R41, R36 ;  /* 0x0000002429297221 */ /* 0x020fe20000010000 */
[----:B------:R-:W4:Y:S01]  /*1c60*/  LDS.128 R16, [R70+0xf40] ;  /* 0x000f400046107984 */ /* 0x000f220000000c00 */
[----:B------:R-:W-:Y:S02]  /*1c70*/  FADD.FTZ R40, R40, R37 ;  /* 0x0000002528287221 */ /* 0x000fe40000010000 */
[----:B------:R-:W-:-:S02]  /*1c80*/  FADD.FTZ R43, R43, R38 ;  /* 0x000000262b2b7221 */ /* 0x000fc40000010000 */
[----:B------:R-:W-:Y:S02]  /*1c90*/  FADD.FTZ R42, R42, R39 ;  /* 0x000000272a2a7221 */ /* 0x000fe40000010000 */
[----:B------:R-:W-:Y:S01]  /*1ca0*/  FADD.FTZ R41, R41, R32 ;  /* 0x0000002029297221 */ /* 0x000fe20000010000 */
[----:B------:R-:W5:Y:S01]  /*1cb0*/  LDS.128 R36, [R70+0x1090] ;  /* 0x0010900046247984 */ /* 0x000f620000000c00 */
[----:B------:R-:W-:Y:S02]  /*1cc0*/  FADD.FTZ R40, R40, R33 ;  /* 0x0000002128287221 */ /* 0x000fe40000010000 */
[----:B------:R-:W-:Y:S02]  /*1cd0*/  FADD.FTZ R43, R43, R34 ;  /* 0x000000222b2b7221 */ /* 0x000fe40000010000 */
[----:B------:R-:W-:Y:S02]  /*1ce0*/  FADD.FTZ R42, R42, R35 ;  /* 0x000000232a2a7221 */ /* 0x000fe40000010000 */
[----:B-1----:R-:W-:Y:S01]  /*1cf0*/  FADD.FTZ R41, R41, R20 ;  /* 0x0000001429297221 */ /* 0x002fe20000010000 */
[----:B------:R-:W-:Y:S01]  /*1d00*/  LDS.128 R32, [R70+0x1330] ;  /* 0x0013300046207984 */ /* 0x000fe20000000c00 */
[----:B------:R-:W-:-:S02]  /*1d10*/  FADD.FTZ R40, R40, R21 ;  /* 0x0000001528287221 */ /* 0x000fc40000010000 */
[----:B------:R-:W-:Y:S02]  /*1d20*/  FADD.FTZ R43, R43, R22 ;  /* 0x000000162b2b7221 */ /* 0x000fe40000010000 */
[----:B------:R-:W-:Y:S02]  /*1d30*/  FADD.FTZ R42, R42, R23 ;  /* 0x000000172a2a7221 */ /* 0x000fe40000010000 */
[----:B------:R-:W1:Y:S01]  /*1d40*/  LDS.128 R20, [R70+0x11e0] ;  /* 0x0011e00046147984 */ /* 0x000e620000000c00 */
[----:B0-----:R-:W-:Y:S02]  /*1d50*/  FADD.FTZ R41, R41, R28 ;  /* 0x0000001c29297221 */ /* 0x001fe40000010000 */
        /* <DEDUP_REMOVED lines=8> */
[----:B------:R-:W0:Y:S01]  /*1de0*/  LDS.128 R24, [R70+0x1480] ;  /* 0x0014800046187984 */ /* 0x000e220000000c00 */
        /* <DEDUP_REMOVED lines=9> */
[----:B-----5:R-:W-:Y:S01]  /*1e80*/  FADD.FTZ R41, R41, R36 ;  /* 0x0000002429297221 */ /* 0x020fe20000010000 */
[----:B------:R-:W3:Y:S01]  /*1e90*/  LDS.128 R16, [R70+0x1870] ;  /* 0x0018700046107984 */ /* 0x000ee20000000c00 */
        /* <DEDUP_REMOVED lines=9> */
[----:B------:R-:W-:Y:S02]  /*1f30*/  FADD.FTZ R41, R41, R32 ;  /* 0x0000002029297221 */ /* 0x000fe40000010000 */
[----:B------:R-:W-:Y:S02]  /*1f40*/  FADD.FTZ R40, R40, R33 ;  /* 0x0000002128287221 */ /* 0x000fe40000010000 */
[----:B------:R-:W-:Y:S02]  /*1f50*/  FADD.FTZ R43, R43, R34 ;  /* 0x000000222b2b7221 */ /* 0x000fe40000010000 */
[----:B------:R-:W-:-:S02]  /*1f60*/  FADD.FTZ R42, R42, R35 ;  /* 0x000000232a2a7221 */ /* 0x000fc40000010000 */
[----:B0-----:R-:W-:Y:S01]  /*1f70*/  FADD.FTZ R41, R41, R24 ;  /* 0x0000001829297221 */ /* 0x001fe20000010000 */
[----:B------:R-:W-:Y:S01]  /*1f80*/  LDS.128 R32, [R70+0x1f00] ;  /* 0x001f000046207984 */ /* 0x000fe20000000c00 */
[----:B------:R-:W-:Y:S02]  /*1f90*/  FADD.FTZ R40, R40, R25 ;  /* 0x0000001928287221 */ /* 0x000fe40000010000 */
[----:B------:R-:W-:Y:S02]  /*1fa0*/  FADD.FTZ R43, R43, R26 ;  /* 0x0000001a2b2b7221 */ /* 0x000fe40000010000 */
[----:B------:R-:W-:Y:S02]  /*1fb0*/  FADD.FTZ R42, R42, R27 ;  /* 0x0000001b2a2a7221 */ /* 0x000fe40000010000 */
[----:B------:R-:W0:Y:S01]  /*1fc0*/  LDS.128 R24, [R70+0x1c60] ;  /* 0x001c600046187984 */ /* 0x000e220000000c00 */
[----:B------:R-:W-:Y:S02]  /*1fd0*/  FADD.FTZ R41, R41, R28 ;  /* 0x0000001c29297221 */ /* 0x000fe40000010000 */
[----:B------:R-:W-:-:S02]  /*1fe0*/  FADD.FTZ R40, R40, R29 ;  /* 0x0000001d28287221 */ /* 0x000fc40000010000 */
[----:B------:R-:W-:Y:S02]  /*1ff0*/  FADD.FTZ R43, R43, R30 ;  /* 0x0000001e2b2b7221 */ /* 0x000fe40000010000 */
[----:B------:R-:W-:Y:S02]  /*2000*/  FADD.FTZ R42, R42, R31 ;  /* 0x0000001f2a2a7221 */ /* 0x000fe40000010000 */
[----:B------:R-:W4:Y:S01]  /*2010*/  LDS.128 R28, [R70+0x1db0] ;  /* 0x001db000461c7984 */ /* 0x000f220000000c00 */
[----:B--2---:R-:W-:Y:S02]  /*2020*/  FADD.FTZ R41, R41, R12 ;  /* 0x0000000c29297221 */ /* 0x004fe40000010000 */
[----:B------:R-:W-:Y:S02]  /*2030*/  FADD.FTZ R40, R40, R13 ;  /* 0x0000000d28287221 */ /* 0x000fe40000010000 */
[----:B------:R-:W-:Y:S02]  /*2040*/  FADD.FTZ R43, R43, R14 ;  /* 0x0000000e2b2b7221 */ /* 0x000fe40000010000 */
[----:B------:R-:W-:-:S02]  /*2050*/  FADD.FTZ R42, R42, R15 ;  /* 0x0000000f2a2a7221 */ /* 0x000fc40000010000 */
[----:B------:R-:W2:Y:S01]  /*2060*/  LDS.128 R12, [R70+0x2050] ;  /* 0x00205000460c7984 */ /* 0x000ea20000000c00 */
[----:B---3--:R-:W-:Y:S02]  /*2070*/  FADD.FTZ R41, R41, R16 ;  /* 0x0000001029297221 */ /* 0x008fe40000010000 */
[----:B------:R-:W-:Y:S02]  /*2080*/  FADD.FTZ R40, R40, R17 ;  /* 0x0000001128287221 */ /* 0x000fe40000010000 */
[----:B------:R-:W-:Y:S02]  /*2090*/  FADD.FTZ R43, R43, R18 ;  /* 0x000000122b2b7221 */ /* 0x000fe40000010000 */
[----:B------:R-:W-:Y:S02]  /*20a0*/  FADD.FTZ R42, R42, R19 ;  /* 0x000000132a2a7221 */ /* 0x000fe40000010000 */
[----:B-1----:R-:W-:Y:S01]  /*20b0*/  FADD.FTZ R41, R41, R20 ;  /* 0x0000001429297221 */ /* 0x002fe20000010000 */
[----:B------:R-:W1:Y:S01]  /*20c0*/  LDS.128 R16, [R70+0x21a0] ;  /* 0x0021a00046107984 */ /* 0x000e620000000c00 */
[----:B------:R-:W-:-:S02]  /*20d0*/  FADD.FTZ R40, R40, R21 ;  /* 0x0000001528287221 */ /* 0x000fc40000010000 */
[----:B------:R-:W-:Y:S02]  /*20e0*/  FADD.FTZ R43, R43, R22 ;  /* 0x000000162b2b7221 */ /* 0x000fe40000010000 */
[----:B------:R-:W-:Y:S02]  /*20f0*/  FADD.FTZ R42, R42, R23 ;  /* 0x000000172a2a7221 */ /* 0x000fe40000010000 */
[----:B------:R-:W-:Y:S01]  /*2100*/  FADD.FTZ R41, R41, R36 ;  /* 0x0000002429297221 */ /* 0x000fe20000010000 */
[----:B------:R-:W3:Y:S01]  /*2110*/  LDS.128 R20, [R70+0x22f0] ;  /* 0x0022f00046147984 */ /* 0x000ee20000000c00 */
        /* <DEDUP_REMOVED lines=9> */
[----:B----4-:R-:W-:Y:S02]  /*21b0*/  FADD.FTZ R41, R41, R28 ;  /* 0x0000001c29297221 */ /* 0x010fe40000010000 */
[----:B------:R-:W-:-:S02]  /*21c0*/  FADD.FTZ R40, R40, R29 ;  /* 0x0000001d28287221 */ /* 0x000fc40000010000 */
[----:B------:R-:W-:Y:S02]  /*21d0*/  FADD.FTZ R43, R43, R30 ;  /* 0x0000001e2b2b7221 */ /* 0x000fe40000010000 */
[----:B------:R-:W-:Y:S02]  /*21e0*/  FADD.FTZ R42, R42, R31 ;  /* 0x0000001f2a2a7221 */ /* 0x000fe40000010000 */
[----:B------:R-:W4:Y:S01]  /*21f0*/  LDS.128 R28, [R70+0x2590] ;  /* 0x00259000461c7984 */ /* 0x000f220000000c00 */
[----:B------:R-:W-:Y:S02]  /*2200*/  FADD.FTZ R41, R41, R32 ;  /* 0x0000002029297221 */ /* 0x000fe40000010000 */
[----:B------:R-:W-:Y:S02]  /*2210*/  FADD.FTZ R40, R40, R33 ;  /* 0x0000002128287221 */ /* 0x000fe40000010000 */
[----:B------:R-:W-:Y:S02]  /*2220*/  FADD.FTZ R43, R43, R34 ;  /* 0x000000222b2b7221 */ /* 0x000fe40000010000 */
[----:B------:R-:W-:-:S02]  /*2230*/  FADD.FTZ R76, R42, R35 ;  /* 0x000000232a4c7221 */ /* 0x000fc40000010000 */
[----:B------:R-:W5:Y:S01]  /*2240*/  LDS.128 R32, [R70+0x26e0] ;  /* 0x0026e00046207984 */ /* 0x000f620000000c00 */
[----:B--2---:R-:W-:Y:S02]  /*2250*/  FADD.FTZ R71, R41, R12 ;  /* 0x0000000c29477221 */ /* 0x004fe40000010000 */
[----:B------:R-:W-:Y:S02]  /*2260*/  FADD.FTZ R12, R40, R13 ;  /* 0x0000000d280c7221 */ /* 0x000fe40000010000 */
[----:B------:R-:W-:Y:S02]  /*2270*/  FADD.FTZ R13, R43, R14 ;  /* 0x0000000e2b0d7221 */ /* 0x000fe40000010000 */
[----:B------:R-:W2:Y:S01]  /*2280*/  LDS.128 R40, [R70+0x2980] ;  /* 0x0029800046287984 */ /* 0x000ea20000000c00 */
[----:B------:R-:W-:Y:S02]  /*2290*/  FADD.FTZ R76, R76, R15 ;  /* 0x0000000f4c4c7221 */ /* 0x000fe40000010000 */
[----:B-1----:R-:W-:-:S02]  /*22a0*/  FADD.FTZ R71, R71, R16 ;  /* 0x0000001047477221 */ /* 0x002fc40000010000 */
[----:B------:R-:W-:Y:S02]  /*22b0*/  FADD.FTZ R12, R12, R17 ;  /* 0x000000110c0c7221 */ /* 0x000fe40000010000 */
[----:B------:R-:W-:Y:S02]  /*22c0*/  FADD.FTZ R13, R13, R18 ;  /* 0x000000120d0d7221 */ /* 0x000fe40000010000 */
[----:B------:R-:W-:Y:S02]  /*22d0*/  FADD.FTZ R76, R76, R19 ;  /* 0x000000134c4c7221 */ /* 0x000fe40000010000 */
[----:B---3--:R-:W-:Y:S02]  /*22e0*/  FADD.FTZ R71, R71, R20 ;  /* 0x0000001447477221 */ /* 0x008fe40000010000 */
[----:B------:R-:W-:Y:S02]  /*22f0*/  FADD.FTZ R12, R12, R21 ;  /* 0x000000150c0c7221 */ /* 0x000fe40000010000 */
[----:B------:R-:W-:-:S02]  /*2300*/  FADD.FTZ R13, R13, R22 ;  /* 0x000000160d0d7221 */ /* 0x000fc40000010000 */
[----:B------:R-:W-:Y:S02]  /*2310*/  FADD.FTZ R76, R76, R23 ;  /* 0x000000174c4c7221 */ /* 0x000fe40000010000 */
[----:B0-----:R-:W-:Y:S02]  /*2320*/  FADD.FTZ R71, R71, R24 ;  /* 0x0000001847477221 */ /* 0x001fe40000010000 */
[----:B------:R-:W-:Y:S02]  /*2330*/  FADD.FTZ R12, R12, R25 ;  /* 0x000000190c0c7221 */ /* 0x000fe40000010000 */
[----:B------:R-:W-:Y:S02]  /*2340*/  FADD.FTZ R13, R13, R26 ;  /* 0x0000001a0d0d7221 */ /* 0x000fe40000010000 */
[----:B------:R-:W-:Y:S02]  /*2350*/  FADD.FTZ R76, R76, R27 ;  /* 0x0000001b4c4c7221 */ /* 0x000fe40000010000 */
[----:B----4-:R-:W-:-:S02]  /*2360*/  FADD.FTZ R71, R71, R28 ;  /* 0x0000001c47477221 */ /* 0x010fc40000010000 */
[----:B------:R-:W-:Y:S02]  /*2370*/  FADD.FTZ R12, R12, R29 ;  /* 0x0000001d0c0c7221 */ /* 0x000fe40000010000 */
[----:B------:R-:W-:Y:S02]  /*2380*/  FADD.FTZ R13, R13, R30 ;  /* 0x0000001e0d0d7221 */ /* 0x000fe40000010000 */
[----:B------:R-:W-:Y:S02]  /*2390*/  FADD.FTZ R76, R76, R31 ;  /* 0x0000001f4c4c7221 */ /* 0x000fe40000010000 */
[----:B-----5:R-:W-:Y:S02]  /*23a0*/  FADD.FTZ R71, R71, R32 ;  /* 0x0000002047477221 */ /* 0x020fe40000010000 */
[----:B------:R-:W-:Y:S02]  /*23b0*/  FADD.FTZ R12, R12, R33 ;  /* 0x000000210c0c7221 */ /* 0x000fe40000010000 */
[----:B------:R-:W-:-:S02]  /*23c0*/  FADD.FTZ R13, R13, R34 ;  /* 0x000000220d0d7221 */ /* 0x000fc40000010000 */
[----:B------:R-:W-:Y:S02]  /*23d0*/  FADD.FTZ R76, R76, R35 ;  /* 0x000000234c4c7221 */ /* 0x000fe40000010000 */
[----:B------:R-:W-:Y:S02]  /*23e0*/  FADD.FTZ R71, R71, R36 ;  /* 0x0000002447477221 */ /* 0x000fe40000010000 */
[----:B------:R-:W-:Y:S02]  /*23f0*/  FADD.FTZ R12, R12, R37 ;  /* 0x000000250c0c7221 */ /* 0x000fe40000010000 */
[----:B------:R-:W-:Y:S02]  /*2400*/  FADD.FTZ R13, R13, R38 ;  /* 0x000000260d0d7221 */ /* 0x000fe40000010000 */
[----:B------:R-:W-:Y:S02]  /*2410*/  FADD.FTZ R76, R76, R39 ;  /* 0x000000274c4c7221 */ /* 0x000fe40000010000 */
[----:B--2---:R-:W-:-:S02]  /*2420*/  FADD.FTZ R40, R71, R40 ;  /* 0x0000002847287221 */ /* 0x004fc40000010000 */
[----:B------:R-:W-:Y:S02]  /*2430*/  FADD.FTZ R41, R12, R41 ;  /* 0x000000290c297221 */ /* 0x000fe40000010000 */
[----:B------:R-:W-:Y:S02]  /*2440*/  FADD.FTZ R42, R13, R42 ;  /* 0x0000002a0d2a7221 */ /* 0x000fe40000010000 */
[----:B------:R-:W-:Y:S02]  /*2450*/  FADD.FTZ R43, R76, R43 ;  /* 0x0000002b4c2b7221 */ /* 0x000fe40000010000 */
.L_x_269:
[----:B------:R-:W-:Y:S05]  /*2460*/  BSYNC B0 ;  /* 0x0000000000007941 */ /* 0x000fea0003800000 */
.L_x_268:
        /* <DEDUP_REMOVED lines=16> */
.L_x_271:
[----:B------:R-:W-:Y:S05]  /*2570*/  BSYNC B0 ;  /* 0x0000000000007941 */ /* 0x000fea0003800000 */
.L_x_270:
[----:B------:R-:W-:Y:S05]  /*2580*/  @!P0 BRA `(.L_x_272) ;  /* 0x0000122000008947 */ /* 0x000fea0003800000 */
[----:B------:R-:W2:Y:S01]  /*2590*/  S2R R21, SR_CTAID.Y ;  /* 0x0000000000157919 */ /* 0x000ea20000002600 */
[----:B------:R-:W-:-:S05]  /*25a0*/  LOP3.LUT R6, R57, 0x1, RZ, 0xc0, !PT ;  /* 0x0000000139067812 */ /* 0x000fca00078ec0ff */
[----:B------:R-:W-:-:S04]  /*25b0*/  IMAD R6, R6, c[0x0][0x10], RZ ;  /* 0x0000040006067a24 */ /* 0x000fc800078e02ff */
[----:B-1----:R-:W-:-:S05]  /*25c0*/  IMAD R13, R6, c[0x0][0xc], RZ ;  /* 0x00000300060d7a24 */ /* 0x002fca00078e02ff */
[----:B------:R-:W-:-:S05]  /*25d0*/  SHF.L.U32 R22, R13, 0x1, RZ ;  /* 0x000000010d167819 */ /* 0x000fca00000006ff */
[----:B------:R-:W-:Y:S01]  /*25e0*/  IMAD.WIDE R22, R22, R69, c[0x0][0x1b0] ;  /* 0x00006c0016167625 */ /* 0x000fe200078e0245 */
[----:B--2---:R-:W-:-:S05]  /*25f0*/  IADD3 R12, R6, R21, RZ ;  /* 0x00000015060c7210 */ /* 0x004fca0007ffe0ff */
[----:B------:R-:W-:Y:S01]  /*2600*/  IMAD.WIDE.U32 R12, R12, R69, c[0x0][0x1a8] ;  /* 0x00006a000c0c7625 */ /* 0x000fe200078e0045 */
        /* <DEDUP_REMOVED lines=19> */
.L_x_274:
[----:B------:R-:W2:Y:S01]  /*2740*/  LDG.E.STRONG.GPU R6, [R12.64] ;  /* 0x000000080c067981 */ /* 0x000ea2000c1ef900 */
[----:B------:R-:W-:Y:S01]  /*2750*/  YIELD ;  /* 0x0000000000007946 */ /* 0x000fe20003800000 */
[----:B--2---:R-:W-:Y:S01]  /*2760*/  ISETP.NE.AND P0, PT, R6, R17, PT ;  /* 0x000000110600720c */ /* 0x004fe20003f05270 */
[----:B------:R-:W-:-:S12]  /*2770*/  CCTL.IVALL ;  /* 0x00000000ff00798f */ /* 0x000fd80002000000 */
[----:B------:R-:W-:Y:S05]  /*2780*/  @P0 BRA `(.L_x_274) ;  /* 0xffffffb000000947 */ /* 0x000fea000383ffff */
.L_x_273:
[----:B------:R-:W-:Y:S01]  /*2790*/  ISETP.NE.AND P0, PT, RZ, c[0x0][0xc], PT ;  /* 0x00000300ff007a0c */ /* 0x000fe20003f05270 */
[----:B------:R-:W-:Y:S01]  /*27a0*/  WARPSYNC 0xffffffff ;  /* 0xffffffff00007948 */ /* 0x000fe20003800000 */
[----:B------:R-:W-:Y:S11]  /*27b0*/  BAR.SYNC.DEFER_BLOCKING 0x0 ;  /* 0x0000000000007b1d */ /* 0x000ff60000010000 */
[----:B------:R-:W-:Y:S05]  /*27c0*/  @!P0 BRA `(.L_x_272) ;  /* 0x00000fe000008947 */ /* 0x000fea0003800000 */
[----:B------:R-:W-:Y:S01]  /*27d0*/  MOV R6, 0x1 ;  /* 0x0000000100067802 */ /* 0x000fe20000000f00 */
[----:B------:R-:W-:-:S03]  /*27e0*/  HFMA2.MMA R20, -RZ, RZ, 0, 0 ;  /* 0x00000000ff147435 */ /* 0x000fc600000001ff */
[----:B------:R-:W-:-:S04]  /*27f0*/  IADD3 R6, -R6, c[0x0][0xc], RZ ;  /* 0x0000030006067a10 */ /* 0x000fc80007ffe1ff */
[----:B------:R-:W-:-:S13]  /*2800*/  ISETP.GE.U32.AND P0, PT, R6, 0x3, PT ;  /* 0x000000030600780c */ /* 0x000fda0003f06070 */
[----:B------:R-:W-:Y:S05]  /*2810*/  @!P0 BRA `(.L_x_275) ;  /* 0x00000dc000008947 */ /* 0x000fea0003800000 */
[----:B------:R-:W-:Y:S01]  /*2820*/  ULDC UR6, c[0x0][0xc] ;  /* 0x0000030000067ab9 */ /* 0x000fe20000000800 */
[----:B------:R-:W-:Y:S01]  /*2830*/  MOV R20, RZ ;  /* 0x000000ff00147202 */ /* 0x000fe20000000f00 */
[----:B------:R-:W-:-:S04]  /*2840*/  ULOP3.LUT UR5, UR6, 0x3, URZ, 0xc0, !UPT ;  /* 0x0000000306057892 */ /* 0x000fc8000f8ec03f */
[----:B------:R-:W-:-:S06]  /*2850*/  UIADD3 UR5, -UR5, UR6, URZ ;  /* 0x0000000605057290 */ /* 0x000fcc000fffe13f */
[----:B------:R-:W-:Y:S02]  /*2860*/  ISETP.LT.AND P0, PT, RZ, UR5, PT ;  /* 0x00000005ff007c0c */ /* 0x000fe4000bf01270 */
[----:B------:R-:W-:-:S11]  /*2870*/  MOV R6, UR5 ;  /* 0x0000000500067c02 */ /* 0x000fd60008000f00 */
[----:B------:R-:W-:Y:S05]  /*2880*/  @!P0 BRA `(.L_x_276) ;  /* 0x00000b6000008947 */ /* 0x000fea0003800000 */
[----:B------:R-:W-:Y:S02]  /*2890*/  ISETP.GT.AND P3, PT, R6, 0xc, PT ;  /* 0x0000000c0600780c */ /* 0x000fe40003f64270 */
[----:B------:R-:W-:-:S11]  /*28a0*/  PLOP3.LUT P0, PT, PT, PT, PT, 0x80, 0x0 ;  /* 0x000000000000781c */ /* 0x000fd60003f0f070 */
[----:B------:R-:W-:Y:S05]  /*28b0*/  @!P3 BRA `(.L_x_277) ;  /* 0x000007400000b947 */ /* 0x000fea0003800000 */
[----:B------:R-:W-:Y:S02]  /*28c0*/  PLOP3.LUT P0, PT, PT, PT, PT, 0x8, 0x0 ;  /* 0x000000000000781c */ /* 0x000fe40003f0e170 */
.L_x_278:
        /* <DEDUP_REMOVED lines=115> */
.L_x_277:
        /* <DEDUP_REMOVED lines=61> */
.L_x_279:
[----:B------:R-:W-:-:S13]  /*33d0*/  ISETP.NE.OR P0, PT, R6, RZ, P0 ;  /* 0x000000ff0600720c */ /* 0x000fda0000705670 */
[----:B------:R-:W-:Y:S05]  /*33e0*/  @!P0 BRA `(.L_x_275) ;  /* 0x000001f000008947 */ /* 0x000fea0003800000 */
.L_x_276:
        /* <DEDUP_REMOVED lines=31> */
.L_x_275:
        /* <DEDUP_REMOVED lines=12> */
.L_x_281:
[----:B------:R-:W-:Y:S05]  /*36a0*/  BSYNC B0 ;  /* 0x0000000000007941 */ /* 0x000fea0003800000 */
.L_x_280:
[----:B------:R-:W-:Y:S05]  /*36b0*/  @!P3 BRA `(.L_x_272) ;  /* 0x000000f00000b947 */ /* 0x000fea0003800000 */
[C---:B-1----:R-:W-:Y:S02]  /*36c0*/  IADD3 R12, R20.reuse, 0x2, RZ ;  /* 0x00000002140c7810 */ /* 0x042fe40007ffe0ff */
        /* <DEDUP_REMOVED lines=14> */
.L_x_272:
[----:B------:R-:W-:Y:S01]  /*37b0*/  @!P2 STS.64 [0xc8], R44 ;  /* 0x0000c82cff00a388 */ /* 0x000fe20000000a00 */
[--C-:B-1----:R-:W-:Y:S02]  /*37c0*/  PRMT R15, RZ, 0x5410, R55.reuse ;  /* 0x00005410ff0f7816 */ /* 0x102fe40000000037 */
[----:B------:R-:W-:Y:S01]  /*37d0*/  PRMT R55, RZ, 0x7610, R55 ;  /* 0x00007610ff377816 */ /* 0x000fe20000000037 */
[----:B------:R-:W-:Y:S01]  /*37e0*/  BAR.SYNC.DEFER_BLOCKING 0x0 ;  /* 0x0000000000007b1d */ /* 0x000fe20000010000 */
[--C-:B------:R-:W-:Y:S01]  /*37f0*/  PRMT R17, RZ, 0x5410, R56.reuse ;  /* 0x00005410ff117816 */ /* 0x100fe20000000038 */
[----:B------:R-:W-:Y:S01]  /*3800*/  FADD.FTZ R14, -R10, R15 ;  /* 0x0000000f0a0e7221 */ /* 0x000fe20000010100 */
[----:B------:R-:W-:Y:S01]  /*3810*/  ISETP.GE.U32.AND P0, PT, R60, c[0x0][0x1e0], PT ;  /* 0x000078003c007a0c */ /* 0x000fe20003f06070 */
[C---:B------:R-:W-:Y:S01]  /*3820*/  FADD.FTZ R26, -R10.reuse, R55 ;  /* 0x000000370a1a7221 */ /* 0x040fe20000010100 */
[----:B------:R-:W-:Y:S01]  /*3830*/  ISETP.GE.U32.AND P2, PT, R59, c[0x0][0x1e0], PT ;  /* 0x000078003b007a0c */ /* 0x000fe20003f46070 */
[----:B------:R-:W-:Y:S01]  /*3840*/  FADD.FTZ R24, -R10, R17 ;  /* 0x000000110a187221 */ /* 0x000fe20000010100 */
[----:B------:R-:W-:Y:S01]  /*3850*/  ISETP.GE.U32.AND P3, PT, R58, c[0x0][0x1e0], PT ;  /* 0x000078003a007a0c */ /* 0x000fe20003f66070 */
[-C--:B------:R-:W-:Y:S01]  /*3860*/  FMUL.FTZ R28, R14, R67.reuse ;  /* 0x000000430e1c7220 */ /* 0x080fe20000410000 */
[----:B------:R-:W-:Y:S01]  /*3870*/  PRMT R21, RZ, 0x5410, R51 ;  /* 0x00005410ff157816 */ /* 0x000fe20000000033 */
[----:B------:R-:W-:Y:S01]  /*3880*/  FMUL.FTZ R29, R26, R67 ;  /* 0x000000431a1d7220 */ /* 0x000fe20000410000 */
[----:B------:R-:W-:-:S02]  /*3890*/  PRMT R19, RZ, 0x7610, R56 ;  /* 0x00007610ff137816 */ /* 0x000fc40000000038 */
        /* <DEDUP_REMOVED lines=11> */
[----:B------:R-:W1:Y:S01]  /*3950*/  LDS.64 R12, [0xc8] ;  /* 0x0000c800ff0c7984 */ /* 0x000e620000000a00 */
[----:B------:R-:W-:-:S02]  /*3960*/  ISETP.GT.U32.OR P0, PT, R63, 0x29f, P0 ;  /* 0x0000029f3f00780c */ /* 0x000fc40000704470 */
[C---:B------:R-:W-:Y:S02]  /*3970*/  ISETP.GT.U32.OR P2, PT, R63.reuse, 0x29f, P2 ;  /* 0x0000029f3f00780c */ /* 0x040fe40001744470 */
[----:B------:R-:W-:Y:S01]  /*3980*/  ISETP.GT.U32.OR P3, PT, R63, 0x29f, P3 ;  /* 0x0000029f3f00780c */ /* 0x000fe20001f64470 */
[----:B-1----:R-:W-:Y:S01]  /*3990*/  FMUL.FTZ R17, R13, c[0x0][0x20c] ;  /* 0x000083000d117a20 */ /* 0x002fe20000410000 */
[--C-:B------:R-:W-:Y:S01]  /*39a0*/  PRMT R13, RZ, 0x5410, R54.reuse ;  /* 0x00005410ff0d7816 */ /* 0x100fe20000000036 */
[----:B------:R-:W-:Y:S01]  /*39b0*/  FMUL.FTZ R16, R12, c[0x0][0x20c] ;  /* 0x000083000c107a20 */ /* 0x000fe20000410000 */
[----:B------:R-:W-:Y:S01]  /*39c0*/  PRMT R54, RZ, 0x7610, R54 ;  /* 0x00007610ff367816 */ /* 0x000fe20000000036 */
[----:B------:R-:W-:Y:S05]  /*39d0*/  @!P4 BRA `(.L_x_282) ;  /* 0x000001200000c947 */ /* 0x000fea0003800000 */
[----:B------:R-:W-:Y:S02]  /*39e0*/  FFMA.FTZ R14, R29, R11, R66 ;  /* 0x0000000b1d0e7223 */ /* 0x000fe40000010042 */
[----:B------:R-:W-:Y:S02]  /*39f0*/  FFMA.FTZ R12, R28, R68, R65 ;  /* 0x000000441c0c7223 */ /* 0x000fe40000010041 */
[----:B------:R-:W-:-:S02]  /*3a00*/  FMUL.FTZ R21, R14, -1.4426950216293334961 ;  /* 0xbfb8aa3b0e157820 */ /* 0x000fc40000410000 */
[----:B------:R-:W-:-:S04]  /*3a10*/  FMUL.FTZ R15, R12, -1.4426950216293334961 ;  /* 0xbfb8aa3b0c0f7820 */ /* 0x000fc80000410000 */
[----:B------:R-:W1:Y:S08]  /*3a20*/  MUFU.EX2 R21, R21 ;  /* 0x0000001500157308 */ /* 0x000e700000000800 */
[----:B------:R-:W2:Y:S01]  /*3a30*/  MUFU.EX2 R15, R15 ;  /* 0x0000000f000f7308 */ /* 0x000ea20000000800 */
[----:B-1----:R-:W-:-:S07]  /*3a40*/  FADD.FTZ R23, R21, 1 ;  /* 0x3f80000015177421 */ /* 0x002fce0000010000 */
[----:B------:R-:W1:Y:S01]  /*3a50*/  MUFU.RCP R23, R23 ;  /* 0x0000001700177308 */ /* 0x000e620000001000 */
[----:B--2---:R-:W-:-:S07]  /*3a60*/  FADD.FTZ R19, R15, 1 ;  /* 0x3f8000000f137421 */ /* 0x004fce0000010000 */
[----:B------:R-:W2:Y:S01]  /*3a70*/  MUFU.RCP R26, R19 ;  /* 0x00000013001a7308 */ /* 0x000ea20000001000 */
[----:B-1----:R-:W-:Y:S02]  /*3a80*/  FADD.FTZ R27, -R23, 1 ;  /* 0x3f800000171b7421 */ /* 0x002fe40000010100 */
[----:B------:R-:W-:Y:S02]  /*3a90*/  FMUL.FTZ R54, R54, R23 ;  /* 0x0000001736367220 */ /* 0x000fe40000410000 */
[----:B------:R-:W-:Y:S02]  /*3aa0*/  FFMA.FTZ R27, R14, R27, 1 ;  /* 0x3f8000000e1b7423 */ /* 0x000fe4000001001b */
[----:B--2---:R-:W-:Y:S02]  /*3ab0*/  FADD.FTZ R25, -R26, 1 ;  /* 0x3f8000001a197421 */ /* 0x004fe40000010100 */
[----:B------:R-:W-:Y:S02]  /*3ac0*/  FMUL.FTZ R13, R13, R26 ;  /* 0x0000001a0d0d7220 */ /* 0x000fe40000410000 */
[----:B------:R-:W-:-:S02]  /*3ad0*/  FFMA.FTZ R12, R12, R25, 1 ;  /* 0x3f8000000c0c7423 */ /* 0x000fc40000010019 */
[----:B------:R-:W-:Y:S02]  /*3ae0*/  FMUL.FTZ R54, R54, R27 ;  /* 0x0000001b36367220 */ /* 0x000fe40000410000 */
[----:B------:R-:W-:Y:S02]  /*3af0*/  FMUL.FTZ R13, R13, R12 ;  /* 0x0000000c0d0d7220 */ /* 0x000fe40000410000 */
.L_x_282:
[----:B------:R-:W-:Y:S01]  /*3b00*/  BSSY B0, `(.L_x_283) ;  /* 0x0000012000007945 */ /* 0x000fe20003800000 */
[----:B------:R-:W-:Y:S05]  /*3b10*/  @!P1 BRA `(.L_x_284) ;  /* 0x0000010000009947 */ /* 0x000fea0003800000 */
        /* <DEDUP_REMOVED lines=16> */
.L_x_284:
[----:B------:R-:W-:Y:S05]  /*3c20*/  BSYNC B0 ;  /* 0x0000000000007941 */ /* 0x000fea0003800000 */
.L_x_283:
[--C-:B------:R-:W-:Y:S01]  /*3c30*/  PRMT R13, RZ, 0x5410, R53.reuse ;  /* 0x00005410ff0d7816 */ /* 0x100fe20000000035 */
[-C--:B------:R-:W-:Y:S01]  /*3c40*/  FMUL.FTZ R28, R24, R67.reuse ;  /* 0x00000043181c7220 */ /* 0x080fe20000410000 */
[----:B------:R-:W-:Y:S01]  /*3c50*/  PRMT R12, RZ, 0x7610, R53 ;  /* 0x00007610ff0c7816 */ /* 0x000fe20000000035 */
[----:B------:R-:W-:Y:S01]  /*3c60*/  FMUL.FTZ R29, R22, R67 ;  /* 0x00000043161d7220 */ /* 0x000fe20000410000 */
[----:B------:R-:W-:Y:S05]  /*3c70*/  @!P4 BRA `(.L_x_285) ;  /* 0x000001200000c947 */ /* 0x000fea0003800000 */
[----:B-1----:R-:W-:Y:S02]  /*3c80*/  FFMA.FTZ R14, R28, R68, R65 ;  /* 0x000000441c0e7223 */ /* 0x002fe40000010041 */
[----:B------:R-:W-:Y:S02]  /*3c90*/  FFMA.FTZ R15, R29, R11, R66 ;  /* 0x0000000b1d0f7223 */ /* 0x000fe40000010042 */
[----:B------:R-:W-:Y:S02]  /*3ca0*/  FMUL.FTZ R19, R14, -1.4426950216293334961 ;  /* 0xbfb8aa3b0e137820 */ /* 0x000fe40000410000 */
        /* <DEDUP_REMOVED lines=15> */
.L_x_285:
[----:B------:R-:W-:Y:S01]  /*3da0*/  BSSY B0, `(.L_x_286) ;  /* 0x0000012000007945 */ /* 0x000fe20003800000 */
[----:B------:R-:W-:Y:S05]  /*3db0*/  @P0 BRA `(.L_x_287) ;  /* 0x0000010000000947 */ /* 0x000fea0003800000 */
[C-C-:B-1----:R-:W-:Y:S02]  /*3dc0*/  FFMA.FTZ R14, R16.reuse, R28, R17.reuse ;  /* 0x0000001c100e7223 */ /* 0x142fe40000010011 */
        /* <DEDUP_REMOVED lines=15> */
.L_x_287:
[----:B------:R-:W-:Y:S05]  /*3ec0*/  BSYNC B0 ;  /* 0x0000000000007941 */ /* 0x000fea0003800000 */
.L_x_286:
[--C-:B-1----:R-:W-:Y:S01]  /*3ed0*/  PRMT R7, RZ, 0x5410, R50.reuse ;  /* 0x00005410ff077816 */ /* 0x102fe20000000032 */
        /* <DEDUP_REMOVED lines=22> */
.L_x_288:
        /* <DEDUP_REMOVED lines=14> */
[C---:B------:R-:W-:Y:S02]  /*4120*/  LEA R12, P0, R14.reuse, c[0x0][0x160], 0x1 ;  /* 0x000058000e0c7a11 */ /* 0x040fe400078008ff */
[----:B------:R-:W-:Y:S02]  /*4130*/  F2FP.BF16.PACK_AB R7, R7, R8 ;  /* 0x000000080707723e */ /* 0x000fe400000010ff */
[----:B------:R-:W-:-:S05]  /*4140*/  LEA.HI.X R13, R14, c[0x0][0x164], R19, 0x1, P0 ;  /* 0x000059000e0d7a11 */ /* 0x000fca00000f0c13 */
[----:B------:R1:W-:Y:S04]  /*4150*/  STG.E [R12.64], R7 ;  /* 0x000000070c007986 */ /* 0x0003e8000c101908 */
.L_x_290:
[----:B------:R-:W-:Y:S05]  /*4160*/  BSYNC B0 ;  /* 0x0000000000007941 */ /* 0x000fea0003800000 */
.L_x_289:
        /* <DEDUP_REMOVED lines=23> */
.L_x_291:
        /* <DEDUP_REMOVED lines=17> */
.L_x_293:
[----:B------:R-:W-:Y:S05]  /*43f0*/  BSYNC B0 ;  /* 0x0000000000007941 */ /* 0x000fea0003800000 */
.L_x_292:
[----:B------:R-:W-:Y:S02]  /*4400*/  IADD3 R62, R62, c[0x0][0x10], RZ ;  /* 0x000004003e3e7a10 */ /* 0x000fe40007ffe0ff */
[----:B------:R-:W-:Y:S02]  /*4410*/  IADD3 R57, R57, 0x1, RZ ;  /* 0x0000000139397810 */ /* 0x000fe40007ffe0ff */
[----:B------:R-:W-:-:S13]  /*4420*/  ISETP.GE.AND P0, PT, R62, UR4, PT ;  /* 0x000000043e007c0c */ /* 0x000fda000bf06270 */
[----:B------:R-:W-:Y:S01]  /*4430*/  @P0 CALL.REL.NOINC `(.L_x_259) ;  /* 0x0000001000000944 */ /* 0x000fe20003c00000 */
[----:B------:R-:W-:Y:S05]  /*4440*/  BRA `(.L_x_294) ;  /* 0xffffbe8000007947 */ /* 0x000fea000383ffff */
.L_x_259:
[----:B------:R-:W-:Y:S01]  /*4450*/  ISETP.NE.AND P1, PT, R63, RZ, PT ;  /* 0x000000ff3f00720c */ /* 0x000fe20003f25270 */
[----:B------:R-:W-:Y:S01]  /*4460*/  HFMA2.MMA R3, -RZ, RZ, 0, 2.384185791015625e-07 ;  /* 0x00000004ff037435 */ /* 0x000fe200000001ff */
[----:B-1----:R-:W-:Y:S01]  /*4470*/  MOV R6, c[0x0][0xc] ;  /* 0x0000030000067a02 */ /* 0x002fe20000000f00 */
[----:B------:R-:W-:Y:S01]  /*4480*/  BSSY B0, `(.L_x_295) ;  /* 0x000000f000007945 */ /* 0x000fe20003800000 */
[----:B------:R-:W-:Y:S02]  /*4490*/  MOV R4, c[0x0][0x10] ;  /* 0x0000040000047a02 */ /* 0x000fe40000000f00 */
[----:B------:R-:W-:Y:S02]  /*44a0*/  ISETP.NE.AND P0, PT, R6, 0x1, PT ;  /* 0x000000010600780c */ /* 0x000fe40003f05270 */
[----:B0-----:R-:W-:-:S04]  /*44b0*/  SHF.L.U32 R0, R4, 0x1, RZ ;  /* 0x0000000104007819 */ /* 0x001fc800000006ff */
        /* <DEDUP_REMOVED lines=11> */
.L_x_296:
[----:B------:R-:W-:Y:S05]  /*4570*/  BSYNC B0 ;  /* 0x0000000000007941 */ /* 0x000fea0003800000 */
.L_x_295:
        /* <DEDUP_REMOVED lines=11> */
.L_x_298:
[----:B------:R-:W2:Y:S01]  /*4630*/  LDG.E.STRONG.GPU R5, [R2.64] ;  /* 0x0000000802057981 */ /* 0x000ea2000c1ef900 */
[----:B------:R-:W-:Y:S01]  /*4640*/  YIELD ;  /* 0x0000000000007946 */ /* 0x000fe20003800000 */
[----:B--2---:R-:W-:Y:S01]  /*4650*/  ISETP.NE.AND P0, PT, R5, R0, PT ;  /* 0x000000000500720c */ /* 0x004fe20003f05270 */
[----:B------:R-:W-:-:S12]  /*4660*/  CCTL.IVALL ;  /* 0x00000000ff00798f */ /* 0x000fd80002000000 */
[----:B------:R-:W-:Y:S05]  /*4670*/  @P0 BRA `(.L_x_298) ;  /* 0xffffffb000000947 */ /* 0x000fea000383ffff */
.L_x_297:
        /* <DEDUP_REMOVED lines=25> */
.L_x_299:
[----:B------:R-:W-:-:S04]  /*4810*/  LEA R6, P0, R63, c[0x0][0x1b8], 0x2 ;  /* 0x00006e003f067a11 */ /* 0x000fc800078010ff */
[----:B------:R-:W-:Y:S02]  /*4820*/  LEA.HI.X R7, R63, c[0x0][0x1bc], R8, 0x2, P0 ;  /* 0x00006f003f077a11 */ /* 0x000fe400000f1408 */
[-C--:B------:R-:W-:Y:S02]  /*4830*/  LEA R8, P0, R14, R6.reuse, 0x2 ;  /* 0x000000060e087211 */ /* 0x080fe400078010ff */
[-C--:B------:R-:W-:Y:S01]  /*4840*/  LEA R12, P2, R23, R6.reuse, 0x2 ;  /* 0x00000006170c7211 */ /* 0x080fe200078410ff */
[----:B------:R-:W2:Y:S01]  /*4850*/  LDG.E R0, [R6.64] ;  /* 0x0000000806007981 */ /* 0x000ea2000c1e1900 */
[----:B------:R-:W-:Y:S02]  /*4860*/  LEA R10, P1, R16, R6, 0x2 ;  /* 0x00000006100a7211 */ /* 0x000fe400078210ff */
[C---:B------:R-:W-:Y:S02]  /*4870*/  IADD3.X R9, R7.reuse, R27, RZ, P0, !PT ;  /* 0x0000001b07097210 */ /* 0x040fe400007fe4ff */
[----:B------:R-:W-:-:S02]  /*4880*/  IADD3.X R13, R7, R21, RZ, P2, !PT ;  /* 0x00000015070d7210 */ /* 0x000fc400017fe4ff */
[----:B------:R-:W-:Y:S02]  /*4890*/  IADD3.X R11, R19, R7, RZ, P1, !PT ;  /* 0x00000007130b7210 */ /* 0x000fe40000ffe4ff */
[----:B0-----:R0:W2:Y:S04]  /*48a0*/  LDG.E R9, [R8.64] ;  /* 0x0000000808097981 */ /* 0x0010a8000c1e1900 */
        /* <DEDUP_REMOVED lines=16> */
.L_x_300:
        /* <DEDUP_REMOVED lines=13> */
.L_x_3265:


//--------------------- .text._Z35group_norm_nhwc_bwd_one_pass_kernelI11Bf16IOBf16WLi256ELi42ELi672EEv26Group_norm_nhwc_bwd_params --------------------------
	.section	.text._Z35group_norm_nhwc_bwd_one_pass_kernelI11Bf16IOBf16WLi256ELi42ELi672EEv26Group_norm_nhwc_bwd_params,"ax",@progbits
	.sectioninfo	@"SHI_REGISTERS=80"
	.align	128
        .global         _Z35group_norm_nhwc_bwd_one_pass_kernelI11Bf16IOBf16WLi256ELi42ELi672EEv26Group_norm_nhwc_bwd_params
        .type           _Z35group_norm_nhwc_bwd_one_pass_kernelI11Bf16IOBf16WLi256ELi42ELi672EEv26Group_norm_nhwc_bwd_params,@function
        .size           _Z35group_norm_nhwc_bwd_one_pass_kernelI11Bf16IOBf16WLi256ELi42ELi672EEv26Group_norm_nhwc_bwd_params,(.L_x_3266 - _Z35group_norm_nhwc_bwd_one_pass_kernelI11Bf16IOBf16WLi256ELi42ELi672EEv26Group_norm_nhwc_bwd_params)
        .other          _Z35group_norm_nhwc_bwd_one_pass_kernelI11Bf16IOBf16WLi256ELi42ELi672EEv26Group_norm_nhwc_bwd_params,@"STO_CUDA_ENTRY STV_DEFAULT"
_Z35group_norm_nhwc_bwd_one_pass_kernelI11Bf16IOBf16WLi256ELi42ELi672EEv26Group_norm_nhwc_bwd_params:
.text._Z35group_norm_nhwc_bwd_one_pass_kernelI11Bf16IOBf16WLi256ELi42ELi672EEv26Group_norm_nhwc_bwd_params:
        /* <DEDUP_REMOVED lines=49> */
.L_x_352:
[----:B0-----:R-:W-:Y:S01]  /*0310*/  IABS R9, c[0x0][0x1f0] ;  /* 0x00007c0000097a13 */ /* 0x001fe20000000000 */
[----:B------:R-:W-:Y:S01]  /*0320*/  CS2R R54, SRZ ;  /* 0x0000000000367805 */ /* 0x000fe2000001ff00 */
[----:B------:R-:W-:Y:S01]  /*0330*/  ISETP.GE.AND P4, PT, R65, RZ, PT ;  /* 0x000000ff4100720c */ /* 0x000fe20003f86270 */
[----:B------:R-:W-:Y:S01]  /*0340*/  CS2R R52, SRZ ;  /* 0x0000000000347805 */ /* 0x000fe2000001ff00 */
[----:B------:R-:W0:Y:S08]  /*0350*/  I2F.RP R8, R9 ;  /* 0x0000000900087306 */ /* 0x000e300000209400 */
        /* <DEDUP_REMOVED lines=11> */
[----:B------:R-:W-:Y:S01]  /*0410*/  IMAD.HI.U32 R7, R7, R10, RZ ;  /* 0x0000000a07077227 */ /* 0x000fe200078e00ff */
[----:B------:R-:W-:-:S04]  /*0420*/  SHF.R.S32.HI R6, RZ, 0x1f, R63 ;  /* 0x0000001fff067819 */ /* 0x000fc8000001143f */
        /* <DEDUP_REMOVED lines=18> */
[----:B------:R-:W-:Y:S02]  /*0550*/  ISETP.GE.AND.EX P0, PT, R6, c[0x0][0x1e4], PT, P0 ;  /* 0x0000790006007a0c */ /* 0x000fe40003f06300 */
[----:B------:R-:W-:Y:S02]  /*0560*/  IADD3 R74, P2, R67, R28, RZ ;  /* 0x0000001c434a7210 */ /* 0x000fe40007f5e0ff */
[----:B------:R-:W-:Y:S02]  /*0570*/  SHF.R.S32.HI R8, RZ, 0x1f, R9 ;  /* 0x0000001fff087819 */ /* 0x000fe40000011409 */
[----:B------:R-:W-:-:S02]  /*0580*/  LEA.HI.X.SX32 R75, R28, R11, 0x1, P2 ;  /* 0x0000000b1c4b7211 */ /* 0x000fc400010f0eff */
[----:B------:R-:W-:Y:S01]  /*0590*/  ISETP.GT.U32.OR P2, PT, R66, 0x29f, P0 ;  /* 0x0000029f4200780c */ /* 0x000fe20000744470 */
[----:B------:R-:W-:Y:S01]  /*05a0*/  IMAD R8, R8, c[0x0][0x1e8], RZ ;  /* 0x00007a0008087a24 */ /* 0x000fe200078e02ff */
[----:B------:R-:W-:Y:S01]  /*05b0*/  ISETP.GE.U32.AND P3, PT, R62, c[0x0][0x1e0], PT ;  /* 0x000078003e007a0c */ /* 0x000fe20003f66070 */
[----:B------:R-:W-:Y:S01]  /*05c0*/  IMAD.WIDE.U32 R74, R9, c[0x0][0x1e8], R74 ;  /* 0x00007a00094a7a25 */ /* 0x000fe200078e004a */
[----:B------:R-:W-:-:S03]  /*05d0*/  SHF.R.S32.HI R7, RZ, 0x1f, R62 ;  /* 0x0000001fff077819 */ /* 0x000fc6000001143e */
[----:B------:R-:W-:Y:S01]  /*05e0*/  IMAD R77, R9, c[0x0][0x1ec], R8 ;  /* 0x00007b00094d7a24 */ /* 0x000fe200078e0208 */
[----:B------:R-:W-:Y:S01]  /*05f0*/  ISETP.GE.AND.EX P3, PT, R7, c[0x0][0x1e4], PT, P3 ;  /* 0x0000790007007a0c */ /* 0x000fe20003f66330 */
[----:B------:R-:W-:Y:S01]  /*0600*/  @P1 IMAD R9, R13, c[0x0][0x1d8], RZ ;  /* 0x000076000d091a24 */ /* 0x000fe200078e02ff */
[----:B------:R-:W-:Y:S02]  /*0610*/  @P1 MOV R76, R74 ;  /* 0x0000004a004c1202 */ /* 0x000fe40000000f00 */
[----:B------:R-:W-:Y:S01]  /*0620*/  IADD3 R77, R75, R77, RZ ;  /* 0x0000004d4b4d7210 */ /* 0x000fe20007ffe0ff */
        /* <DEDUP_REMOVED lines=29> */
[----:B------:R-:W-:-:S02]  /*0800*/  SHF.R.S32.HI R8, RZ, 0x1f, R61 ;  /* 0x0000001fff087819 */ /* 0x000fc4000001143d */
[----:B------:R-:W-:Y:S02]  /*0810*/  @P1 IADD3 R16, P2, R24, c[0x0][0x180], RZ ;  /* 0x0000600018101a10 */ /* 0x000fe40007f5e0ff */
[----:B------:R-:W-:Y:S02]  /*0820*/  ISETP.GE.AND.EX P4, PT, R8, c[0x0][0x1e4], PT, P4 ;  /* 0x0000790008007a0c */ /* 0x000fe40003f86340 */
[----:B------:R-:W-:Y:S02]  /*0830*/  @P1 IADD3 R24, P3, R24, c[0x0][0x178], RZ ;  /* 0x00005e0018181a10 */ /* 0x000fe40007f7e0ff */
[----:B------:R-:W-:Y:S02]  /*0840*/  ISETP.GT.U32.OR P4, PT, R66, 0x29f, P4 ;  /* 0x0000029f4200780c */ /* 0x000fe40002784470 */
[----:B------:R-:W-:Y:S02]  /*0850*/  @P1 IADD3.X R17, R19, c[0x0][0x184], RZ, P2, !PT ;  /* 0x0000610013111a10 */ /* 0x000fe400017fe4ff */
[----:B------:R-:W-:-:S02]  /*0860*/  @!P0 IADD3 R18, P2, R9, c[0x0][0x180], RZ ;  /* 0x0000600009128a10 */ /* 0x000fc40007f5e0ff */
[----:B-1----:R-:W-:Y:S01]  /*0870*/  @!P0 IADD3 R14, P6, R9, c[0x0][0x178], RZ ;  /* 0x00005e00090e8a10 */ /* 0x002fe20007fde0ff */
[----:B------:R-:W-:Y:S01]  /*0880*/  CS2R R48, SRZ ;  /* 0x0000000000307805 */ /* 0x000fe2000001ff00 */
[----:B------:R-:W-:Y:S01]  /*0890*/  @P1 IADD3.X R25, R19, c[0x0][0x17c], RZ, P3, !PT ;  /* 0x00005f0013191a10 */ /* 0x000fe20001ffe4ff */
[----:B------:R-:W-:Y:S01]  /*08a0*/  CS2R R50, SRZ ;  /* 0x0000000000327805 */ /* 0x000fe2000001ff00 */
[C---:B------:R-:W-:Y:S01]  /*08b0*/  @!P0 IADD3.X R19, R12.reuse, c[0x0][0x184], RZ, P2, !PT ;  /* 0x000061000c138a10 */ /* 0x040fe200017fe4ff */
[----:B------:R1:W5:Y:S01]  /*08c0*/  @P1 LDG.E R54, [R16.64] ;  /* 0x0000000810361981 */ /* 0x000362000c1e1900 */
[----:B------:R-:W-:Y:S02]  /*08d0*/  @!P0 IADD3.X R15, R12, c[0x0][0x17c], RZ, P6, !PT ;  /* 0x00005f000c0f8a10 */ /* 0x000fe400037fe4ff */
[----:B------:R-:W-:Y:S02]  /*08e0*/  ISETP.GE.U32.AND P2, PT, R58, c[0x0][0x1e0], PT ;  /* 0x000078003a007a0c */ /* 0x000fe40003f46070 */
[----:B0-----:R-:W-:Y:S01]  /*08f0*/  SHF.R.S32.HI R11, RZ, 0x1f, R58 ;  /* 0x0000001fff0b7819 */ /* 0x001fe2000001143a */
[----:B------:R-:W-:Y:S01]  /*0900*/  @!P4 IMAD R20, R8, c[0x0][0x1d8], RZ ;  /* 0x000076000814ca24 */ /* 0x000fe200078e02ff */
[----:B------:R-:W-:Y:S01]  /*0910*/  ISETP.GE.U32.AND P6, PT, R57, c[0x0][0x1e0], PT ;  /* 0x0000780039007a0c */ /* 0x000fe20003fc6070 */
[----:B------:R0:W5:Y:S01]  /*0920*/  @!P0 LDG.E R49, [R14.64] ;  /* 0x000000080e318981 */ /* 0x000162000c1e1900 */
[----:B------:R-:W-:-:S02]  /*0930*/  SHF.R.S32.HI R12, RZ, 0x1f, R57 ;  /* 0x0000001fff0c7819 */ /* 0x000fc40000011439 */
[----:B------:R-:W-:Y:S01]  /*0940*/  ISETP.GE.U32.AND P5, PT, R60, c[0x0][0x1e0], PT ;  /* 0x000078003c007a0c */ /* 0x000fe20003fa6070 */
[----:B------:R2:W5:Y:S01]  /*0950*/  @!P0 LDG.E R50, [R18.64] ;  /* 0x0000000812328981 */ /* 0x000562000c1e1900 */
[----:B------:R-:W-:Y:S02]  /*0960*/  SHF.R.S32.HI R9, RZ, 0x1f, R60 ;  /* 0x0000001fff097819 */ /* 0x000fe4000001143c */
[----:B------:R-:W-:Y:S01]  /*0970*/  ISETP.GE.AND.EX P2, PT, R11, c[0x0][0x1e4], PT, P2 ;  /* 0x000079000b007a0c */ /* 0x000fe20003f46320 */
[----:B------:R3:W5:Y:S01]  /*0980*/  @P1 LDG.E R53, [R24.64] ;  /* 0x0000000818351981 */ /* 0x000762000c1e1900 */
[----:B------:R-:W-:Y:S02]  /*0990*/  ISETP.GE.AND.EX P6, PT, R12, c[0x0][0x1e4], PT, P6 ;  /* 0x000079000c007a0c */ /* 0x000fe40003fc6360 */
[----:B------:R-:W-:Y:S02]  /*09a0*/  ISETP.GE.U32.AND P3, PT, R59, c[0x0][0x1e0], PT ;  /* 0x000078003b007a0c */ /* 0x000fe40003f66070 */
[----:B------:R-:W-:Y:S01]  /*09b0*/  SHF.R.S32.HI R10, RZ, 0x1f, R59 ;  /* 0x0000001fff0a7819 */ /* 0x000fe2000001143b */
[----:B------:R-:W-:Y:S01]  /*09c0*/  @!P4 IMAD R23, R61, c[0x0][0x1dc], R20 ;  /* 0x000077003d17ca24 */ /* 0x000fe200078e0214 */
[----:B------:R-:W-:-:S02]  /*09d0*/  ISETP.GE.AND.EX P5, PT, R9, c[0x0][0x1e4], PT, P5 ;  /* 0x0000790009007a0c */ /* 0x000fc40003fa6350 */
[C---:B------:R-:W-:Y:S02]  /*09e0*/  ISETP.GT.U32.OR P2, PT, R66.reuse, 0x29f, P2 ;  /* 0x0000029f4200780c */ /* 0x040fe40001744470 */
[----:B------:R-:W-:Y:S02]  /*09f0*/  ISETP.GT.U32.OR P6, PT, R66, 0x29f, P6 ;  /* 0x0000029f4200780c */ /* 0x000fe400037c4470 */
[----:B------:R-:W-:Y:S02]  /*0a00*/  ISETP.GE.AND.EX P3, PT, R10, c[0x0][0x1e4], PT, P3 ;  /* 0x000079000a007a0c */ /* 0x000fe40003f66330 */
[----:B------:R-:W-:Y:S02]  /*0a10*/  @!P4 MOV R20, R74 ;  /* 0x0000004a0014c202 */ /* 0x000fe40000000f00 */
[----:B------:R-:W-:Y:S02]  /*0a20*/  @!P4 MOV R21, R77 ;  /* 0x0000004d0015c202 */ /* 0x000fe40000000f00 */
[----:B------:R-:W-:-:S02]  /*0a30*/  ISETP.GT.U32.OR P5, PT, R66, 0x29f, P5 ;  /* 0x0000029f4200780c */ /* 0x000fc40002fa4470 */
[----:B------:R-:W-:Y:S01]  /*0a40*/  ISETP.GT.U32.OR P3, PT, R66, 0x29f, P3 ;  /* 0x0000029f4200780c */ /* 0x000fe20001f64470 */
[----:B------:R-:W-:-:S04]  /*0a50*/  @!P4 IMAD.WIDE.U32 R20, R61, c[0x0][0x1d8], R20 ;  /* 0x000076003d14ca25 */ /* 0x000fc800078e0014 */
[----:B------:R-:W-:Y:S01]  /*0a60*/  @!P6 IMAD R22, R12, c[0x0][0x1d8], RZ ;  /* 0x000076000c16ea24 */ /* 0x000fe200078e02ff */
[----:B------:R-:W-:Y:S01]  /*0a70*/  @!P4 IADD3 R21, R21, R23, RZ ;  /* 0x000000171515c210 */ /* 0x000fe20007ffe0ff */
[----:B------:R-:W-:Y:S01]  /*0a80*/  @!P2 IMAD R23, R11, c[0x0][0x1d8], RZ ;  /* 0x000076000b17aa24 */ /* 0x000fe200078e02ff */
[C---:B------:R-:W-:Y:S01]  /*0a90*/  @!P4 SHF.L.U32 R35, R20.reuse, 0x1, RZ ;  /* 0x000000011423c819 */ /* 0x040fe200000006ff */
[----:B------:R-:W-:Y:S01]  /*0aa0*/  @!P6 IMAD R41, R57, c[0x0][0x1dc], R22 ;  /* 0x000077003929ea24 */ /* 0x000fe200078e0216 */
[----:B------:R-:W-:Y:S01]  /*0ab0*/  @!P4 SHF.L.U64.HI R34, R20, 0x1, R21 ;  /* 0x000000011422c819 */ /* 0x000fe20000010215 */
[----:B------:R-:W-:Y:S01]  /*0ac0*/  @!P2 IMAD R37, R58, c[0x0][0x1dc], R23 ;  /* 0x000077003a25aa24 */ /* 0x000fe200078e0217 */
[-C--:B------:R-:W-:Y:S01]  /*0ad0*/  @!P5 MOV R26, R74.reuse ;  /* 0x0000004a001ad202 */ /* 0x080fe20000000f00 */
[----:B------:R-:W-:Y:S01]  /*0ae0*/  @!P5 IMAD R21, R9, c[0x0][0x1d8], RZ ;  /* 0x000076000915da24 */ /* 0x000fe200078e02ff */
[----:B------:R-:W-:Y:S01]  /*0af0*/  @!P5 MOV R27, R77 ;  /* 0x0000004d001bd202 */ /* 0x000fe20000000f00 */
[----:B------:R-:W-:Y:S01]  /*0b00*/  @!P3 IMAD R20, R10, c[0x0][0x1d8], RZ ;  /* 0x000076000a14ba24 */ /* 0x000fe200078e02ff */
[----:B------:R-:W-:-:S02]  /*0b10*/  @!P3 MOV R22, R74 ;  /* 0x0000004a0016b202 */ /* 0x000fc40000000f00 */
[-C--:B------:R-:W-:Y:S02]  /*0b20*/  @!P3 MOV R23, R77.reuse ;  /* 0x0000004d0017b202 */ /* 0x080fe40000000f00 */
[----:B------:R-:W-:Y:S01]  /*0b30*/  MOV R40, 0x8 ;  /* 0x0000000800287802 */ /* 0x000fe20000000f00 */
[C---:B------:R-:W-:Y:S01]  /*0b40*/  @!P5 IMAD R29, R60.reuse, c[0x0][0x1dc], R21 ;  /* 0x000077003c1dda24 */ /* 0x040fe200078e0215 */
[-C--:B------:R-:W-:Y:S01]  /*0b50*/  @!P2 MOV R30, R74.reuse ;  /* 0x0000004a001ea202 */ /* 0x080fe20000000f00 */
[C---:B------:R-:W-:Y:S01]  /*0b60*/  @!P3 IMAD R33, R59.reuse, c[0x0][0x1dc], R20 ;  /* 0x000077003b21ba24 */ /* 0x040fe200078e0214 */
[-C--:B------:R-:W-:Y:S01]  /*0b70*/  @!P2 MOV R31, R77.reuse ;  /* 0x0000004d001fa202 */ /* 0x080fe20000000f00 */
[----:B------:R-:W-:Y:S01]  /*0b80*/  @!P5 IMAD.WIDE.U32 R26, R60, c[0x0][0x1d8], R26 ;  /* 0x000076003c1ada25 */ /* 0x000fe200078e001a */
[----:B------:R-:W-:Y:S02]  /*0b90*/  @!P6 MOV R20, R74 ;  /* 0x0000004a0014e202 */ /* 0x000fe40000000f00 */
[----:B------:R-:W-:Y:S01]  /*0ba0*/  @!P6 MOV R21, R77 ;  /* 0x0000004d0015e202 */ /* 0x000fe20000000f00 */
[----:B------:R-:W-:Y:S01]  /*0bb0*/  @!P3 IMAD.WIDE.U32 R22, R59, c[0x0][0x1d8], R22 ;  /* 0x000076003b16ba25 */ /* 0x000fe200078e0016 */
[----:B------:R-:W-:-:S03]  /*0bc0*/  @!P5 IADD3 R27, R27, R29, RZ ;  /* 0x0000001d1b1bd210 */ /* 0x000fc60007ffe0ff */
[----:B0-----:R-:W-:Y:S01]  /*0bd0*/  IMAD.WIDE R14, R65, R40, c[0x0][0x198] ;  /* 0x00006600410e7625 */ /* 0x001fe200078e0228 */
[----:B------:R-:W-:-:S03]  /*0be0*/  @!P3 IADD3 R33, R23, R33, RZ ;  /* 0x000000211721b210 */ /* 0x000fc60007ffe0ff */
[----:B------:R-:W-:Y:S01]  /*0bf0*/  @!P2 IMAD.WIDE.U32 R30, R58, c[0x0][0x1d8], R30 ;  /* 0x000076003a1eaa25 */ /* 0x000fe200078e001e */
[C---:B------:R-:W-:Y:S01]  /*0c00*/  @!P5 SHF.L.U32 R36, R26.reuse, 0x1, RZ ;  /* 0x000000011a24d819 */ /* 0x040fe200000006ff */
[----:B------:R-:W4:Y:S02]  /*0c10*/  LDG.E.64 R14, [R14.64] ;  /* 0x000000080e0e7981 */ /* 0x000f24000c1e1b00 */
[----:B------:R-:W-:Y:S01]  /*0c20*/  @!P6 IMAD.WIDE.U32 R20, R57, c[0x0][0x1d8], R20 ;  /* 0x000076003914ea25 */ /* 0x000fe200078e0014 */
[----:B------:R-:W-:Y:S02]  /*0c30*/  @!P5 SHF.L.U64.HI R26, R26, 0x1, R27 ;  /* 0x000000011a1ad819 */ /* 0x000fe4000001021b */
[----:B------:R-:W-:Y:S02]  /*0c40*/  @!P2 IADD3 R23, R31, R37, RZ ;  /* 0x000000251f17a210 */ /* 0x000fe40007ffe0ff */
[C---:B------:R-:W-:Y:S02]  /*0c50*/  @!P3 SHF.L.U32 R27, R22.reuse, 0x1, RZ ;  /* 0x00000001161bb819 */ /* 0x040fe400000006ff */
[----:B------:R-:W-:-:S02]  /*0c60*/  @!P3 SHF.L.U64.HI R33, R22, 0x1, R33 ;  /* 0x000000011621b819 */ /* 0x000fc40000010221 */
[----:B------:R-:W-:Y:S02]  /*0c70*/  @!P6 IADD3 R29, R21, R41, RZ ;  /* 0x00000029151de210 */ /* 0x000fe40007ffe0ff */
[----:B------:R-:W-:Y:S02]  /*0c80*/  @!P4 IADD3 R22, P0, R35, c[0x0][0x180], RZ ;  /* 0x000060002316ca10 */ /* 0x000fe40007f1e0ff */
[C---:B------:R-:W-:Y:S02]  /*0c90*/  @!P2 SHF.L.U32 R32, R30.reuse, 0x1, RZ ;  /* 0x000000011e20a819 */ /* 0x040fe400000006ff */
[----:B------:R-:W-:Y:S02]  /*0ca0*/  @!P2 SHF.L.U64.HI R30, R30, 0x1, R23 ;  /* 0x000000011e1ea819 */ /* 0x000fe40000010217 */
[C---:B------:R-:W-:Y:S02]  /*0cb0*/  @!P6 SHF.L.U32 R31, R20.reuse, 0x1, RZ ;  /* 0x00000001141fe819 */ /* 0x040fe400000006ff */
[----:B------:R-:W-:-:S02]  /*0cc0*/  @!P6 SHF.L.U64.HI R29, R20, 0x1, R29 ;  /* 0x00000001141de819 */ /* 0x000fc4000001021d */
[----:B------:R-:W-:Y:S02]  /*0cd0*/  @!P4 IADD3.X R23, R34, c[0x0][0x184], RZ, P0, !PT ;  /* 0x000061002217ca10 */ /* 0x000fe400007fe4ff */
[----:B------:R-:W-:-:S03]  /*0ce0*/  @!P4 IADD3 R20, P0, R35, c[0x0][0x178], RZ ;  /* 0x00005e002314ca10 */ /* 0x000fc60007f1e0ff */
[----:B------:R0:W5:Y:S01]  /*0cf0*/  @!P4 LDG.E R51, [R22.64] ;  /* 0x000000081633c981 */ /* 0x000162000c1e1900 */
[----:B------:R-:W-:Y:S02]  /*0d00*/  @!P4 IADD3.X R21, R34, c[0x0][0x17c], RZ, P0, !PT ;  /* 0x00005f002215ca10 */ /* 0x000fe400007fe4ff */
[----:B--2---:R-:W-:-:S03]  /*0d10*/  @!P5 IADD3 R18, P0, R36, c[0x0][0x180], RZ ;  /* 0x000060002412da10 */ /* 0x004fc60007f1e0ff */
[----:B------:R2:W5:Y:S01]  /*0d20*/  @!P4 LDG.E R48, [R20.64] ;  /* 0x000000081430c981 */ /* 0x000562000c1e1900 */
[----:B------:R-:W-:Y:S02]  /*0d30*/  @!P5 IADD3.X R19, R26, c[0x0][0x184], RZ, P0, !PT ;  /* 0x000061001a13da10 */ /* 0x000fe400007fe4ff */
[----:B-1----:R-:W-:Y:S02]  /*0d40*/  @!P5 IADD3 R16, P0, R36, c[0x0][0x178], RZ ;  /* 0x00005e002410da10 */ /* 0x002fe40007f1e0ff */
[C---:B---3--:R-:W-:Y:S02]  /*0d50*/  @!P3 IADD3 R24, P4, R27.reuse, c[0x0][0x178], RZ ;  /* 0x00005e001b18ba10 */ /* 0x048fe40007f9e0ff */
[----:B------:R-:W-:Y:S02]  /*0d60*/  @!P5 IADD3.X R17, R26, c[0x0][0x17c], RZ, P0, !PT ;  /* 0x00005f001a11da10 */ /* 0x000fe400007fe4ff */
[----:B------:R-:W-:Y:S01]  /*0d70*/  @!P3 IADD3 R26, P0, R27, c[0x0][0x180], RZ ;  /* 0x000060001b1aba10 */ /* 0x000fe20007f1e0ff */
[----:B------:R-:W-:Y:S01]  /*0d80*/  CS2R R46, SRZ ;  /* 0x00000000002e7805 */ /* 0x000fe2000001ff00 */
[----:B------:R-:W-:Y:S01]  /*0d90*/  CS2R R44, SRZ ;  /* 0x00000000002c7805 */ /* 0x000fe2000001ff00 */
[----:B------:R-:W-:-:S02]  /*0da0*/  @!P3 IADD3.X R25, R33, c[0x0][0x17c], RZ, P4, !PT ;  /* 0x00005f002119ba10 */ /* 0x000fc400027fe4ff */
[----:B------:R-:W-:Y:S02]  /*0db0*/  @!P3 IADD3.X R27, R33, c[0x0][0x184], RZ, P0, !PT ;  /* 0x00006100211bba10 */ /* 0x000fe400007fe4ff */
[----:B------:R1:W5:Y:S01]  /*0dc0*/  @!P5 LDG.E R46, [R18.64] ;  /* 0x00000008122ed981 */ /* 0x000362000c1e1900 */
[----:B--2---:R-:W-:-:S03]  /*0dd0*/  @!P2 IADD3 R20, P0, R32, c[0x0][0x178], RZ ;  /* 0x00005e002014aa10 */ /* 0x004fc60007f1e0ff */
[----:B------:R2:W5:Y:S04]  /*0de0*/  @!P5 LDG.E R45, [R16.64] ;  /* 0x00000008102dd981 */ /* 0x000568000c1e1900 */
[----:B------:R3:W5:Y:S04]  /*0df0*/  @!P3 LDG.E R47, [R26.64] ;  /* 0x000000081a2fb981 */ /* 0x000768000c1e1900 */
[----:B------:R3:W5:Y:S01]  /*0e00*/  @!P3 LDG.E R44, [R24.64] ;  /* 0x00000008182cb981 */ /* 0x000762000c1e1900 */
[C---:B-1----:R-:W-:Y:S02]  /*0e10*/  @!P6 IADD3 R18, P3, R31.reuse, c[0x0][0x180], RZ ;  /* 0x000060001f12ea10 */ /* 0x042fe40007f7e0ff */
[----:B--2---:R-:W-:Y:S01]  /*0e20*/  @!P6 IADD3 R16, P4, R31, c[0x0][0x178], RZ ;  /* 0x00005e001f10ea10 */ /* 0x004fe20007f9e0ff */
        /* <DEDUP_REMOVED lines=8> */
[----:B0-----:R-:W-:-:S04]  /*0eb0*/  @!P2 IADD3 R22, P5, R32, c[0x0][0x180], RZ ;  /* 0x000060002016aa10 */ /* 0x001fc80007fbe0ff */
[----:B------:R-:W-:Y:S02]  /*0ec0*/  @!P2 IADD3.X R23, R30, c[0x0][0x184], RZ, P5, !PT ;  /* 0x000061001e17aa10 */ /* 0x000fe40002ffe4ff */
[----:B------:R-:W-:-:S03]  /*0ed0*/  MOV R71, 0x3f800000 ;  /* 0x3f80000000477802 */ /* 0x000fc60000000f00 */
[----:B------:R0:W5:Y:S01]  /*0ee0*/  @!P2 LDG.E R42, [R22.64] ;  /* 0x00000008162aa981 */ /* 0x000162000c1e1900 */
[----:B------:R-:W-:Y:S01]  /*0ef0*/  BSSY B0, `(.L_x_302) ;  /* 0x0000019000007945 */ /* 0x000fe20003800000 */
[----:B------:R-:W-:Y:S01]  /*0f00*/  MOV R70, RZ ;  /* 0x000000ff00467202 */ /* 0x000fe20000000f00 */
[----:B------:R-:W-:Y:S01]  /*0f10*/  CS2R R68, SRZ ;  /* 0x0000000000447805 */ /* 0x000fe2000001ff00 */
[----:B----4-:R-:W-:-:S05]  /*0f20*/  FFMA.FTZ R15, -R14, R14, R15 ;  /* 0x0000000e0e0f7223 */ /* 0x010fca000001010f */
[----:B------:R-:W-:-:S13]  /*0f30*/  FSETP.GTU.FTZ.AND P0, PT, R15, RZ, PT ;  /* 0x000000ff0f00720b */ /* 0x000fda0003f1c000 */
[----:B0-----:R-:W-:-:S04]  /*0f40*/  @P0 FADD.FTZ R22, R15, c[0x0][0x1a0] ;  /* 0x000068000f160621 */ /* 0x001fc80000010000 */
        /* <DEDUP_REMOVED lines=19> */
.L_x_303:
[----:B---3--:R-:W-:Y:S05]  /*1080*/  BSYNC B0 ;  /* 0x0000000000007941 */ /* 0x008fea0003800000 */
.L_x_302:
[----:B------:R-:W-:Y:S02]  /*1090*/  ISETP.NE.AND P5, PT, RZ, UR7, PT ;  /* 0x00000007ff007c0c */ /* 0x000fe4000bfa5270 */
[--C-:B-----5:R-:W-:Y:S02]  /*10a0*/  PRMT R21, RZ, 0x5410, R54.reuse ;  /* 0x00005410ff157816 */ /* 0x120fe40000000036 */
[----:B------:R-:W-:Y:S02]  /*10b0*/  PRMT R23, RZ, 0x7610, R54 ;  /* 0x00007610ff177816 */ /* 0x000fe40000000036 */
[----:B------:R-:W-:Y:S01]  /*10c0*/  PRMT R25, RZ, 0x5410, R55 ;  /* 0x00005410ff197816 */ /* 0x000fe20000000037 */
[C---:B------:R-:W-:Y:S01]  /*10d0*/  FADD.FTZ R22, -R14.reuse, R21 ;  /* 0x000000150e167221 */ /* 0x040fe20000010100 */
[----:B------:R-:W-:Y:S01]  /*10e0*/  PRMT R27, RZ, 0x7610, R55 ;  /* 0x00007610ff1b7816 */ /* 0x000fe20000000037 */
[C---:B------:R-:W-:Y:S01]  /*10f0*/  FADD.FTZ R26, -R14.reuse, R23 ;  /* 0x000000170e1a7221 */ /* 0x040fe20000010100 */
[----:B------:R-:W-:Y:S01]  /*1100*/  PRMT R19, RZ, 0x5410, R53 ;  /* 0x00005410ff137816 */ /* 0x000fe20000000035 */
[C---:B------:R-:W-:Y:S01]  /*1110*/  FADD.FTZ R24, -R14.reuse, R25 ;  /* 0x000000190e187221 */ /* 0x040fe20000010100 */
[----:B------:R-:W-:Y:S01]  /*1120*/  PRMT R18, RZ, 0x7610, R53 ;  /* 0x00007610ff127816 */ /* 0x000fe20000000035 */
[----:B------:R-:W-:Y:S01]  /*1130*/  FADD.FTZ R20, -R14, R27 ;  /* 0x0000001b0e147221 */ /* 0x000fe20000010100 */
[--C-:B------:R-:W-:Y:S01]  /*1140*/  PRMT R17, RZ, 0x5410, R52.reuse ;  /* 0x00005410ff117816 */ /* 0x100fe20000000034 */
[-C--:B0-----:R-:W-:Y:S01]  /*1150*/  FMUL.FTZ R22, R22, R71.reuse ;  /* 0x0000004716167220 */ /* 0x081fe20000410000 */
        /* <DEDUP_REMOVED lines=21> */
.L_x_304:
[----:B------:R-:W-:Y:S02]  /*12b0*/  FMUL.FTZ R27, R19, R70 ;  /* 0x00000046131b7220 */ /* 0x000fe40000410000 */
[C---:B------:R-:W-:Y:S02]  /*12c0*/  FFMA.FTZ R25, R22.reuse, R19, RZ ;  /* 0x0000001316197223 */ /* 0x040fe400000100ff */
[----:B------:R-:W-:Y:S02]  /*12d0*/  FFMA.FTZ R22, R22, R27, RZ ;  /* 0x0000001b16167223 */ /* 0x000fe400000100ff */
[----:B------:R-:W-:Y:S02]  /*12e0*/  FMUL.FTZ R24, R24, R71 ;  /* 0x0000004718187220 */ /* 0x000fe40000410000 */
        /* <DEDUP_REMOVED lines=22> */
.L_x_305:
[----:B------:R-:W-:Y:S02]  /*1450*/  FFMA.FTZ R22, R21, R26, R22 ;  /* 0x0000001a15167223 */ /* 0x000fe40000010016 */
[----:B------:R-:W-:Y:S02]  /*1460*/  FMUL.FTZ R29, R17, R70 ;  /* 0x00000046111d7220 */ /* 0x000fe40000410000 */
[----:B------:R-:W-:Y:S01]  /*1470*/  FADD.FTZ R28, R26, R27 ;  /* 0x0000001b1a1c7221 */ /* 0x000fe20000010000 */
[----:B------:R-:W-:Y:S01]  /*1480*/  PRMT R27, RZ, 0x5410, R50 ;  /* 0x00005410ff1b7816 */ /* 0x000fe20000000032 */
[----:B------:R-:W-:Y:S02]  /*1490*/  FFMA.FTZ R25, R24, R17, R25 ;  /* 0x0000001118197223 */ /* 0x000fe40000010019 */
[----:B------:R-:W-:-:S02]  /*14a0*/  FFMA.FTZ R26, R21, R18, RZ ;  /* 0x00000012151a7223 */ /* 0x000fc400000100ff */
[----:B------:R-:W-:Y:S02]  /*14b0*/  FADD.FTZ R20, RZ, R19 ;  /* 0x00000013ff147221 */ /* 0x000fe40000010000 */
[----:B------:R-:W-:Y:S02]  /*14c0*/  FFMA.FTZ R24, R24, R29, R22 ;  /* 0x0000001d18187223 */ /* 0x000fe40000010016 */
[----:B------:R-:W-:Y:S01]  /*14d0*/  FADD.FTZ R21, R28, R29 ;  /* 0x0000001d1c157221 */ /* 0x000fe20000010000 */
[----:B------:R-:W-:Y:S01]  /*14e0*/  PRMT R29, RZ, 0x7610, R50 ;  /* 0x00007610ff1d7816 */ /* 0x000fe20000000032 */
[----:B------:R-:W-:Y:S01]  /*14f0*/  FADD.FTZ R19, R20, R17 ;  /* 0x0000001114137221 */ /* 0x000fe20000010000 */
[----:B------:R-:W-:Y:S01]  /*1500*/  PRMT R20, RZ, 0x7610, R49 ;  /* 0x00007610ff147816 */ /* 0x000fe20000000031 */
[----:B------:R-:W-:Y:S02]  /*1510*/  FMUL.FTZ R22, R16, R15 ;  /* 0x0000000f10167220 */ /* 0x000fe40000410000 */
[----:B------:R-:W-:-:S02]  /*1520*/  FFMA.FTZ R17, R23, R16, R26 ;  /* 0x0000001017117223 */ /* 0x000fc4000001001a */
[C---:B------:R-:W-:Y:S02]  /*1530*/  FADD.FTZ R26, -R14.reuse, R27 ;  /* 0x0000001b0e1a7221 */ /* 0x040fe40000010100 */
[----:B------:R-:W-:Y:S02]  /*1540*/  FADD.FTZ R28, -R14, R29 ;  /* 0x0000001d0e1c7221 */ /* 0x000fe40000010100 */
[----:B------:R-:W-:Y:S01]  /*1550*/  FFMA.FTZ R23, R23, R22, R24 ;  /* 0x0000001617177223 */ /* 0x000fe20000010018 */
        /* <DEDUP_REMOVED lines=23> */
.L_x_306:
[----:B------:R-:W-:Y:S02]  /*16d0*/  FMUL.FTZ R28, R24, R70 ;  /* 0x00000046181c7220 */ /* 0x000fe40000410000 */
[----:B------:R-:W-:Y:S02]  /*16e0*/  FADD.FTZ R21, R22, R21 ;  /* 0x0000001516157221 */ /* 0x000fe40000010000 */
[----:B------:R-:W-:Y:S02]  /*16f0*/  FADD.FTZ R27, R27, R16 ;  /* 0x000000101b1b7221 */ /* 0x000fe40000010000 */
[C---:B------:R-:W-:Y:S02]  /*1700*/  FFMA.FTZ R22, R26.reuse, R24, R25 ;  /* 0x000000181a167223 */ /* 0x040fe40000010019 */
[----:B------:R-:W-:Y:S01]  /*1710*/  FADD.FTZ R16, R19, R24 ;  /* 0x0000001813107221 */ /* 0x000fe20000010000 */
[--C-:B------:R-:W-:Y:S01]  /*1720*/  PRMT R19, RZ, 0x5410, R51.reuse ;  /* 0x00005410ff137816 */ /* 0x100fe20000000033 */
[----:B------:R-:W-:Y:S01]  /*1730*/  FADD.FTZ R24, R21, R28 ;  /* 0x0000001c15187221 */ /* 0x000fe20000010000 */
[----:B------:R-:W-:Y:S01]  /*1740*/  PRMT R21, RZ, 0x7610, R51 ;  /* 0x00007610ff157816 */ /* 0x000fe20000000033 */
[----:B------:R-:W-:-:S02]  /*1750*/  FFMA.FTZ R25, R26, R28, R23 ;  /* 0x0000001c1a197223 */ /* 0x000fc40000010017 */
[----:B------:R-:W-:Y:S02]  /*1760*/  FMUL.FTZ R23, R20, R15 ;  /* 0x0000000f14177220 */ /* 0x000fe40000410000 */
[C---:B------:R-:W-:Y:S01]  /*1770*/  FADD.FTZ R26, -R14.reuse, R19 ;  /* 0x000000130e1a7221 */ /* 0x040fe20000010100 */
[--C-:B------:R-:W-:Y:S01]  /*1780*/  PRMT R19, RZ, 0x5410, R48.reuse ;  /* 0x00005410ff137816 */ /* 0x100fe20000000030 */
[----:B------:R-:W-:Y:S02]  /*1790*/  FADD.FTZ R28, -R14, R21 ;  /* 0x000000150e1c7221 */ /* 0x000fe40000010100 */
[C---:B------:R-:W-:Y:S02]  /*17a0*/  FFMA.FTZ R17, R18.reuse, R20, R17 ;  /* 0x0000001412117223 */ /* 0x040fe40000010011 */
        /* <DEDUP_REMOVED lines=23> */
.L_x_307:
[----:B------:R-:W-:Y:S01]  /*1920*/  FMUL.FTZ R28, R19, R70 ;  /* 0x00000046131c7220 */ /* 0x000fe20000410000 */
[----:B------:R-:W-:Y:S01]  /*1930*/  PRMT R29, RZ, 0x7610, R46 ;  /* 0x00007610ff1d7816 */ /* 0x000fe2000000002e */
[----:B------:R-:W-:Y:S02]  /*1940*/  FADD.FTZ R23, R23, R24 ;  /* 0x0000001817177221 */ /* 0x000fe40000010000 */
[C---:B------:R-:W-:Y:S02]  /*1950*/  FFMA.FTZ R22, R26.reuse, R19, R22 ;  /* 0x000000131a167223 */ /* 0x040fe40000010016 */
[----:B------:R-:W-:Y:S01]  /*1960*/  FFMA.FTZ R26, R26, R28, R25 ;  /* 0x0000001c1a1a7223 */ /* 0x000fe20000010019 */
[----:B------:R-:W-:Y:S01]  /*1970*/  PRMT R25, RZ, 0x5410, R45 ;  /* 0x00005410ff197816 */ /* 0x000fe2000000002d */
[----:B------:R-:W-:Y:S01]  /*1980*/  FADD.FTZ R28, R23, R28 ;  /* 0x0000001c171c7221 */ /* 0x000fe20000010000 */
[----:B------:R-:W-:Y:S01]  /*1990*/  PRMT R23, RZ, 0x5410, R46 ;  /* 0x00005410ff177816 */ /* 0x000fe2000000002e */
[----:B------:R-:W-:-:S02]  /*19a0*/  FADD.FTZ R30, -R14, R29 ;  /* 0x0000001d0e1e7221 */ /* 0x000fc40000010100 */
[----:B------:R-:W-:Y:S01]  /*19b0*/  FADD.FTZ R27, R27, R20 ;  /* 0x000000141b1b7221 */ /* 0x000fe20000010000 */
[----:B------:R-:W-:Y:S01]  /*19c0*/  PRMT R20, RZ, 0x7610, R45 ;  /* 0x00007610ff147816 */ /* 0x000fe2000000002d */
[----:B------:R-:W-:Y:S02]  /*19d0*/  FADD.FTZ R24, -R14, R23 ;  /* 0x000000170e187221 */ /* 0x000fe40000010100 */
[----:B------:R-:W-:Y:S02]  /*19e0*/  FMUL.FTZ R29, R18, R15 ;  /* 0x0000000f121d7220 */ /* 0x000fe40000410000 */
        /* <DEDUP_REMOVED lines=21> */
.L_x_308:
[----:B------:R-:W-:Y:S02]  /*1b40*/  FFMA.FTZ R30, R21, R29, R26 ;  /* 0x0000001d151e7223 */ /* 0x000fe4000001001a */
[----:B------:R-:W-:-:S02]  /*1b50*/  FMUL.FTZ R31, R25, R70 ;  /* 0x00000046191f7220 */ /* 0x000fc40000410000 */
[----:B------:R-:W-:Y:S02]  /*1b60*/  FADD.FTZ R28, R29, R28 ;  /* 0x0000001c1d1c7221 */ /* 0x000fe40000010000 */
[----:B------:R-:W-:Y:S02]  /*1b70*/  FFMA.FTZ R30, R24, R31, R30 ;  /* 0x0000001f181e7223 */ /* 0x000fe4000001001e */
[----:B------:R-:W-:Y:S02]  /*1b80*/  FADD.FTZ R31, R28, R31 ;  /* 0x0000001f1c1f7221 */ /* 0x000fe40000010000 */
[----:B------:R-:W-:Y:S01]  /*1b90*/  FADD.FTZ R26, R16, R19 ;  /* 0x00000013101a7221 */ /* 0x000fe20000010000 */
[----:B------:R-:W-:Y:S01]  /*1ba0*/  PRMT R19, RZ, 0x7610, R47 ;  /* 0x00007610ff137816 */ /* 0x000fe2000000002f */
[----:B------:R-:W-:Y:S01]  /*1bb0*/  FFMA.FTZ R28, R21, R18, R17 ;  /* 0x00000012151c7223 */ /* 0x000fe20000010011 */
[----:B------:R-:W-:Y:S01]  /*1bc0*/  PRMT R17, RZ, 0x5410, R47 ;  /* 0x00005410ff117816 */ /* 0x000fe2000000002f */
[----:B------:R-:W-:-:S02]  /*1bd0*/  FMUL.FTZ R16, R20, R15 ;  /* 0x0000000f14107220 */ /* 0x000fc40000410000 */
[----:B------:R-:W-:Y:S01]  /*1be0*/  FADD.FTZ R21, R27, R18 ;  /* 0x000000121b157221 */ /* 0x000fe20000010000 */
[----:B------:R-:W-:Y:S01]  /*1bf0*/  PRMT R18, RZ, 0x7610, R44 ;  /* 0x00007610ff127816 */ /* 0x000fe2000000002c */
[----:B------:R-:W-:Y:S02]  /*1c00*/  FFMA.FTZ R30, R23, R16, R30 ;  /* 0x00000010171e7223 */ /* 0x000fe4000001001e */
[----:B------:R-:W-:Y:S02]  /*1c10*/  FADD.FTZ R27, R16, R31 ;  /* 0x0000001f101b7221 */ /* 0x000fe40000010000 */
[C---:B------:R-:W-:Y:S02]  /*1c20*/  FADD.FTZ R16, -R14.reuse, R17 ;  /* 0x000000110e107221 */ /* 0x040fe40000010100 */
[----:B------:R-:W-:Y:S01]  /*1c30*/  FADD.FTZ R32, -R14, R19 ;  /* 0x000000130e207221 */ /* 0x000fe20000010100 */
        /* <DEDUP_REMOVED lines=22> */
.L_x_309:
[----:B------:R-:W-:Y:S02]  /*1da0*/  FMUL.FTZ R32, R19, R70 ;  /* 0x0000004613207220 */ /* 0x000fe40000410000 */
[----:B------:R-:W-:-:S02]  /*1db0*/  FFMA.FTZ R22, R24, R25, R22 ;  /* 0x0000001918167223 */ /* 0x000fc40000010016 */
[----:B------:R-:W-:Y:S02]  /*1dc0*/  FFMA.FTZ R29, R17, R32, R30 ;  /* 0x00000020111d7223 */ /* 0x000fe4000001001e */
[----:B------:R-:W-:Y:S02]  /*1dd0*/  FMUL.FTZ R31, R18, R15 ;  /* 0x0000000f121f7220 */ /* 0x000fe40000410000 */
[----:B------:R-:W-:Y:S01]  /*1de0*/  FADD.FTZ R32, R27, R32 ;  /* 0x000000201b207221 */ /* 0x000fe20000010000 */
[--C-:B------:R-:W-:Y:S01]  /*1df0*/  PRMT R27, RZ, 0x7610, R42.reuse ;  /* 0x00007610ff1b7816 */ /* 0x100fe2000000002a */
[----:B------:R-:W-:Y:S01]  /*1e00*/  FADD.FTZ R24, R26, R25 ;  /* 0x000000191a187221 */ /* 0x000fe20000010000 */
[----:B------:R-:W-:Y:S01]  /*1e10*/  PRMT R25, RZ, 0x5410, R42 ;  /* 0x00005410ff197816 */ /* 0x000fe2000000002a */
[----:B------:R-:W-:Y:S01]  /*1e20*/  FFMA.FTZ R30, R16, R31, R29 ;  /* 0x0000001f101e7223 */ /* 0x000fe2000001001d */
[----:B------:R-:W-:Y:S01]  /*1e30*/  PRMT R26, RZ, 0x7610, R41 ;  /* 0x00007610ff1a7816 */ /* 0x000fe20000000029 */
[----:B------:R-:W-:-:S02]  /*1e40*/  FADD.FTZ R29, R31, R32 ;  /* 0x000000201f1d7221 */ /* 0x000fc40000010000 */
[C---:B------:R-:W-:Y:S02]  /*1e50*/  FADD.FTZ R32, -R14.reuse, R25 ;  /* 0x000000190e207221 */ /* 0x040fe40000010100 */
[----:B------:R-:W-:Y:S02]  /*1e60*/  FADD.FTZ R34, -R14, R27 ;  /* 0x0000001b0e227221 */ /* 0x000fe40000010100 */
[----:B------:R-:W-:Y:S01]  /*1e70*/  FFMA.FTZ R23, R23, R20, R28 ;  /* 0x0000001417177223 */ /* 0x000fe2000001001c */
[----:B------:R-:W-:Y:S01]  /*1e80*/  PRMT R28, RZ, 0x5410, R41 ;  /* 0x00005410ff1c7816 */ /* 0x000fe20000000029 */
        /* <DEDUP_REMOVED lines=20> */
[----:B------:R-:W-:-:S04]  /*1fd0*/  FMUL.FTZ R28, R28, R31 ;  /* 0x0000001f1c1c7220 */ /* 0x000fc80000410000 */
.L_x_310:
[----:B------:R-:W-:Y:S02]  /*1fe0*/  FMUL.FTZ R32, R28, R70 ;  /* 0x000000461c207220 */ /* 0x000fe40000410000 */
[----:B------:R-:W-:Y:S01]  /*1ff0*/  FADD.FTZ R31, R21, R20 ;  /* 0x00000014151f7221 */ /* 0x000fe20000010000 */
[----:B------:R-:W-:Y:S01]  /*2000*/  PRMT R21, RZ, 0x5410, R43 ;  /* 0x00005410ff157816 */ /* 0x000fe2000000002b */
[----:B------:R-:W-:Y:S02]  /*2010*/  FFMA.FTZ R30, R27, R32, R30 ;  /* 0x000000201b1e7223 */ /* 0x000fe4000001001e */
[----:B------:R-:W-:Y:S02]  /*2020*/  FADD.FTZ R29, R29, R32 ;  /* 0x000000201d1d7221 */ /* 0x000fe40000010000 */
[----:B------:R-:W-:-:S04]  /*2030*/  FMUL.FTZ R32, R26, R15 ;  /* 0x0000000f1a207220 */ /* 0x000fc80000410000 */
[----:B------:R-:W-:Y:S02]  /*2040*/  FFMA.FTZ R33, R25, R32, R30 ;  /* 0x0000002019217223 */ /* 0x000fe4000001001e */
[----:B------:R-:W-:Y:S01]  /*2050*/  FADD.FTZ R30, -R14, R21 ;  /* 0x000000150e1e7221 */ /* 0x000fe20000010100 */
[----:B------:R-:W-:Y:S01]  /*2060*/  PRMT R21, RZ, 0x7610, R43 ;  /* 0x00007610ff157816 */ /* 0x000fe2000000002b */
[----:B------:R-:W-:Y:S02]  /*2070*/  FADD.FTZ R32, R32, R29 ;  /* 0x0000001d20207221 */ /* 0x000fe40000010000 */
[----:B------:R-:W-:Y:S02]  /*2080*/  FMUL.FTZ R30, R30, R71 ;  /* 0x000000471e1e7220 */ /* 0x000fe40000410000 */
[----:B------:R-:W-:Y:S01]  /*2090*/  FADD.FTZ R20, -R14, R21 ;  /* 0x000000150e147221 */ /* 0x000fe20000010100 */
[----:B------:R-:W-:-:S03]  /*20a0*/  PRMT R21, RZ, 0x5410, R40 ;  /* 0x00005410ff157816 */ /* 0x000fc60000000028 */
        /* <DEDUP_REMOVED lines=21> */
.L_x_311:
[----:B------:R-:W-:Y:S01]  /*2200*/  FMUL.FTZ R35, R21, R70 ;  /* 0x0000004615237220 */ /* 0x000fe20000410000 */
[----:B------:R-:W-:Y:S01]  /*2210*/  ISETP.GT.AND P0, PT, R38, 0x1e, PT ;  /* 0x0000001e2600780c */ /* 0x000fe20003f04270 */
[----:B------:R-:W-:Y:S01]  /*2220*/  FMUL.FTZ R37, R20, R15 ;  /* 0x0000000f14257220 */ /* 0x000fe20000410000 */
[----:B------:R-:W-:Y:S01]  /*2230*/  ISETP.GT.AND P2, PT, R38, 0xf, PT ;  /* 0x0000000f2600780c */ /* 0x000fe20003f44270 */
[----:B------:R-:W-:Y:S01]  /*2240*/  FFMA.FTZ R36, R30, R35, R33 ;  /* 0x000000231e247223 */ /* 0x000fe20000010021 */
[----:B------:R-:W-:Y:S01]  /*2250*/  ISETP.NE.AND P3, PT, R38, RZ, PT ;  /* 0x000000ff2600720c */ /* 0x000fe20003f65270 */
[----:B------:R-:W-:Y:S01]  /*2260*/  FADD.FTZ R32, R32, R35 ;  /* 0x0000002320207221 */ /* 0x000fe20000010000 */
[----:B------:R-:W-:Y:S01]  /*2270*/  BSSY B0, `(.L_x_312) ;  /* 0x0000060000007945 */ /* 0x000fe20003800000 */
[----:B------:R-:W-:Y:S01]  /*2280*/  FFMA.FTZ R36, R29, R37, R36 ;  /* 0x000000251d247223 */ /* 0x000fe20000010024 */
[----:B------:R-:W-:Y:S01]  /*2290*/  ISETP.GT.U32.AND P4, PT, R66, 0x14, PT ;  /* 0x000000144200780c */ /* 0x000fe20003f84070 */
[----:B------:R-:W-:-:S02]  /*22a0*/  FADD.FTZ R37, R37, R32 ;  /* 0x0000002025257221 */ /* 0x000fc40000010000 */
[----:B------:R-:W-:Y:S01]  /*22b0*/  FFMA.FTZ R22, R17, R19, R22 ;  /* 0x0000001311167223 */ /* 0x000fe20000010016 */
[----:B------:R-:W0:Y:S01]  /*22c0*/  SHFL.DOWN PT, R33, R36, 0x1, 0x1f ;  /* 0x08201f0024217f89 */ /* 0x000e2200000e0000 */
[----:B------:R-:W-:Y:S02]  /*22d0*/  FADD.FTZ R19, R24, R19 ;  /* 0x0000001318137221 */ /* 0x000fe40000010000 */
[----:B------:R-:W-:Y:S01]  /*22e0*/  FFMA.FTZ R23, R16, R18, R23 ;  /* 0x0000001210177223 */ /* 0x000fe20000010017 */
[----:B------:R-:W1:Y:S01]  /*22f0*/  SHFL.DOWN PT, R32, R37, 0x1, 0x1f ;  /* 0x08201f0025207f89 */ /* 0x000e6200000e0000 */
[----:B------:R-:W-:Y:S01]  /*2300*/  FADD.FTZ R31, R31, R18 ;  /* 0x000000121f1f7221 */ /* 0x000fe20000010000 */
[----:B------:R-:W-:Y:S01]  /*2310*/  MOV R16, 0x2 ;  /* 0x0000000200107802 */ /* 0x000fe20000000f00 */
[----:B------:R-:W-:Y:S02]  /*2320*/  FFMA.FTZ R22, R27, R28, R22 ;  /* 0x0000001c1b167223 */ /* 0x000fe40000010016 */
[----:B------:R-:W-:-:S02]  /*2330*/  FADD.FTZ R18, R19, R28 ;  /* 0x0000001c13127221 */ /* 0x000fc40000010000 */
[----:B------:R-:W-:Y:S02]  /*2340*/  FFMA.FTZ R23, R25, R26, R23 ;  /* 0x0000001a19177223 */ /* 0x000fe40000010017 */
[----:B------:R-:W-:Y:S02]  /*2350*/  FADD.FTZ R31, R31, R26 ;  /* 0x0000001a1f1f7221 */ /* 0x000fe40000010000 */
[----:B------:R-:W-:Y:S02]  /*2360*/  FFMA.FTZ R17, R29, R20, R23 ;  /* 0x000000141d117223 */ /* 0x000fe40000010017 */
[----:B------:R-:W-:Y:S02]  /*2370*/  FADD.FTZ R18, R18, R21 ;  /* 0x0000001512127221 */ /* 0x000fe40000010000 */
[----:B------:R-:W-:Y:S02]  /*2380*/  FADD.FTZ R19, R31, R20 ;  /* 0x000000141f137221 */ /* 0x000fe40000010000 */
        /* <DEDUP_REMOVED lines=19> */
[----:B------:R-:W-:Y:S02]  /*24c0*/  FFMA.FTZ R16, R30, R21, R22 ;  /* 0x000000151e107223 */ /* 0x000fe40000010016 */
[----:B------:R-:W1:Y:S04]  /*24d0*/  SHFL.DOWN PT, R32, R37, 0x10, 0x1f ;  /* 0x0a001f0025207f89 */ /* 0x000e6800000e0000 */
        /* <DEDUP_REMOVED lines=8> */
[----:B------:R-:W1:Y:S04]  /*2560*/  LDS.128 R28, [0x30] ;  /* 0x00003000ff1c7984 */ /* 0x000e680000000c00 */
[----:B------:R-:W3:Y:S01]  /*2570*/  LDS.128 R24, [0x40] ;  /* 0x00004000ff187984 */ /* 0x000ee20000000c00 */
[----:B0-----:R-:W-:-:S02]  /*2580*/  FADD.FTZ R33, R36, R20 ;  /* 0x0000001424217221 */ /* 0x001fc40000010000 */
[----:B------:R-:W-:Y:S02]  /*2590*/  FADD.FTZ R20, R37, R21 ;  /* 0x0000001525147221 */ /* 0x000fe40000010000 */
[----:B------:R-:W-:Y:S02]  /*25a0*/  FADD.FTZ R21, R33, R22 ;  /* 0x0000001621157221 */ /* 0x000fe40000010000 */
[----:B------:R-:W0:Y:S01]  /*25b0*/  LDS.128 R32, [0x50] ;  /* 0x00005000ff207984 */ /* 0x000e220000000c00 */
[----:B------:R-:W-:Y:S02]  /*25c0*/  FADD.FTZ R20, R20, R23 ;  /* 0x0000001714147221 */ /* 0x000fe40000010000 */
[----:B-1----:R-:W-:Y:S02]  /*25d0*/  FADD.FTZ R21, R21, R28 ;  /* 0x0000001c15157221 */ /* 0x002fe40000010000 */
[----:B------:R-:W-:Y:S02]  /*25e0*/  FADD.FTZ R20, R20, R29 ;  /* 0x0000001d14147221 */ /* 0x000fe40000010000 */
[----:B------:R-:W-:-:S02]  /*25f0*/  FADD.FTZ R21, R21, R30 ;  /* 0x0000001e15157221 */ /* 0x000fc40000010000 */
[----:B------:R-:W-:Y:S02]  /*2600*/  FADD.FTZ R20, R20, R31 ;  /* 0x0000001f14147221 */ /* 0x000fe40000010000 */
[----:B------:R-:W1:Y:S01]  /*2610*/  LDS.128 R28, [0x60] ;  /* 0x00006000ff1c7984 */ /* 0x000e620000000c00 */
[----:B--23--:R-:W-:Y:S02]  /*2620*/  FADD.FTZ R37, R21, R24 ;  /* 0x0000001815257221 */ /* 0x00cfe40000010000 */
[----:B------:R-:W-:Y:S02]  /*2630*/  FADD.FTZ R24, R20, R25 ;  /* 0x0000001914187221 */ /* 0x000fe40000010000 */
[----:B------:R-:W2:Y:S01]  /*2640*/  LDS.128 R20, [0x70] ;  /* 0x00007000ff147984 */ /* 0x000ea20000000c00 */
[----:B------:R-:W-:Y:S02]  /*2650*/  FADD.FTZ R37, R37, R26 ;  /* 0x0000001a25257221 */ /* 0x000fe40000010000 */
[----:B------:R-:W-:-:S02]  /*2660*/  FADD.FTZ R24, R24, R27 ;  /* 0x0000001b18187221 */ /* 0x000fc40000010000 */
[----:B0-----:R-:W-:Y:S02]  /*2670*/  FADD.FTZ R37, R37, R32 ;  /* 0x0000002025257221 */ /* 0x001fe40000010000 */
[----:B------:R-:W-:Y:S02]  /*2680*/  FADD.FTZ R32, R24, R33 ;  /* 0x0000002118207221 */ /* 0x000fe40000010000 */
[----:B------:R-:W0:Y:S01]  /*2690*/  LDS.128 R24, [0x80] ;  /* 0x00008000ff187984 */ /* 0x000e220000000c00 */
[----:B------:R-:W-:Y:S02]  /*26a0*/  FADD.FTZ R37, R37, R34 ;  /* 0x0000002225257221 */ /* 0x000fe40000010000 */
[----:B------:R-:W-:Y:S02]  /*26b0*/  FADD.FTZ R32, R32, R35 ;  /* 0x0000002320207221 */ /* 0x000fe40000010000 */
[----:B-1----:R-:W-:Y:S02]  /*26c0*/  FADD.FTZ R37, R37, R28 ;  /* 0x0000001c25257221 */ /* 0x002fe40000010000 */
[----:B------:R-:W-:-:S02]  /*26d0*/  FADD.FTZ R32, R32, R29 ;  /* 0x0000001d20207221 */ /* 0x000fc40000010000 */
[----:B------:R-:W-:Y:S02]  /*26e0*/  FADD.FTZ R37, R37, R30 ;  /* 0x0000001e25257221 */ /* 0x000fe40000010000 */
[----:B------:R-:W-:Y:S02]  /*26f0*/  FADD.FTZ R32, R32, R31 ;  /* 0x0000001f20207221 */ /* 0x000fe40000010000 */
[----:B------:R-:W1:Y:S01]  /*2700*/  LDS.128 R28, [0x90] ;  /* 0x00009000ff1c7984 */ /* 0x000e620000000c00 */
[----:B--2---:R-:W-:Y:S02]  /*2710*/  FADD.FTZ R37, R37, R20 ;  /* 0x0000001425257221 */ /* 0x004fe40000010000 */
[----:B------:R-:W-:Y:S02]  /*2720*/  FADD.FTZ R32, R32, R21 ;  /* 0x0000001520207221 */ /* 0x000fe40000010000 */
[----:B------:R-:W-:Y:S02]  /*2730*/  FADD.FTZ R37, R37, R22 ;  /* 0x0000001625257221 */ /* 0x000fe40000010000 */
[----:B------:R-:W-:-:S02]  /*2740*/  FADD.FTZ R32, R32, R23 ;  /* 0x0000001720207221 */ /* 0x000fc40000010000 */
[----:B------:R-:W2:Y:S01]  /*2750*/  LDS.128 R20, [0xa0] ;  /* 0x0000a000ff147984 */ /* 0x000ea20000000c00 */
[----:B0-----:R-:W-:Y:S02]  /*2760*/  FADD.FTZ R37, R37, R24 ;  /* 0x0000001825257221 */ /* 0x001fe40000010000 */
[----:B------:R-:W-:Y:S02]  /*2770*/  FADD.FTZ R24, R32, R25 ;  /* 0x0000001920187221 */ /* 0x000fe40000010000 */
[----:B------:R-:W0:Y:S01]  /*2780*/  LDS.128 R32, [0xb0] ;  /* 0x0000b000ff207984 */ /* 0x000e220000000c00 */
[----:B------:R-:W-:Y:S02]  /*2790*/  FADD.FTZ R37, R37, R26 ;  /* 0x0000001a25257221 */ /* 0x000fe40000010000 */
[----:B------:R-:W-:Y:S02]  /*27a0*/  FADD.FTZ R24, R24, R27 ;  /* 0x0000001b18187221 */ /* 0x000fe40000010000 */
[----:B-1----:R-:W-:-:S02]  /*27b0*/  FADD.FTZ R37, R37, R28 ;  /* 0x0000001c25257221 */ /* 0x002fc40000010000 */
[----:B------:R-:W-:Y:S02]  /*27c0*/  FADD.FTZ R24, R24, R29 ;  /* 0x0000001d18187221 */ /* 0x000fe40000010000 */
[----:B------:R-:W-:Y:S02]  /*27d0*/  FADD.FTZ R37, R37, R30 ;  /* 0x0000001e25257221 */ /* 0x000fe40000010000 */
[----:B------:R-:W-:Y:S02]  /*27e0*/  FADD.FTZ R24, R24, R31 ;  /* 0x0000001f18187221 */ /* 0x000fe40000010000 */
[----:B--2---:R-:W-:Y:S02]  /*27f0*/  FADD.FTZ R37, R37, R20 ;  /* 0x0000001425257221 */ /* 0x004fe40000010000 */
[----:B------:R-:W-:Y:S02]  /*2800*/  FADD.FTZ R24, R24, R21 ;  /* 0x0000001518187221 */ /* 0x000fe40000010000 */
[----:B------:R-:W-:-:S02]  /*2810*/  FADD.FTZ R37, R37, R22 ;  /* 0x0000001625257221 */ /* 0x000fc40000010000 */
[----:B------:R-:W-:Y:S02]  /*2820*/  FADD.FTZ R24, R24, R23 ;  /* 0x0000001718187221 */ /* 0x000fe40000010000 */
[----:B0-----:R-:W-:Y:S02]  /*2830*/  FADD.FTZ R37, R37, R32 ;  /* 0x0000002025257221 */ /* 0x001fe40000010000 */
[----:B------:R-:W-:Y:S02]  /*2840*/  FADD.FTZ R24, R24, R33 ;  /* 0x0000002118187221 */ /* 0x000fe40000010000 */
[----:B------:R-:W-:Y:S02]  /*2850*/  FADD.FTZ R36, R37, R34 ;  /* 0x0000002225247221 */ /* 0x000fe40000010000 */
[----:B------:R-:W-:Y:S02]  /*2860*/  FADD.FTZ R37, R24, R35 ;  /* 0x0000002318257221 */ /* 0x000fe40000010000 */
.L_x_313:
[----:B------:R-:W-:Y:S05]  /*2870*/  BSYNC B0 ;  /* 0x0000000000007941 */ /* 0x000fea0003800000 */
.L_x_312:
[----:B------:R-:W-:Y:S01]  /*2880*/  BAR.SYNC.DEFER_BLOCKING 0x0 ;  /* 0x0000000000007b1d */ /* 0x000fe20000010000 */
[----:B------:R-:W-:-:S05]  /*2890*/  SHF.L.U32 R72, R66, 0x4, RZ ;  /* 0x0000000442487819 */ /* 0x000fca00000006ff */
[----:B------:R-:W-:Y:S01]  /*28a0*/  BSSY B0, `(.L_x_314) ;  /* 0x000009d000007945 */ /* 0x000fe20003800000 */
[----:B------:R-:W-:Y:S05]  /*28b0*/  @P4 BRA `(.L_x_315) ;  /* 0x000009b000004947 */ /* 0x000fea0003800000 */
[----:B------:R-:W0:Y:S04]  /*28c0*/  LDS.128 R20, [R72+0x220] ;  /* 0x0002200048147984 */ /* 0x000e280000000c00 */
[----:B------:R-:W1:Y:S04]  /*28d0*/  LDS.128 R24, [R72+0x370] ;  /* 0x0003700048187984 */ /* 0x000e680000000c00 */
[----:B------:R-:W3:Y:S04]  /*28e0*/  LDS.128 R28, [R72+0x4c0] ;  /* 0x0004c000481c7984 */ /* 0x000ee80000000c00 */
[----:B------:R-:W4:Y:S01]  /*28f0*/  LDS.128 R32, [R72+0x610] ;  /* 0x0006100048207984 */ /* 0x000f220000000c00 */
[----:B0-----:R-:W-:-:S02]  /*2900*/  FADD.FTZ R20, R16, R20 ;  /* 0x0000001410147221 */ /* 0x001fc40000010000 */
[----:B--2---:R-:W-:Y:S02]  /*2910*/  FADD.FTZ R16, R17, R21 ;  /* 0x0000001511107221 */ /* 0x004fe40000010000 */
[----:B------:R-:W-:Y:S02]  /*2920*/  FADD.FTZ R17, R18, R22 ;  /* 0x0000001612117221 */ /* 0x000fe40000010000 */
[----:B------:R-:W-:Y:S02]  /*2930*/  FADD.FTZ R18, R19, R23 ;  /* 0x0000001713127221 */ /* 0x000fe40000010000 */
[----:B-1----:R-:W-:Y:S02]  /*2940*/  FADD.FTZ R19, R20, R24 ;  /* 0x0000001814137221 */ /* 0x002fe40000010000 */
[----:B------:R-:W-:Y:S01]  /*2950*/  FADD.FTZ R16, R16, R25 ;  /* 0x0000001910107221 */ /* 0x000fe20000010000 */
[----:B------:R-:W0:Y:S01]  /*2960*/  LDS.128 R20, [R72+0x760] ;  /* 0x0007600048147984 */ /* 0x000e220000000c00 */
[----:B------:R-:W-:-:S02]  /*2970*/  FADD.FTZ R17, R17, R26 ;  /* 0x0000001a11117221 */ /* 0x000fc40000010000 */
[----:B------:R-:W-:Y:S02]  /*2980*/  FADD.FTZ R18, R18, R27 ;  /* 0x0000001b12127221 */ /* 0x000fe40000010000 */
[----:B---3--:R-:W-:Y:S01]  /*2990*/  FADD.FTZ R19, R19, R28 ;  /* 0x0000001c13137221 */ /* 0x008fe20000010000 */
[----:B------:R-:W1:Y:S01]  /*29a0*/  LDS.128 R24, [R72+0x8b0] ;  /* 0x0008b00048187984 */ /* 0x000e620000000c00 */
[----:B------:R-:W-:Y:S02]  /*29b0*/  FADD.FTZ R16, R16, R29 ;  /* 0x0000001d10107221 */ /* 0x000fe40000010000 */
[----:B------:R-:W-:Y:S02]  /*29c0*/  FADD.FTZ R17, R17, R30 ;  /* 0x0000001e11117221 */ /* 0x000fe40000010000 */
[----:B------:R-:W-:Y:S02]  /*29d0*/  FADD.FTZ R28, R18, R31 ;  /* 0x0000001f121c7221 */ /* 0x000fe40000010000 */
[----:B----4-:R-:W-:-:S02]  /*29e0*/  FADD.FTZ R29, R19, R32 ;  /* 0x00000020131d7221 */ /* 0x010fc40000010000 */
[----:B------:R-:W-:Y:S02]  /*29f0*/  FADD.FTZ R30, R16, R33 ;  /* 0x00000021101e7221 */ /* 0x000fe40000010000 */
[----:B------:R-:W-:Y:S02]  /*2a00*/  FADD.FTZ R31, R17, R34 ;  /* 0x00000022111f7221 */ /* 0x000fe40000010000 */
[----:B------:R-:W2:Y:S01]  /*2a10*/  LDS.128 R16, [R72+0xa00] ;  /* 0x000a000048107984 */ /* 0x000ea20000000c00 */
        /* <DEDUP_REMOVED lines=9> */
[----:B------:R-:W0:Y:S01]  /*2ab0*/  LDS.128 R24, [R72+0xb50] ;  /* 0x000b500048187984 */ /* 0x000e220000000c00 */
[----:B--2---:R-:W-:-:S02]  /*2ac0*/  FADD.FTZ R33, R29, R16 ;  /* 0x000000101d217221 */ /* 0x004fc40000010000 */
[----:B------:R-:W-:Y:S02]  /*2ad0*/  FADD.FTZ R16, R30, R17 ;  /* 0x000000111e107221 */ /* 0x000fe40000010000 */
[----:B------:R-:W1:Y:S01]  /*2ae0*/  LDS.128 R28, [R72+0xca0] ;  /* 0x000ca000481c7984 */ /* 0x000e620000000c00 */
[----:B------:R-:W-:Y:S02]  /*2af0*/  FADD.FTZ R17, R21, R18 ;  /* 0x0000001215117221 */ /* 0x000fe40000010000 */
[----:B------:R-:W-:Y:S01]  /*2b00*/  FADD.FTZ R32, R32, R19 ;  /* 0x0000001320207221 */ /* 0x000fe20000010000 */
[----:B------:R-:W2:Y:S01]  /*2b10*/  LDS.128 R20, [R72+0xdf0] ;  /* 0x000df00048147984 */ /* 0x000ea20000000c00 */
[----:B0-----:R-:W-:Y:S02]  /*2b20*/  FADD.FTZ R33, R33, R24 ;  /* 0x0000001821217221 */ /* 0x001fe40000010000 */
[----:B------:R-:W-:Y:S02]  /*2b30*/  FADD.FTZ R16, R16, R25 ;  /* 0x0000001910107221 */ /* 0x000fe40000010000 */
[----:B------:R-:W-:-:S02]  /*2b40*/  FADD.FTZ R17, R17, R26 ;  /* 0x0000001a11117221 */ /* 0x000fc40000010000 */
[----:B------:R-:W-:Y:S02]  /*2b50*/  FADD.FTZ R32, R32, R27 ;  /* 0x0000001b20207221 */ /* 0x000fe40000010000 */
[----:B------:R-:W0:Y:S01]  /*2b60*/  LDS.128 R24, [R72+0xf40] ;  /* 0x000f400048187984 */ /* 0x000e220000000c00 */
[----:B-1----:R-:W-:Y:S02]  /*2b70*/  FADD.FTZ R33, R33, R28 ;  /* 0x0000001c21217221 */ /* 0x002fe40000010000 */
[----:B------:R-:W-:Y:S02]  /*2b80*/  FADD.FTZ R16, R16, R29 ;  /* 0x0000001d10107221 */ /* 0x000fe40000010000 */
[----:B------:R-:W-:Y:S02]  /*2b90*/  FADD.FTZ R17, R17, R30 ;  /* 0x0000001e11117221 */ /* 0x000fe40000010000 */
[----:B------:R-:W-:Y:S02]  /*2ba0*/  FADD.FTZ R32, R32, R31 ;  /* 0x0000001f20207221 */ /* 0x000fe40000010000 */
[----:B------:R-:W1:Y:S01]  /*2bb0*/  LDS.128 R28, [R72+0x1090] ;  /* 0x00109000481c7984 */ /* 0x000e620000000c00 */
[----:B--2---:R-:W-:-:S02]  /*2bc0*/  FADD.FTZ R33, R33, R20 ;  /* 0x0000001421217221 */ /* 0x004fc40000010000 */
        /* <DEDUP_REMOVED lines=86> */
[----:B------:R-:W0:Y:S01]  /*3130*/  LDS.128 R16, [R72+0x26e0] ;  /* 0x0026e00048107984 */ /* 0x000e220000000c00 */
[----:B--2---:R-:W-:Y:S02]  /*3140*/  FADD.FTZ R35, R35, R20 ;  /* 0x0000001423237221 */ /* 0x004fe40000010000 */
[----:B------:R-:W-:-:S02]  /*3150*/  FADD.FTZ R20, R24, R21 ;  /* 0x0000001518147221 */ /* 0x000fc40000010000 */
[----:B------:R-:W1:Y:S01]  /*3160*/  LDS.128 R24, [R72+0x2830] ;  /* 0x0028300048187984 */ /* 0x000e620000000c00 */
[----:B------:R-:W-:Y:S02]  /*3170*/  FADD.FTZ R32, R32, R31 ;  /* 0x0000001f20207221 */ /* 0x000fe40000010000 */
[----:B------:R-:W-:Y:S01]  /*3180*/  FADD.FTZ R33, R33, R22 ;  /* 0x0000001621217221 */ /* 0x000fe20000010000 */
        /* <DEDUP_REMOVED lines=10> */
[----:B--2---:R-:W-:-:S02]  /*3230*/  FADD.FTZ R16, R35, R28 ;  /* 0x0000001c23107221 */ /* 0x004fc40000010000 */
[----:B------:R-:W-:Y:S02]  /*3240*/  FADD.FTZ R17, R20, R29 ;  /* 0x0000001d14117221 */ /* 0x000fe40000010000 */
[----:B------:R-:W-:Y:S02]  /*3250*/  FADD.FTZ R18, R33, R30 ;  /* 0x0000001e21127221 */ /* 0x000fe40000010000 */
[----:B------:R-:W-:Y:S02]  /*3260*/  FADD.FTZ R19, R32, R31 ;  /* 0x0000001f20137221 */ /* 0x000fe40000010000 */
.L_x_315:
[----:B------:R-:W-:Y:S05]  /*3270*/  BSYNC B0 ;  /* 0x0000000000007941 */ /* 0x000fea0003800000 */
.L_x_314:
[----:B------:R-:W-:Y:S01]  /*3280*/  BSSY B0, `(.L_x_316) ;  /* 0x0000011000007945 */ /* 0x000fe20003800000 */
[----:B------:R-:W-:Y:S01]  /*3290*/  HFMA2.MMA R28, -RZ, RZ, 0, 2.384185791015625e-07 ;  /* 0x00000004ff1c7435 */ /* 0x000fe200000001ff */
        /* <DEDUP_REMOVED lines=15> */
.L_x_317:
[----:B------:R-:W-:Y:S05]  /*3390*/  BSYNC B0 ;  /* 0x0000000000007941 */ /* 0x000fea0003800000 */
.L_x_316:
[----:B------:R-:W-:Y:S05]  /*33a0*/  @!P0 BRA `(.L_x_318) ;  /* 0x0000122000008947 */ /* 0x000fea0003800000 */
[----:B0-----:R-:W0:Y:S01]  /*33b0*/  S2R R24, SR_CTAID.Y ;  /* 0x0000000000187919 */ /* 0x001e220000002600 */
[----:B--2---:R-:W-:-:S05]  /*33c0*/  LOP3.LUT R16, R56, 0x1, RZ, 0xc0, !PT ;  /* 0x0000000138107812 */ /* 0x004fca00078ec0ff */
[----:B------:R-:W-:-:S04]  /*33d0*/  IMAD R17, R16, c[0x0][0x10], RZ ;  /* 0x0000040010117a24 */ /* 0x000fc800078e02ff */
[----:B------:R-:W-:-:S05]  /*33e0*/  IMAD R16, R17, c[0x0][0xc], RZ ;  /* 0x0000030011107a24 */ /* 0x000fca00078e02ff */
[----:B------:R-:W-:Y:S02]  /*33f0*/  SHF.L.U32 R29, R16, 0x1, RZ ;  /* 0x00000001101d7819 */ /* 0x000fe400000006ff */
[----:B0-----:R-:W-:-:S05]  /*3400*/  IADD3 R17, R17, R24, RZ ;  /* 0x0000001811117210 */ /* 0x001fca0007ffe0ff */
[----:B------:R-:W-:-:S04]  /*3410*/  IMAD.WIDE.U32 R16, R17, R28, c[0x0][0x1a8] ;  /* 0x00006a0011107625 */ /* 0x000fc800078e001c */
[----:B------:R-:W-:Y:S01]  /*3420*/  IMAD.WIDE R28, R29, R28, c[0x0][0x1b0] ;  /* 0x00006c001d1c7625 */ /* 0x000fe200078e021c */
        /* <DEDUP_REMOVED lines=19> */
.L_x_320:
[----:B------:R-:W2:Y:S01]  /*3560*/  LDG.E.STRONG.GPU R18, [R16.64] ;  /* 0x0000000810127981 */ /* 0x000ea2000c1ef900 */
[----:B------:R-:W-:Y:S01]  /*3570*/  YIELD ;  /* 0x0000000000007946 */ /* 0x000fe20003800000 */
[----:B--2---:R-:W-:Y:S01]  /*3580*/  ISETP.NE.AND P0, PT, R18, R21, PT ;  /* 0x000000151200720c */ /* 0x004fe20003f05270 */
[----:B------:R-:W-:-:S12]  /*3590*/  CCTL.IVALL ;  /* 0x00000000ff00798f */ /* 0x000fd80002000000 */
[----:B------:R-:W-:Y:S05]  /*35a0*/  @P0 BRA `(.L_x_320) ;  /* 0xffffffb000000947 */ /* 0x000fea000383ffff */
.L_x_319:
[----:B------:R-:W-:Y:S01]  /*35b0*/  ISETP.NE.AND P0, PT, RZ, c[0x0][0xc], PT ;  /* 0x00000300ff007a0c */ /* 0x000fe20003f05270 */
[----:B------:R-:W-:Y:S01]  /*35c0*/  WARPSYNC 0xffffffff ;  /* 0xffffffff00007948 */ /* 0x000fe20003800000 */
[----:B------:R-:W-:Y:S11]  /*35d0*/  BAR.SYNC.DEFER_BLOCKING 0x0 ;  /* 0x0000000000007b1d */ /* 0x000ff60000010000 */
[----:B------:R-:W-:Y:S05]  /*35e0*/  @!P0 BRA `(.L_x_318) ;  /* 0x00000fe000008947 */ /* 0x000fea0003800000 */
[----:B0-----:R-:W-:Y:S01]  /*35f0*/  HFMA2.MMA R16, -RZ, RZ, 0, 5.9604644775390625e-08 ;  /* 0x00000001ff107435 */ /* 0x001fe200000001ff */
[----:B------:R-:W-:-:S09]  /*3600*/  MOV R26, RZ ;  /* 0x000000ff001a7202 */ /* 0x000fd20000000f00 */
        /* <DEDUP_REMOVED lines=14> */
.L_x_324:
        /* <DEDUP_REMOVED lines=11> */
[----:B--2---:R-:W-:Y:S02]  /*37a0*/  @!P6 FADD.FTZ R36, R36, R16 ;  /* 0x000000102424e221 */ /* 0x004fe40000010000 */
        /* <DEDUP_REMOVED lines=103> */
.L_x_323:
        /* <DEDUP_REMOVED lines=22> */
[----:B--2---:R-:W-:-:S03]  /*3f80*/  @!P0 FADD.FTZ R36, R36, R16 ;  /* 0x0000001024248221 */ /* 0x004fc60000010000 */
        /* <DEDUP_REMOVED lines=38> */
.L_x_325:
[----:B------:R-:W-:-:S13]  /*41f0*/  ISETP.NE.OR P0, PT, R25, RZ, P0 ;  /* 0x000000ff1900720c */ /* 0x000fda0000705670 */
[----:B------:R-:W-:Y:S05]  /*4200*/  @!P0 BRA `(.L_x_321) ;  /* 0x000001f000008947 */ /* 0x000fea0003800000 */
.L_x_322:
        /* <DEDUP_REMOVED lines=21> */
[----:B--2---:R-:W-:Y:S02]  /*4360*/  @!P4 FADD.FTZ R36, R36, R16 ;  /* 0x000000102424c221 */ /* 0x004fe40000010000 */
        /* <DEDUP_REMOVED lines=9> */
.L_x_321:
        /* <DEDUP_REMOVED lines=12> */
.L_x_327:
[----:B------:R-:W-:Y:S05]  /*44c0*/  BSYNC B0 ;  /* 0x0000000000007941 */ /* 0x000fea0003800000 */
.L_x_326:
        /* <DEDUP_REMOVED lines=16> */
.L_x_318:
[----:B------:R-:W-:Y:S01]  /*45d0*/  @!P2 STS.64 [0xc8], R36 ;  /* 0x0000c824ff00a388 */ /* 0x000fe20000000a00 */
[----:B0-2---:R-:W-:-:S03]  /*45e0*/  PRMT R19, RZ, 0x7610, R54 ;  /* 0x00007610ff137816 */ /* 0x005fc60000000036 */
[----:B------:R-:W-:Y:S01]  /*45f0*/  BAR.SYNC.DEFER_BLOCKING 0x0 ;  /* 0x0000000000007b1d */ /* 0x000fe20000010000 */
[----:B------:R-:W-:Y:S01]  /*4600*/  ISETP.GE.U32.AND P0, PT, R63, c[0x0][0x1e0], PT ;  /* 0x000078003f007a0c */ /* 0x000fe20003f06070 */
[----:B------:R-:W-:Y:S01]  /*4610*/  FADD.FTZ R22, -R14, R19 ;  /* 0x000000130e167221 */ /* 0x000fe20000010100 */
[----:B------:R-:W-:Y:S02]  /*4620*/  ISETP.GE.U32.AND P2, PT, R62, c[0x0][0x1e0], PT ;  /* 0x000078003e007a0c */ /* 0x000fe40003f46070 */
[----:B------:R-:W-:Y:S01]  /*4630*/  ISETP.GE.AND.EX P0, PT, R6, c[0x0][0x1e4], PT, P0 ;  /* 0x0000790006007a0c */ /* 0x000fe20003f06300 */
[----:B------:R-:W-:Y:S01]  /*4640*/  FMUL.FTZ R31, R22, R71 ;  /* 0x00000047161f7220 */ /* 0x000fe20000410000 */
[----:B------:R-:W0:Y:S02]  /*4650*/  LDS.64 R16, [0xc8] ;  /* 0x0000c800ff107984 */ /* 0x000e240000000a00 */
[----:B0-----:R-:W-:Y:S01]  /*4660*/  FMUL.FTZ R21, R17, c[0x0][0x20c] ;  /* 0x0000830011157a20 */ /* 0x001fe20000410000 */
[----:B------:R-:W-:Y:S01]  /*4670*/  PRMT R17, RZ, 0x5410, R54 ;  /* 0x00005410ff117816 */ /* 0x000fe20000000036 */
[----:B------:R-:W-:Y:S01]  /*4680*/  FMUL.FTZ R20, R16, c[0x0][0x20c] ;  /* 0x0000830010147a20 */ /* 0x000fe20000410000 */
[----:B------:R-:W-:-:S03]  /*4690*/  PRMT R16, RZ, 0x7610, R53 ;  /* 0x00007610ff107816 */ /* 0x000fc60000000035 */
[----:B------:R-:W-:Y:S01]  /*46a0*/  FADD.FTZ R18, -R14, R17 ;  /* 0x000000110e127221 */ /* 0x000fe20000010100 */
[----:B------:R-:W-:-:S03]  /*46b0*/  PRMT R17, RZ, 0x5410, R53 ;  /* 0x00005410ff117816 */ /* 0x000fc60000000035 */
        /* <DEDUP_REMOVED lines=20> */
.L_x_328:
        /* <DEDUP_REMOVED lines=18> */
.L_x_330:
[----:B------:R-:W-:Y:S05]  /*4920*/  BSYNC B0 ;  /* 0x0000000000007941 */ /* 0x000fea0003800000 */
.L_x_329:
        /* <DEDUP_REMOVED lines=30> */
.L_x_331:
[----:B------:R-:W-:Y:S01]  /*4b10*/  BSSY B0, `(.L_x_332) ;  /* 0x0000012000007945 */ /* 0x000fe20003800000 */
[----:B------:R-:W-:Y:S05]  /*4b20*/  @P0 BRA `(.L_x_333) ;  /* 0x0000010000000947 */ /* 0x000fea0003800000 */
[--C-:B------:R-:W-:Y:S02]  /*4b30*/  FFMA.FTZ R16, R20, R26, R21.reuse ;  /* 0x0000001a14107223 */ /* 0x100fe40000010015 */
[----:B------:R-:W-:Y:S02]  /*4b40*/  IMAD R22, R6, c[0x0][0x1d8], RZ ;  /* 0x0000760006167a24 */ /* 0x000fe400078e02ff */
        /* <DEDUP_REMOVED lines=14> */
.L_x_333:
[----:B------:R-:W-:Y:S05]  /*4c30*/  BSYNC B0 ;  /* 0x0000000000007941 */ /* 0x000fea0003800000 */
.L_x_332:
[----:B0-----:R-:W-:Y:S01]  /*4c40*/  PRMT R19, RZ, 0x7610, R50 ;  /* 0x00007610ff137816 */ /* 0x001fe20000000032 */
[----:B------:R-:W-:Y:S01]  /*4c50*/  FADD.FTZ R16, -R14, R23 ;  /* 0x000000170e107221 */ /* 0x000fe20000010100 */
[----:B------:R-:W-:Y:S02]  /*4c60*/  PRMT R17, RZ, 0x5410, R49 ;  /* 0x00005410ff117816 */ /* 0x000fe40000000031 */
[----:B------:R-:W-:Y:S01]  /*4c70*/  ISETP.GT.U32.OR P2, PT, R66, 0x29f, P2 ;  /* 0x0000029f4200780c */ /* 0x000fe20001744470 */
[----:B------:R-:W-:Y:S01]  /*4c80*/  FADD.FTZ R18, -R14, R19 ;  /* 0x000000130e127221 */ /* 0x000fe20000010100 */
[----:B------:R-:W-:Y:S01]  /*4c90*/  PRMT R19, RZ, 0x5410, R51 ;  /* 0x00005410ff137816 */ /* 0x000fe20000000033 */
[-C--:B------:R-:W-:Y:S01]  /*4ca0*/  FMUL.FTZ R28, R16, R71.reuse ;  /* 0x00000047101c7220 */ /* 0x080fe20000410000 */
[----:B------:R-:W-:Y:S01]  /*4cb0*/  PRMT R6, RZ, 0x7610, R49 ;  /* 0x00007610ff067816 */ /* 0x000fe20000000031 */
        /* <DEDUP_REMOVED lines=21> */
.L_x_334:
[----:B------:R-:W-:Y:S01]  /*4e10*/  BSSY B0, `(.L_x_335) ;  /* 0x0000012000007945 */ /* 0x000fe20003800000 */
[----:B------:R-:W-:Y:S05]  /*4e20*/  @P2 BRA `(.L_x_336) ;  /* 0x0000010000002947 */ /* 0x000fea0003800000 */
[--C-:B------:R-:W-:Y:S02]  /*4e30*/  FFMA.FTZ R18, R20, R30, R21.reuse ;  /* 0x0000001e14127223 */ /* 0x100fe40000010015 */
[----:B------:R-:W-:Y:S01]  /*4e40*/  IMAD R23, R7, c[0x0][0x1d8], RZ ;  /* 0x0000760007177a24 */ /* 0x000fe200078e02ff */
[----:B------:R-:W-:Y:S01]  /*4e50*/  MOV R7, R77 ;  /* 0x0000004d00077202 */ /* 0x000fe20000000f00 */
[----:B------:R-:W-:Y:S01]  /*4e60*/  FFMA.FTZ R18, R6, R15, -R18 ;  /* 0x0000000f06127223 */ /* 0x000fe20000010812 */
[----:B------:R-:W-:Y:S01]  /*4e70*/  MOV R6, R74 ;  /* 0x0000004a00067202 */ /* 0x000fe20000000f00 */
[----:B------:R-:W-:Y:S02]  /*4e80*/  FFMA.FTZ R16, R20, R28, R21 ;  /* 0x0000001c14107223 */ /* 0x000fe40000010015 */
[----:B------:R-:W-:-:S02]  /*4e90*/  FMUL.FTZ R18, R18, R71 ;  /* 0x0000004712127220 */ /* 0x000fc40000410000 */
[----:B------:R-:W-:Y:S02]  /*4ea0*/  FFMA.FTZ R16, R17, R70, -R16 ;  /* 0x0000004611107223 */ /* 0x000fe40000010810 */
[C---:B------:R-:W-:Y:S02]  /*4eb0*/  IMAD R17, R62.reuse, c[0x0][0x1dc], R23 ;  /* 0x000077003e117a24 */ /* 0x040fe400078e0217 */
[----:B------:R-:W-:-:S04]  /*4ec0*/  IMAD.WIDE.U32 R6, R62, c[0x0][0x1d8], R6 ;  /* 0x000076003e067a25 */ /* 0x000fc800078e0006 */
[----:B------:R-:W-:Y:S01]  /*4ed0*/  FMUL.FTZ R23, R16, R71 ;  /* 0x0000004710177220 */ /* 0x000fe20000410000 */
[----:B------:R-:W-:Y:S02]  /*4ee0*/  IADD3 R17, R7, R17, RZ ;  /* 0x0000001107117210 */ /* 0x000fe40007ffe0ff */
[----:B------:R-:W-:Y:S02]  /*4ef0*/  LEA R16, P0, R6, c[0x0][0x160], 0x1 ;  /* 0x0000580006107a11 */ /* 0x000fe400078008ff */
[----:B------:R-:W-:Y:S02]  /*4f00*/  F2FP.BF16.PACK_AB R7, R18, R23 ;  /* 0x000000171207723e */ /* 0x000fe400000010ff */
[----:B------:R-:W-:-:S05]  /*4f10*/  LEA.HI.X R17, R6, c[0x0][0x164], R17, 0x1, P0 ;  /* 0x0000590006117a11 */ /* 0x000fca00000f0c11 */
[----:B------:R0:W-:Y:S04]  /*4f20*/  STG.E [R16.64], R7 ;  /* 0x0000000710007986 */ /* 0x0001e8000c101908 */
.L_x_336:
[----:B------:R-:W-:Y:S05]  /*4f30*/  BSYNC B0 ;  /* 0x0000000000007941 */ /* 0x000fea0003800000 */
.L_x_335:
[----:B------:R-:W-:Y:S01]  /*4f40*/  ISETP.GE.U32.AND P6, PT, R61, c[0x0][0x1e0], PT ;  /* 0x000078003d007a0c */ /* 0x000fe20003fc6070 */
[----:B------:R-:W-:Y:S01]  /*4f50*/  FADD.FTZ R6, -R14, R19 ;  /* 0x000000130e067221 */ /* 0x000fe20000010100 */
[----:B------:R-:W-:Y:S01]  /*4f60*/  ISETP.GE.U32.AND P0, PT, R60, c[0x0][0x1e0], PT ;  /* 0x000078003c007a0c */ /* 0x000fe20003f06070 */
[----:B0-----:R-:W-:Y:S01]  /*4f70*/  FADD.FTZ R16, -R14, R51 ;  /* 0x000000330e107221 */ /* 0x001fe20000010100 */
[----:B------:R-:W-:Y:S01]  /*4f80*/  ISETP.GE.U32.AND P2, PT, R59, c[0x0][0x1e0], PT ;  /* 0x000078003b007a0c */ /* 0x000fe20003f46070 */
[-C--:B------:R-:W-:Y:S01]  /*4f90*/  FMUL.FTZ R31, R6, R71.reuse ;  /* 0x00000047061f7220 */ /* 0x080fe20000410000 */
[----:B------:R-:W-:Y:S01]  /*4fa0*/  ISETP.GE.U32.AND P3, PT, R58, c[0x0][0x1e0], PT ;  /* 0x000078003a007a0c */ /* 0x000fe20003f66070 */
[----:B------:R-:W-:Y:S01]  /*4fb0*/  FMUL.FTZ R33, R16, R71 ;  /* 0x0000004710217220 */ /* 0x000fe20000410000 */
        /* <DEDUP_REMOVED lines=19> */
[----:B------:R-:W-:-:S02]  /*50f0*/  ISETP.GE.AND.EX P2, PT, R10, c[0x0][0x1e4], PT, P2 ;  /* 0x000079000a007a0c */ /* 0x000fc40003f46320 */
[----:B------:R-:W-:Y:S02]  /*5100*/  ISETP.GE.AND.EX P3, PT, R11, c[0x0][0x1e4], PT, P3 ;  /* 0x000079000b007a0c */ /* 0x000fe40003f66330 */
[----:B------:R-:W-:Y:S02]  /*5110*/  ISETP.GE.AND.EX P4, PT, R12, c[0x0][0x1e4], PT, P4 ;  /* 0x000079000c007a0c */ /* 0x000fe40003f86340 */
[----:B------:R-:W-:Y:S02]  /*5120*/  PRMT R7, RZ, 0x5410, R48 ;  /* 0x00005410ff077816 */ /* 0x000fe40000000030 */
[C---:B------:R-:W-:Y:S02]  /*5130*/  ISETP.GT.U32.OR P6, PT, R66.reuse, 0x29f, P6 ;  /* 0x0000029f4200780c */ /* 0x040fe400037c4470 */
[C---:B------:R-:W-:Y:S02]  /*5140*/  ISETP.GT.U32.OR P0, PT, R66.reuse, 0x29f, P0 ;  /* 0x0000029f4200780c */ /* 0x040fe40000704470 */
[----:B------:R-:W-:-:S02]  /*5150*/  ISETP.GT.U32.OR P2, PT, R66, 0x29f, P2 ;  /* 0x0000029f4200780c */ /* 0x000fc40001744470 */
[C---:B------:R-:W-:Y:S02]  /*5160*/  ISETP.GT.U32.OR P3, PT, R66.reuse, 0x29f, P3 ;  /* 0x0000029f4200780c */ /* 0x040fe40001f64470 */
[----:B------:R-:W-:Y:S02]  /*5170*/  ISETP.GT.U32.OR P4, PT, R66, 0x29f, P4 ;  /* 0x0000029f4200780c */ /* 0x000fe40002784470 */
        /* <DEDUP_REMOVED lines=20> */
.L_x_337:
        /* <DEDUP_REMOVED lines=18> */
.L_x_339:
[----:B------:R-:W-:Y:S05]  /*53e0*/  BSYNC B0 ;  /* 0x0000000000007941 */ /* 0x000fea0003800000 */
.L_x_338:
        /* <DEDUP_REMOVED lines=23> */
.L_x_340:
        /* <DEDUP_REMOVED lines=18> */
.L_x_342:
[----:B------:R-:W-:Y:S05]  /*5680*/  BSYNC B0 ;  /* 0x0000000000007941 */ /* 0x000fea0003800000 */
.L_x_341:
        /* <DEDUP_REMOVED lines=23> */
.L_x_343:
        /* <DEDUP_REMOVED lines=18> */
.L_x_345:
[----:B------:R-:W-:Y:S05]  /*5920*/  BSYNC B0 ;  /* 0x0000000000007941 */ /* 0x000fea0003800000 */
.L_x_344:
        /* <DEDUP_REMOVED lines=23> */
.L_x_346:
        /* <DEDUP_REMOVED lines=18> */
.L_x_348:
[----:B------:R-:W-:Y:S05]  /*5bc0*/  BSYNC B0 ;  /* 0x0000000000007941 */ /* 0x000fea0003800000 */
.L_x_347:
        /* <DEDUP_REMOVED lines=23> */
.L_x_349:
        /* <DEDUP_REMOVED lines=17> */
.L_x_351:
[----:B------:R-:W-:Y:S05]  /*5e50*/  BSYNC B0 ;  /* 0x0000000000007941 */ /* 0x000fea0003800000 */
.L_x_350:
[----:B------:R-:W-:Y:S02]  /*5e60*/  IADD3 R65, R65, c[0x0][0x10], RZ ;  /* 0x0000040041417a10 */ /* 0x000fe40007ffe0ff */
[----:B------:R-:W-:Y:S02]  /*5e70*/  IADD3 R56, R56, 0x1, RZ ;  /* 0x0000000138387810 */ /* 0x000fe40007ffe0ff */
[----:B------:R-:W-:-:S13]  /*5e80*/  ISETP.GE.AND P0, PT, R65, UR4, PT ;  /* 0x0000000441007c0c */ /* 0x000fda000bf06270 */
[----:B------:R-:W-:Y:S01]  /*5e90*/  @P0 CALL.REL.NOINC `(.L_x_301) ;  /* 0x0000001000000944 */ /* 0x000fe20003c00000 */
[----:B------:R-:W-:Y:S05]  /*5ea0*/  BRA `(.L_x_352) ;  /* 0xffffa46000007947 */ /* 0x000fea000383ffff */
.L_x_301:
        /* <DEDUP_REMOVED lines=18> */
.L_x_354:
[----:B------:R-:W-:Y:S05]  /*5fd0*/  BSYNC B0 ;  /* 0x0000000000007941 */ /* 0x000fea0003800000 */
.L_x_353:
        /* <DEDUP_REMOVED lines=11> */
.L_x_356:
[----:B------:R-:W2:Y:S01]  /*6090*/  LDG.E.STRONG.GPU R5, [R2.64] ;  /* 0x0000000802057981 */ /* 0x000ea2000c1ef900 */
[----:B------:R-:W-:Y:S01]  /*60a0*/  YIELD ;  /* 0x0000000000007946 */ /* 0x000fe20003800000 */
[----:B--2---:R-:W-:Y:S01]  /*60b0*/  ISETP.NE.AND P0, PT, R5, R0, PT ;  /* 0x000000000500720c */ /* 0x004fe20003f05270 */
[----:B------:R-:W-:-:S12]  /*60c0*/  CCTL.IVALL ;  /* 0x00000000ff00798f */ /* 0x000fd80002000000 */
[----:B------:R-:W-:Y:S05]  /*60d0*/  @P0 BRA `(.L_x_356) ;  /* 0xffffffb000000947 */ /* 0x000fea000383ffff */
.L_x_355:
        /* <DEDUP_REMOVED lines=25> */
.L_x_357:
        /* <DEDUP_REMOVED lines=26> */
.L_x_358:
        /* <DEDUP_REMOVED lines=15> */
.L_x_3266:


//--------------------- .text._Z35group_norm_nhwc_bwd_one_pass_kernelI11Bf16IOBf16WLi512ELi42ELi672EEv26Group_norm_nhwc_bwd_params --------------------------
	.section	.text._Z35group_norm_nhwc_bwd_one_pass_kernelI11Bf16IOBf16WLi512ELi42ELi672EEv26Group_norm_nhwc_bwd_params,"ax",@progbits
	.sectioninfo	@"SHI_REGISTERS=80"
	.align	128
        .global         _Z35group_norm_nhwc_bwd_one_pass_kernelI11Bf16IOBf16WLi512ELi42ELi672EEv26Group_norm_nhwc_bwd_params
        .type           _Z35group_norm_nhwc_bwd_one_pass_kernelI11Bf16IOBf16WLi512ELi42ELi672EEv26Group_norm_nhwc_bwd_params,@function
        .size           _Z35group_norm_nhwc_bwd_one_pass_kernelI11Bf16IOBf16WLi512ELi42ELi672EEv26Group_norm_nhwc_bwd_params,(.L_x_3267 - _Z35group_norm_nhwc_bwd_one_pass_kernelI11Bf16IOBf16WLi512ELi42ELi672EEv26Group_norm_nhwc_bwd_params)
        .other          _Z35group_norm_nhwc_bwd_one_pass_kernelI11Bf16IOBf16WLi512ELi42ELi672EEv26Group_norm_nhwc_bwd_params,@"STO_CUDA_ENTRY STV_DEFAULT"
_Z35group_norm_nhwc_bwd_one_pass_kernelI11Bf16IOBf16WLi512ELi42ELi672EEv26Group_norm_nhwc_bwd_params:
.text._Z35group_norm_nhwc_bwd_one_pass_kernelI11Bf16IOBf16WLi512ELi42ELi672EEv26Group_norm_nhwc_bwd_params:
        /* <DEDUP_REMOVED lines=60> */
.L_x_442:
[----:B0-----:R-:W-:Y:S01]  /*03c0*/  IABS R5, c[0x0][0x1f0] ;  /* 0x00007c0000057a13 */ /* 0x001fe20000000000 */
[----:B--2---:R-:W-:Y:S01]  /*03d0*/  UMOV UR6, URZ ;  /* 0x0000003f00067c82 */ /* 0x004fe20008000000 */
        /* <DEDUP_REMOVED lines=45> */
[----:B------:R-:W-:-:S03]  /*06b0*/  USEL UR5, UR6, UR5, !UP4 ;  /* 0x0000000506057287 */ /* 0x000fc6000e000000 */
[----:B------:R-:W-:Y:S02]  /*06c0*/  @UP2 UIADD3 UR7, UR7, 0x1, URZ ;  /* 0x0000000107072890 */ /* 0x000fe4000fffe03f */
[----:B------:R-:W-:-:S04]  /*06d0*/  @!UP1 UIADD3 UR5, -UR5, URZ, URZ ;  /* 0x0000003f05059290 */ /* 0x000fc8000fffe13f */
[----:B------:R-:W-:Y:S02]  /*06e0*/  USEL UR16, UR14, UR5, !UP0 ;  /* 0x000000050e107287 */ /* 0x000fe4000c000000 */
[----:B------:R-:W-:Y:S02]  /*06f0*/  @!UP3 UIADD3 UR7, -UR7, URZ, URZ ;  /* 0x0000003f0707b290 */ /* 0x000fe4000fffe13f */
[----:B------:R-:W-:Y:S02]  /*0700*/  UIMAD UR17, UR16, 0x2a, URZ ;  /* 0x0000002a101178a4 */ /* 0x000fe4000f8e023f */
[----:B------:R-:W-:-:S03]  /*0710*/  USEL UR7, UR14, UR7, !UP0 ;  /* 0x000000070e077287 */ /* 0x000fc6000c000000 */
[----:B------:R-:W-:Y:S01]  /*0720*/  ULDC.64 UR14, c[0x0][0x1e8] ;  /* 0x00007a00000e7ab9 */ /* 0x000fe20000000a00 */
        /* <DEDUP_REMOVED lines=56> */
[----:B------:R-:W-:Y:S01]  /*0ab0*/  @!P3 IADD3 R10, P4, R12, c[0x0][0x180], RZ ;  /* 0x000060000c0aba10 */ /* 0x000fe20007f9e0ff */
[----:B------:R-:W-:Y:S01]  /*0ac0*/  CS2R R34, SRZ ;  /* 0x0000000000227805 */ /* 0x000fe2000001ff00 */
[----:B------:R-:W-:Y:S01]  /*0ad0*/  @!P2 SHF.L.U32 R3, R8, 0x1, RZ ;  /* 0x000000010803a819 */ /* 0x000fe200000006ff */
[----:B------:R1:W5:Y:S01]  /*0ae0*/  @!P0 LDG.E R53, [R6.64] ;  /* 0x0000001206358981 */ /* 0x000362000c1e1900 */
[----:B------:R-:W-:-:S02]  /*0af0*/  @!P3 IADD3 R12, P0, R12, c[0x0][0x178], RZ ;  /* 0x00005e000c0cba10 */ /* 0x000fc40007f1e0ff */
[C---:B------:R-:W-:Y:S02]  /*0b00*/  @!P3 IADD3.X R11, R13.reuse, c[0x0][0x184], RZ, P4, !PT ;  /* 0x000061000d0bba10 */ /* 0x040fe400027fe4ff */
[----:B------:R-:W-:Y:S02]  /*0b10*/  @!P3 IADD3.X R13, R13, c[0x0][0x17c], RZ, P0, !PT ;  /* 0x00005f000d0dba10 */ /* 0x000fe400007fe4ff */
[C---:B------:R-:W-:Y:S01]  /*0b20*/  @!P5 IADD3 R14, P4, R23.reuse, c[0x0][0x180], RZ ;  /* 0x00006000170eda10 */ /* 0x040fe20007f9e0ff */
[----:B------:R2:W5:Y:S01]  /*0b30*/  @!P3 LDG.E R34, [R10.64] ;  /* 0x000000120a22b981 */ /* 0x000562000c1e1900 */
[----:B0-----:R-:W-:Y:S02]  /*0b40*/  @!P5 IADD3 R4, P0, R23, c[0x0][0x178], RZ ;  /* 0x00005e001704da10 */ /* 0x001fe40007f1e0ff */
[C---:B------:R-:W-:Y:S01]  /*0b50*/  @!P5 IADD3.X R15, R24.reuse, c[0x0][0x184], RZ, P4, !PT ;  /* 0x00006100180fda10 */ /* 0x040fe200027fe4ff */
[----:B------:R0:W5:Y:S01]  /*0b60*/  @!P3 LDG.E R52, [R12.64] ;  /* 0x000000120c34b981 */ /* 0x000162000c1e1900 */
[C---:B-1----:R-:W-:Y:S01]  /*0b70*/  @!P6 IADD3 R6, P3, R21.reuse, c[0x0][0x180], RZ ;  /* 0x000060001506ea10 */ /* 0x042fe20007f7e0ff */
[----:B------:R-:W-:Y:S01]  /*0b80*/  CS2R R50, SRZ ;  /* 0x0000000000327805 */ /* 0x000fe2000001ff00 */
[----:B------:R-:W-:Y:S01]  /*0b90*/  @!P6 IADD3 R8, P4, R21, c[0x0][0x178], RZ ;  /* 0x00005e001508ea10 */ /* 0x000fe20007f9e0ff */
[----:B------:R1:W5:Y:S01]  /*0ba0*/  @!P5 LDG.E R35, [R14.64] ;  /* 0x000000120e23d981 */ /* 0x000362000c1e1900 */
[----:B------:R-:W-:-:S02]  /*0bb0*/  @!P5 IADD3.X R5, R24, c[0x0][0x17c], RZ, P0, !PT ;  /* 0x00005f001805da10 */ /* 0x000fc400007fe4ff */
[C---:B------:R-:W-:Y:S02]  /*0bc0*/  @!P6 IADD3.X R7, R22.reuse, c[0x0][0x184], RZ, P3, !PT ;  /* 0x000061001607ea10 */ /* 0x040fe40001ffe4ff */
[----:B------:R-:W-:Y:S01]  /*0bd0*/  @!P6 IADD3.X R9, R22, c[0x0][0x17c], RZ, P4, !PT ;  /* 0x00005f001609ea10 */ /* 0x000fe200027fe4ff */
[----:B------:R3:W5:Y:S01]  /*0be0*/  @!P5 LDG.E R50, [R4.64] ;  /* 0x000000120432d981 */ /* 0x000762000c1e1900 */
[----:B------:R-:W-:Y:S02]  /*0bf0*/  ISETP.GE.U32.AND P4, PT, R63, c[0x0][0x1e0], PT ;  /* 0x000078003f007a0c */ /* 0x000fe40003f86070 */
[----:B------:R-:W-:Y:S02]  /*0c00*/  ISETP.GE.U32.AND P3, PT, R62, c[0x0][0x1e0], PT ;  /* 0x000078003e007a0c */ /* 0x000fe40003f66070 */
[----:B------:R-:W-:Y:S02]  /*0c10*/  SHF.R.S32.HI R27, RZ, 0x1f, R63 ;  /* 0x0000001fff1b7819 */ /* 0x000fe4000001143f */
[----:B------:R-:W-:-:S02]  /*0c20*/  SHF.R.S32.HI R26, RZ, 0x1f, R62 ;  /* 0x0000001fff1a7819 */ /* 0x000fc4000001143e */
[----:B------:R-:W-:Y:S02]  /*0c30*/  ISETP.GE.U32.AND P5, PT, R64, c[0x0][0x1e0], PT ;  /* 0x0000780040007a0c */ /* 0x000fe40003fa6070 */
[----:B------:R-:W-:Y:S02]  /*0c40*/  SHF.R.S32.HI R28, RZ, 0x1f, R64 ;  /* 0x0000001fff1c7819 */ /* 0x000fe40000011440 */
[----:B------:R-:W-:Y:S02]  /*0c50*/  ISETP.GE.AND.EX P4, PT, R27, c[0x0][0x1e4], PT, P4 ;  /* 0x000079001b007a0c */ /* 0x000fe40003f86340 */
[----:B------:R-:W-:Y:S02]  /*0c60*/  ISETP.GE.AND.EX P3, PT, R26, c[0x0][0x1e4], PT, P3 ;  /* 0x000079001a007a0c */ /* 0x000fe40003f66330 */
[----:B------:R-:W-:Y:S01]  /*0c70*/  SHF.R.S32.HI R29, RZ, 0x1f, R2 ;  /* 0x0000001fff1d7819 */ /* 0x000fe20000011402 */
[----:B------:R-:W-:Y:S01]  /*0c80*/  CS2R R32, SRZ ;  /* 0x0000000000207805 */ /* 0x000fe2000001ff00 */
[----:B------:R-:W-:Y:S01]  /*0c90*/  ISETP.GE.AND.EX P5, PT, R28, c[0x0][0x1e4], PT, P5 ;  /* 0x000079001c007a0c */ /* 0x000fe20003fa6350 */
[----:B------:R-:W-:Y:S01]  /*0ca0*/  CS2R R48, SRZ ;  /* 0x0000000000307805 */ /* 0x000fe2000001ff00 */
[----:B------:R-:W-:-:S02]  /*0cb0*/  ISETP.GT.U32.OR P4, PT, R0, 0x29f, P4 ;  /* 0x0000029f0000780c */ /* 0x000fc40002784470 */
[C---:B------:R-:W-:Y:S01]  /*0cc0*/  ISETP.GT.U32.OR P3, PT, R0.reuse, 0x29f, P3 ;  /* 0x0000029f0000780c */ /* 0x040fe20001f64470 */
[----:B--2---:R-:W-:Y:S01]  /*0cd0*/  @P1 IMAD R11, R29, c[0x0][0x1d8], RZ ;  /* 0x000076001d0b1a24 */ /* 0x004fe200078e02ff */
[----:B0-----:R-:W-:Y:S01]  /*0ce0*/  @P1 MOV R12, R16 ;  /* 0x00000010000c1202 */ /* 0x001fe20000000f00 */
[----:B------:R0:W5:Y:S01]  /*0cf0*/  @!P6 LDG.E R32, [R6.64] ;  /* 0x000000120620e981 */ /* 0x000162000c1e1900 */
[----:B------:R-:W-:Y:S02]  /*0d00*/  @P1 MOV R13, R19 ;  /* 0x00000013000d1202 */ /* 0x000fe40000000f00 */
[----:B------:R-:W-:Y:S01]  /*0d10*/  ISETP.GT.U32.OR P5, PT, R0, 0x29f, P5 ;  /* 0x0000029f0000780c */ /* 0x000fe20002fa4470 */
[----:B------:R2:W5:Y:S01]  /*0d20*/  @!P6 LDG.E R49, [R8.64] ;  /* 0x000000120831e981 */ /* 0x000562000c1e1900 */
[C---:B------:R-:W-:Y:S01]  /*0d30*/  @P1 IMAD R11, R2.reuse, c[0x0][0x1dc], R11 ;  /* 0x00007700020b1a24 */ /* 0x040fe200078e020b */
[C---:B---3--:R-:W-:Y:S01]  /*0d40*/  @!P2 IADD3 R4, P6, R3.reuse, c[0x0][0x180], RZ ;  /* 0x000060000304aa10 */ /* 0x048fe20007fde0ff */
[----:B------:R-:W-:Y:S01]  /*0d50*/  @P1 IMAD.WIDE.U32 R12, R2, c[0x0][0x1d8], R12 ;  /* 0x00007600020c1a25 */ /* 0x000fe200078e000c */
[----:B0-----:R-:W-:-:S02]  /*0d60*/  @!P2 IADD3 R6, P0, R3, c[0x0][0x178], RZ ;  /* 0x00005e000306aa10 */ /* 0x001fc40007f1e0ff */
[C---:B------:R-:W-:Y:S02]  /*0d70*/  @!P2 IADD3.X R5, R20.reuse, c[0x0][0x184], RZ, P6, !PT ;  /* 0x000061001405aa10 */ /* 0x040fe400037fe4ff */
[----:B------:R-:W-:Y:S01]  /*0d80*/  @!P2 IADD3.X R7, R20, c[0x0][0x17c], RZ, P0, !PT ;  /* 0x00005f001407aa10 */ /* 0x000fe200007fe4ff */
[----:B--2---:R-:W-:Y:S01]  /*0d90*/  @!P4 IMAD R8, R27, c[0x0][0x1d8], RZ ;  /* 0x000076001b08ca24 */ /* 0x004fe200078e02ff */
[----:B------:R-:W-:Y:S01]  /*0da0*/  ISETP.GE.U32.AND P6, PT, R61, c[0x0][0x1e0], PT ;  /* 0x000078003d007a0c */ /* 0x000fe20003fc6070 */
[----:B------:R-:W-:Y:S01]  /*0db0*/  @!P3 IMAD R9, R26, c[0x0][0x1d8], RZ ;  /* 0x000076001a09ba24 */ /* 0x000fe200078e02ff */
[----:B------:R-:W-:Y:S01]  /*0dc0*/  ISETP.GE.U32.AND P0, PT, R60, c[0x0][0x1e0], PT ;  /* 0x000078003c007a0c */ /* 0x000fe20003f06070 */
[----:B------:R0:W5:Y:S01]  /*0dd0*/  @!P2 LDG.E R33, [R4.64] ;  /* 0x000000120421a981 */ /* 0x000162000c1e1900 */
[----:B------:R-:W-:Y:S02]  /*0de0*/  @P1 IADD3 R3, R13, R11, RZ ;  /* 0x0000000b0d031210 */ /* 0x000fe40007ffe0ff */
[----:B------:R-:W-:-:S02]  /*0df0*/  SHF.R.S32.HI R24, RZ, 0x1f, R61 ;  /* 0x0000001fff187819 */ /* 0x000fc4000001143d */
[----:B------:R-:W-:Y:S02]  /*0e00*/  SHF.R.S32.HI R22, RZ, 0x1f, R60 ;  /* 0x0000001fff167819 */ /* 0x000fe4000001143c */
[C---:B-1----:R-:W-:Y:S01]  /*0e10*/  @P1 SHF.L.U32 R14, R12.reuse, 0x1, RZ ;  /* 0x000000010c0e1819 */ /* 0x042fe200000006ff */
[----:B------:R-:W-:Y:S01]  /*0e20*/  @!P4 IMAD R13, R63, c[0x0][0x1dc], R8 ;  /* 0x000077003f0dca24 */ /* 0x000fe200078e0208 */
[----:B------:R-:W-:Y:S01]  /*0e30*/  @P1 SHF.L.U64.HI R12, R12, 0x1, R3 ;  /* 0x000000010c0c1819 */ /* 0x000fe20000010203 */
[----:B------:R-:W-:Y:S01]  /*0e40*/  @!P5 IMAD R3, R28, c[0x0][0x1d8], RZ ;  /* 0x000076001c03da24 */ /* 0x000fe200078e02ff */
[----:B------:R-:W-:Y:S01]  /*0e50*/  ISETP.GE.AND.EX P6, PT, R24, c[0x0][0x1e4], PT, P6 ;  /* 0x0000790018007a0c */ /* 0x000fe20003fc6360 */
[----:B------:R-:W-:Y:S01]  /*0e60*/  @!P3 IMAD R15, R62, c[0x0][0x1dc], R9 ;  /* 0x000077003e0fba24 */ /* 0x000fe200078e0209 */
[----:B------:R-:W-:Y:S01]  /*0e70*/  ISETP.GE.AND.EX P0, PT, R22, c[0x0][0x1e4], PT, P0 ;  /* 0x0000790016007a0c */ /* 0x000fe20003f06300 */
[----:B------:R1:W5:Y:S01]  /*0e80*/  @!P2 LDG.E R48, [R6.64] ;  /* 0x000000120630a981 */ /* 0x000362000c1e1900 */
[----:B------:R-:W-:-:S02]  /*0e90*/  @!P5 MOV R20, R16 ;  /* 0x000000100014d202 */ /* 0x000fc40000000f00 */
[-C--:B------:R-:W-:Y:S02]  /*0ea0*/  @!P5 MOV R21, R19.reuse ;  /* 0x000000130015d202 */ /* 0x080fe40000000f00 */
[-C--:B------:R-:W-:Y:S02]  /*0eb0*/  @!P4 MOV R10, R16.reuse ;  /* 0x00000010000ac202 */ /* 0x080fe40000000f00 */
[-C--:B------:R-:W-:Y:S02]  /*0ec0*/  @!P4 MOV R11, R19.reuse ;  /* 0x00000013000bc202 */ /* 0x080fe40000000f00 */
[----:B------:R-:W-:Y:S02]  /*0ed0*/  @!P3 MOV R8, R16 ;  /* 0x000000100008b202 */ /* 0x000fe40000000f00 */
[----:B------:R-:W-:Y:S01]  /*0ee0*/  @!P3 MOV R9, R19 ;  /* 0x000000130009b202 */ /* 0x000fe20000000f00 */
[----:B------:R-:W-:Y:S01]  /*0ef0*/  @!P5 IMAD R3, R64, c[0x0][0x1dc], R3 ;  /* 0x000077004003da24 */ /* 0x000fe200078e0203 */
[----:B------:R-:W-:Y:S01]  /*0f00*/  ISETP.GT.U32.OR P6, PT, R0, 0x29f, P6 ;  /* 0x0000029f0000780c */ /* 0x000fe200037c4470 */
[----:B------:R-:W-:Y:S01]  /*0f10*/  @!P5 IMAD.WIDE.U32 R20, R64, c[0x0][0x1d8], R20 ;  /* 0x000076004014da25 */ /* 0x000fe200078e0014 */
[----:B------:R-:W-:-:S03]  /*0f20*/  ISETP.GT.U32.OR P0, PT, R0, 0x29f, P0 ;  /* 0x0000029f0000780c */ /* 0x000fc60000704470 */
[----:B------:R-:W-:Y:S01]  /*0f30*/  @!P4 IMAD.WIDE.U32 R10, R63, c[0x0][0x1d8], R10 ;  /* 0x000076003f0aca25 */ /* 0x000fe200078e000a */
[----:B------:R-:W-:-:S03]  /*0f40*/  @!P5 IADD3 R23, R21, R3, RZ ;  /* 0x000000031517d210 */ /* 0x000fc60007ffe0ff */
[----:B------:R-:W-:Y:S01]  /*0f50*/  @!P3 IMAD.WIDE.U32 R8, R62, c[0x0][0x1d8], R8 ;  /* 0x000076003e08ba25 */ /* 0x000fe200078e0008 */
[----:B------:R-:W-:-:S04]  /*0f60*/  @!P4 IADD3 R3, R11, R13, RZ ;  /* 0x0000000d0b03c210 */ /* 0x000fc80007ffe0ff */
[----:B------:R-:W-:Y:S02]  /*0f70*/  @!P3 IADD3 R11, R9, R15, RZ ;  /* 0x0000000f090bb210 */ /* 0x000fe40007ffe0ff */
[C---:B------:R-:W-:Y:S02]  /*0f80*/  @!P4 SHF.L.U32 R21, R10.reuse, 0x1, RZ ;  /* 0x000000010a15c819 */ /* 0x040fe400000006ff */
[----:B------:R-:W-:Y:S01]  /*0f90*/  @!P4 SHF.L.U64.HI R3, R10, 0x1, R3 ;  /* 0x000000010a03c819 */ /* 0x000fe20000010203 */
[----:B------:R-:W-:Y:S01]  /*0fa0*/  @!P0 IMAD R9, R22, c[0x0][0x1d8], RZ ;  /* 0x0000760016098a24 */ /* 0x000fe200078e02ff */
[C---:B------:R-:W-:Y:S02]  /*0fb0*/  @!P3 SHF.L.U32 R10, R8.reuse, 0x1, RZ ;  /* 0x00000001080ab819 */ /* 0x040fe400000006ff */
[----:B------:R-:W-:Y:S01]  /*0fc0*/  @!P3 SHF.L.U64.HI R11, R8, 0x1, R11 ;  /* 0x00000001080bb819 */ /* 0x000fe2000001020b */
[----:B------:R-:W-:Y:S01]  /*0fd0*/  @!P6 IMAD R8, R24, c[0x0][0x1d8], RZ ;  /* 0x000076001808ea24 */ /* 0x000fe200078e02ff */
[----:B0-----:R-:W-:-:S02]  /*0fe0*/  @!P6 MOV R4, R16 ;  /* 0x000000100004e202 */ /* 0x001fc40000000f00 */
[-C--:B------:R-:W-:Y:S01]  /*0ff0*/  @!P6 MOV R5, R19.reuse ;  /* 0x000000130005e202 */ /* 0x080fe20000000f00 */
[C---:B------:R-:W-:Y:S01]  /*1000*/  @!P6 IMAD R25, R61.reuse, c[0x0][0x1dc], R8 ;  /* 0x000077003d19ea24 */ /* 0x040fe200078e0208 */
[----:B------:R-:W-:Y:S01]  /*1010*/  @!P0 MOV R8, R16 ;  /* 0x0000001000088202 */ /* 0x000fe20000000f00 */
[----:B------:R-:W-:Y:S01]  /*1020*/  @!P0 IMAD R27, R60, c[0x0][0x1dc], R9 ;  /* 0x000077003c1b8a24 */ /* 0x000fe200078e0209 */
[----:B------:R-:W-:Y:S01]  /*1030*/  @!P0 MOV R9, R19 ;  /* 0x0000001300098202 */ /* 0x000fe20000000f00 */
[----:B------:R-:W-:Y:S01]  /*1040*/  @!P6 IMAD.WIDE.U32 R4, R61, c[0x0][0x1d8], R4 ;  /* 0x000076003d04ea25 */ /* 0x000fe200078e0004 */
[C---:B------:R-:W-:Y:S02]  /*1050*/  @!P5 SHF.L.U32 R13, R20.reuse, 0x1, RZ ;  /* 0x00000001140dd819 */ /* 0x040fe400000006ff */
[----:B------:R-:W-:Y:S01]  /*1060*/  @!P5 SHF.L.U64.HI R23, R20, 0x1, R23 ;  /* 0x000000011417d819 */ /* 0x000fe20000010217 */
[----:B------:R-:W-:Y:S01]  /*1070*/  @!P0 IMAD.WIDE.U32 R8, R60, c[0x0][0x1d8], R8 ;  /* 0x000076003c088a25 */ /* 0x000fe200078e0008 */
[----:B------:R-:W-:-:S02]  /*1080*/  @!P6 IADD3 R25, R5, R25, RZ ;  /* 0x000000190519e210 */ /* 0x000fc40007ffe0ff */
[----:B-1----:R-:W-:Y:S02]  /*1090*/  @!P5 IADD3 R6, P2, R13, c[0x0][0x180], RZ ;  /* 0x000060000d06da10 */ /* 0x002fe40007f5e0ff */
[C---:B------:R-:W-:Y:S02]  /*10a0*/  @!P6 SHF.L.U32 R15, R4.reuse, 0x1, RZ ;  /* 0x00000001040fe819 */ /* 0x040fe400000006ff */
[----:B------:R-:W-:Y:S02]  /*10b0*/  @!P6 SHF.L.U64.HI R20, R4, 0x1, R25 ;  /* 0x000000010414e819 */ /* 0x000fe40000010219 */
[----:B------:R-:W-:Y:S02]  /*10c0*/  @!P0 IADD3 R5, R9, R27, RZ ;  /* 0x0000001b09058210 */ /* 0x000fe40007ffe0ff */
[----:B------:R-:W-:Y:S02]  /*10d0*/  @!P5 IADD3.X R7, R23, c[0x0][0x184], RZ, P2, !PT ;  /* 0x000061001707da10 */ /* 0x000fe400017fe4ff */
[----:B------:R-:W-:Y:S01]  /*10e0*/  @!P5 IADD3 R4, P2, R13, c[0x0][0x178], RZ ;  /* 0x00005e000d04da10 */ /* 0x000fe20007f5e0ff */
[----:B------:R-:W-:Y:S01]  /*10f0*/  CS2R R30, SRZ ;  /* 0x00000000001e7805 */ /* 0x000fe2000001ff00 */
[----:B------:R-:W-:Y:S01]  /*1100*/  @!P0 SHF.L.U64.HI R22, R8, 0x1, R5 ;  /* 0x0000000108168819 */ /* 0x000fe20000010205 */
[----:B------:R-:W-:Y:S01]  /*1110*/  CS2R R46, SRZ ;  /* 0x00000000002e7805 */ /* 0x000fe2000001ff00 */
[----:B------:R-:W-:-:S02]  /*1120*/  @!P5 IADD3.X R5, R23, c[0x0][0x17c], RZ, P2, !PT ;  /* 0x00005f001705da10 */ /* 0x000fc400017fe4ff */
[----:B------:R-:W-:Y:S01]  /*1130*/  @!P0 SHF.L.U32 R13, R8, 0x1, RZ ;  /* 0x00000001080d8819 */ /* 0x000fe200000006ff */
[----:B------:R0:W5:Y:S01]  /*1140*/  @!P5 LDG.E R30, [R6.64] ;  /* 0x00000012061ed981 */ /* 0x000162000c1e1900 */
[----:B------:R-:W-:-:S03]  /*1150*/  @!P4 IADD3 R8, P2, R21, c[0x0][0x180], RZ ;  /* 0x000060001508ca10 */ /* 0x000fc60007f5e0ff */
[----:B------:R1:W5:Y:S01]  /*1160*/  @!P5 LDG.E R47, [R4.64] ;  /* 0x00000012042fd981 */ /* 0x000362000c1e1900 */
[----:B------:R-:W-:Y:S02]  /*1170*/  @!P4 IADD3.X R9, R3, c[0x0][0x184], RZ, P2, !PT ;  /* 0x000061000309ca10 */ /* 0x000fe400017fe4ff */
[----:B0-----:R-:W-:-:S03]  /*1180*/  @!P4 IADD3 R6, P5, R21, c[0x0][0x178], RZ ;  /* 0x00005e001506ca10 */ /* 0x001fc60007fbe0ff */
[----:B------:R0:W5:Y:S01]  /*1190*/  @!P4 LDG.E R31, [R8.64] ;  /* 0x00000012081fc981 */ /* 0x000162000c1e1900 */
[----:B------:R-:W-:Y:S01]  /*11a0*/  @!P4 IADD3.X R7, R3, c[0x0][0x17c], RZ, P5, !PT ;  /* 0x00005f000307ca10 */ /* 0x000fe20002ffe4ff */
[----:B------:R-:W-:Y:S01]  /*11b0*/  HFMA2.MMA R3, -RZ, RZ, 0, 0 ;  /* 0x00000000ff037435 */ /* 0x000fe200000001ff */
[----:B-1----:R-:W-:-:S03]  /*11c0*/  @!P3 IADD3 R4, P2, R10, c[0x0][0x180], RZ ;  /* 0x000060000a04ba10 */ /* 0x002fc60007f5e0ff */
[----:B------:R1:W5:Y:S01]  /*11d0*/  @!P4 LDG.E R46, [R6.64] ;  /* 0x00000012062ec981 */ /* 0x000362000c1e1900 */
[----:B------:R-:W-:Y:S02]  /*11e0*/  @!P3 IADD3.X R5, R11, c[0x0][0x184], RZ, P2, !PT ;  /* 0x000061000b05ba10 */ /* 0x000fe400017fe4ff */
[----:B------:R-:W-:-:S03]  /*11f0*/  @!P3 IADD3 R10, P2, R10, c[0x0][0x178], RZ ;  /* 0x00005e000a0aba10 */ /* 0x000fc60007f5e0ff */
[----:B------:R2:W5:Y:S01]  /*1200*/  @!P3 LDG.E R3, [R4.64] ;  /* 0x000000120403b981 */ /* 0x000562000c1e1900 */
[----:B-1----:R-:W-:Y:S02]  /*1210*/  @!P6 IADD3 R6, P4, R15, c[0x0][0x180], RZ ;  /* 0x000060000f06ea10 */ /* 0x002fe40007f9e0ff */
[----:B------:R-:W-:Y:S02]  /*1220*/  @!P3 IADD3.X R11, R11, c[0x0][0x17c], RZ, P2, !PT ;  /* 0x00005f000b0bba10 */ /* 0x000fe400017fe4ff */
[----:B------:R-:W-:Y:S02]  /*1230*/  @!P6 IADD3.X R7, R20, c[0x0][0x184], RZ, P4, !PT ;  /* 0x000061001407ea10 */ /* 0x000fe400027fe4ff */
[----:B--2---:R-:W-:Y:S02]  /*1240*/  MOV R4, RZ ;  /* 0x000000ff00047202 */ /* 0x004fe40000000f00 */
[----:B0-----:R-:W-:Y:S01]  /*1250*/  @!P6 IADD3 R8, P2, R15, c[0x0][0x178], RZ ;  /* 0x00005e000f08ea10 */ /* 0x001fe20007f5e0ff */
[----:B------:R-:W-:Y:S01]  /*1260*/  CS2R R44, SRZ ;  /* 0x00000000002c7805 */ /* 0x000fe2000001ff00 */
[----:B------:R-:W-:-:S02]  /*1270*/  UMOV UR5, 0x8 ;  /* 0x0000000800057882 */ /* 0x000fc40000000000 */
[----:B------:R-:W-:Y:S01]  /*1280*/  ULDC.64 UR6, c[0x0][0x198] ;  /* 0x0000660000067ab9 */ /* 0x000fe20000000a00 */
[----:B------:R-:W-:Y:S01]  /*1290*/  @!P6 IADD3.X R9, R20, c[0x0][0x17c], RZ, P2, !PT ;  /* 0x00005f001409ea10 */ /* 0x000fe200017fe4ff */
[----:B------:R0:W5:Y:S01]  /*12a0*/  @!P6 LDG.E R4, [R6.64] ;  /* 0x000000120604e981 */ /* 0x000162000c1e1900 */
[----:B------:R-:W-:-:S03]  /*12b0*/  UIMAD.WIDE UR6, UR9, UR5, UR6 ;  /* 0x00000005090672a5 */ /* 0x000fc6000f8e0206 */
[----:B------:R1:W5:Y:S01]  /*12c0*/  @!P3 LDG.E R45, [R10.64] ;  /* 0x000000120a2db981 */ /* 0x000362000c1e1900 */
[----:B------:R-:W-:Y:S02]  /*12d0*/  @!P0 IADD3 R20, P3, R13, c[0x0][0x180], RZ ;  /* 0x000060000d148a10 */ /* 0x000fe40007f7e0ff */
[----:B------:R-:W-:Y:S01]  /*12e0*/  SHF.R.S32.HI R29, RZ, 0x1f, R59 ;  /* 0x0000001fff1d7819 */ /* 0x000fe2000001143b */
[----:B------:R2:W5:Y:S01]  /*12f0*/  @!P6 LDG.E R44, [R8.64] ;  /* 0x00000012082ce981 */ /* 0x000562000c1e1900 */
[C---:B0-----:R-:W-:Y:S02]  /*1300*/  @P1 IADD3 R6, P2, R14.reuse, c[0x0][0x180], RZ ;  /* 0x000060000e061a10 */ /* 0x041fe40007f5e0ff */
[----:B------:R-:W-:Y:S02]  /*1310*/  @P1 IADD3 R14, P4, R14, c[0x0][0x178], RZ ;  /* 0x00005e000e0e1a10 */ /* 0x000fe40007f9e0ff */
[C---:B------:R-:W-:Y:S02]  /*1320*/  @P1 IADD3.X R7, R12.reuse, c[0x0][0x184], RZ, P2, !PT ;  /* 0x000061000c071a10 */ /* 0x040fe400017fe4ff */
[----:B------:R-:W-:-:S02]  /*1330*/  @P1 IADD3.X R15, R12, c[0x0][0x17c], RZ, P4, !PT ;  /* 0x00005f000c0f1a10 */ /* 0x000fc400027fe4ff */
[----:B-1----:R-:W-:Y:S02]  /*1340*/  @!P0 IADD3 R10, P2, R13, c[0x0][0x178], RZ ;  /* 0x00005e000d0a8a10 */ /* 0x002fe40007f5e0ff */
[----:B------:R-:W-:Y:S02]  /*1350*/  MOV R12, UR6 ;  /* 0x00000006000c7c02 */ /* 0x000fe40008000f00 */
[----:B------:R-:W-:Y:S01]  /*1360*/  SHF.R.S32.HI R40, RZ, 0x1f, R55 ;  /* 0x0000001fff287819 */ /* 0x000fe20000011437 */
[----:B------:R-:W-:Y:S01]  /*1370*/  CS2R R42, SRZ ;  /* 0x00000000002a7805 */ /* 0x000fe2000001ff00 */
[----:B------:R-:W-:Y:S01]  /*1380*/  MOV R13, UR7 ;  /* 0x00000007000d7c02 */ /* 0x000fe20008000f00 */
[----:B------:R0:W5:Y:S05]  /*1390*/  @P1 LDG.E R51, [R14.64] ;  /* 0x000000120e331981 */ /* 0x00016a000c1e1900 */
[----:B------:R-:W3:Y:S01]  /*13a0*/  LDG.E.64 R12, [R12.64] ;  /* 0x000000120c0c7981 */ /* 0x000ee2000c1e1b00 */
[----:B------:R-:W-:-:S02]  /*13b0*/  ISETP.GE.U32.AND P6, PT, R59, c[0x0][0x1e0], PT ;  /* 0x000078003b007a0c */ /* 0x000fc40003fc6070 */
[----:B------:R-:W-:Y:S02]  /*13c0*/  ISETP.GE.U32.AND P5, PT, R58, c[0x0][0x1e0], PT ;  /* 0x000078003a007a0c */ /* 0x000fe40003fa6070 */
[----:B------:R-:W-:Y:S02]  /*13d0*/  SHF.R.S32.HI R28, RZ, 0x1f, R58 ;  /* 0x0000001fff1c7819 */ /* 0x000fe4000001143a */
[----:B------:R-:W-:Y:S02]  /*13e0*/  ISETP.GE.U32.AND P4, PT, R57, c[0x0][0x1e0], PT ;  /* 0x0000780039007a0c */ /* 0x000fe40003f86070 */
[----:B------:R-:W-:Y:S02]  /*13f0*/  SHF.R.S32.HI R26, RZ, 0x1f, R57 ;  /* 0x0000001fff1a7819 */ /* 0x000fe40000011439 */
[----:B------:R-:W-:Y:S02]  /*1400*/  ISETP.GE.AND.EX P6, PT, R29, c[0x0][0x1e4], PT, P6 ;  /* 0x000079001d007a0c */ /* 0x000fe40003fc6360 */
[----:B------:R-:W-:-:S02]  /*1410*/  @!P0 IADD3.X R21, R22, c[0x0][0x184], RZ, P3, !PT ;  /* 0x0000610016158a10 */ /* 0x000fc40001ffe4ff */
[----:B------:R-:W-:Y:S02]  /*1420*/  ISETP.GE.AND.EX P5, PT, R28, c[0x0][0x1e4], PT, P5 ;  /* 0x000079001c007a0c */ /* 0x000fe40003fa6350 */
[----:B------:R-:W-:Y:S02]  /*1430*/  ISETP.GE.U32.AND P3, PT, R56, c[0x0][0x1e0], PT ;  /* 0x0000780038007a0c */ /* 0x000fe40003f66070 */
[----:B------:R-:W-:Y:S02]  /*1440*/  SHF.R.S32.HI R24, RZ, 0x1f, R56 ;  /* 0x0000001fff187819 */ /* 0x000fe40000011438 */
[----:B------:R-:W-:Y:S02]  /*1450*/  ISETP.GE.AND.EX P4, PT, R26, c[0x0][0x1e4], PT, P4 ;  /* 0x000079001a007a0c */ /* 0x000fe40003f86340 */
[C---:B------:R-:W-:Y:S02]  /*1460*/  ISETP.GT.U32.OR P6, PT, R0.reuse, 0x29f, P6 ;  /* 0x0000029f0000780c */ /* 0x040fe400037c4470 */
[----:B------:R-:W-:-:S02]  /*1470*/  ISETP.GT.U32.OR P5, PT, R0, 0x29f, P5 ;  /* 0x0000029f0000780c */ /* 0x000fc40002fa4470 */
[----:B------:R-:W-:Y:S02]  /*1480*/  ISETP.GE.AND.EX P3, PT, R24, c[0x0][0x1e4], PT, P3 ;  /* 0x0000790018007a0c */ /* 0x000fe40003f66330 */
[C---:B------:R-:W-:Y:S02]  /*1490*/  ISETP.GT.U32.OR P4, PT, R0.reuse, 0x29f, P4 ;  /* 0x0000029f0000780c */ /* 0x040fe40002784470 */
[----:B------:R-:W-:Y:S02]  /*14a0*/  ISETP.GT.U32.OR P3, PT, R0, 0x29f, P3 ;  /* 0x0000029f0000780c */ /* 0x000fe40001f64470 */
[----:B------:R-:W-:Y:S02]  /*14b0*/  @!P0 IADD3.X R11, R22, c[0x0][0x17c], RZ, P2, !PT ;  /* 0x00005f00160b8a10 */ /* 0x000fe400017fe4ff */
[----:B------:R-:W-:Y:S01]  /*14c0*/  ISETP.GE.U32.AND P2, PT, R55, c[0x0][0x1e0], PT ;  /* 0x0000780037007a0c */ /* 0x000fe20003f46070 */
[----:B------:R-:W-:Y:S01]  /*14d0*/  @!P6 IMAD R36, R29, c[0x0][0x1d8], RZ ;  /* 0x000076001d24ea24 */ /* 0x000fe200078e02ff */
[----:B--2---:R-:W-:-:S02]  /*14e0*/  @!P6 MOV R8, R16 ;  /* 0x000000100008e202 */ /* 0x004fc40000000f00 */
[-C--:B------:R-:W-:Y:S01]  /*14f0*/  @!P6 MOV R9, R19.reuse ;  /* 0x000000130009e202 */ /* 0x080fe20000000f00 */
[----:B------:R-:W-:Y:S01]  /*1500*/  @!P5 IMAD R29, R28, c[0x0][0x1d8], RZ ;  /* 0x000076001c1dda24 */ /* 0x000fe200078e02ff */
[----:B------:R-:W-:Y:S01]  /*1510*/  ISETP.GE.AND.EX P2, PT, R40, c[0x0][0x1e4], PT, P2 ;  /* 0x0000790028007a0c */ /* 0x000fe20003f46320 */
[----:B------:R-:W-:Y:S01]  /*1520*/  @!P4 IMAD R28, R26, c[0x0][0x1d8], RZ ;  /* 0x000076001a1cca24 */ /* 0x000fe200078e02ff */
[-C--:B------:R-:W-:Y:S01]  /*1530*/  @!P4 MOV R26, R16.reuse ;  /* 0x00000010001ac202 */ /* 0x080fe20000000f00 */
[C---:B------:R-:W-:Y:S01]  /*1540*/  @!P6 IMAD R36, R59.reuse, c[0x0][0x1dc], R36 ;  /* 0x000077003b24ea24 */ /* 0x040fe200078e0224 */
[-C--:B------:R-:W-:Y:S01]  /*1550*/  @!P4 MOV R27, R19.reuse ;  /* 0x00000013001bc202 */ /* 0x080fe20000000f00 */
[----:B------:R-:W-:Y:S01]  /*1560*/  @!P6 IMAD.WIDE.U32 R8, R59, c[0x0][0x1d8], R8 ;  /* 0x000076003b08ea25 */ /* 0x000fe200078e0008 */
[----:B------:R-:W-:Y:S01]  /*1570*/  ISETP.GT.U32.OR P2, PT, R0, 0x29f, P2 ;  /* 0x0000029f0000780c */ /* 0x000fe20001744470 */
[----:B------:R1:W5:Y:S01]  /*1580*/  @!P0 LDG.E R43, [R10.64] ;  /* 0x000000120a2b8981 */ /* 0x000362000c1e1900 */
[-C--:B------:R-:W-:Y:S01]  /*1590*/  @!P5 MOV R22, R16.reuse ;  /* 0x000000100016d202 */ /* 0x080fe20000000f00 */
[----:B------:R-:W-:Y:S01]  /*15a0*/  @!P3 IMAD R5, R24, c[0x0][0x1d8], RZ ;  /* 0x000076001805ba24 */ /* 0x000fe200078e02ff */
[-C--:B------:R-:W-:Y:S01]  /*15b0*/  @!P5 MOV R23, R19.reuse ;  /* 0x000000130017d202 */ /* 0x080fe20000000f00 */
[C---:B------:R-:W-:Y:S01]  /*15c0*/  @!P4 IMAD R28, R57.reuse, c[0x0][0x1dc], R28 ;  /* 0x00007700391cca24 */ /* 0x040fe200078e021c */
[----:B------:R-:W-:Y:S01]  /*15d0*/  @!P3 MOV R24, R16 ;  /* 0x000000100018b202 */ /* 0x000fe20000000f00 */
[----:B------:R-:W-:Y:S01]  /*15e0*/  @!P4 IMAD.WIDE.U32 R26, R57, c[0x0][0x1d8], R26 ;  /* 0x00007600391aca25 */ /* 0x000fe200078e001a */
[----:B------:R-:W-:-:S02]  /*15f0*/  @!P3 MOV R25, R19 ;  /* 0x000000130019b202 */ /* 0x000fc40000000f00 */
[----:B------:R-:W-:Y:S01]  /*1600*/  @!P6 IADD3 R36, R9, R36, RZ ;  /* 0x000000240924e210 */ /* 0x000fe20007ffe0ff */
[----:B------:R-:W-:Y:S01]  /*1610*/  @!P5 IMAD R29, R58, c[0x0][0x1dc], R29 ;  /* 0x000077003a1dda24 */ /* 0x000fe200078e021d */
[----:B------:R-:W-:Y:S01]  /*1620*/  @!P6 SHF.L.U32 R39, R8, 0x1, RZ ;  /* 0x000000010827e819 */ /* 0x000fe200000006ff */
[----:B------:R-:W-:Y:S01]  /*1630*/  @!P5 IMAD.WIDE.U32 R22, R58, c[0x0][0x1d8], R22 ;  /* 0x000076003a16da25 */ /* 0x000fe200078e0016 */
[----:B------:R-:W-:Y:S02]  /*1640*/  @!P6 SHF.L.U64.HI R38, R8, 0x1, R36 ;  /* 0x000000010826e819 */ /* 0x000fe40000010224 */
[----:B------:R-:W-:Y:S01]  /*1650*/  @!P4 IADD3 R8, R27, R28, RZ ;  /* 0x0000001c1b08c210 */ /* 0x000fe20007ffe0ff */
[C---:B------:R-:W-:Y:S02]  /*1660*/  @!P3 IMAD R5, R56.reuse, c[0x0][0x1dc], R5 ;  /* 0x000077003805ba24 */ /* 0x040fe400078e0205 */
[----:B------:R-:W-:Y:S01]  /*1670*/  @!P3 IMAD.WIDE.U32 R24, R56, c[0x0][0x1d8], R24 ;  /* 0x000076003818ba25 */ /* 0x000fe200078e0018 */
[----:B------:R-:W-:-:S02]  /*1680*/  @!P5 IADD3 R9, R23, R29, RZ ;  /* 0x0000001d1709d210 */ /* 0x000fc40007ffe0ff */
[C---:B------:R-:W-:Y:S02]  /*1690*/  @!P4 SHF.L.U32 R27, R26.reuse, 0x1, RZ ;  /* 0x000000011a1bc819 */ /* 0x040fe400000006ff */
[----:B------:R-:W-:Y:S02]  /*16a0*/  @!P3 IADD3 R5, R25, R5, RZ ;  /* 0x000000051905b210 */ /* 0x000fe40007ffe0ff */
[----:B------:R-:W-:Y:S01]  /*16b0*/  @!P4 SHF.L.U64.HI R26, R26, 0x1, R8 ;  /* 0x000000011a1ac819 */ /* 0x000fe20000010208 */
[----:B------:R-:W-:Y:S01]  /*16c0*/  @!P2 IMAD R8, R40, c[0x0][0x1d8], RZ ;  /* 0x000076002808aa24 */ /* 0x000fe200078e02ff */
[C---:B------:R-:W-:Y:S02]  /*16d0*/  @!P5 SHF.L.U32 R29, R22.reuse, 0x1, RZ ;  /* 0x00000001161dd819 */ /* 0x040fe400000006ff */
[----:B------:R-:W-:Y:S02]  /*16e0*/  @!P5 SHF.L.U64.HI R28, R22, 0x1, R9 ;  /* 0x00000001161cd819 */ /* 0x000fe40000010209 */
[----:B------:R-:W-:-:S02]  /*16f0*/  @!P3 SHF.L.U32 R22, R24, 0x1, RZ ;  /* 0x000000011816b819 */ /* 0x000fc400000006ff */
[----:B------:R-:W-:Y:S01]  /*1700*/  @!P3 SHF.L.U64.HI R23, R24, 0x1, R5 ;  /* 0x000000011817b819 */ /* 0x000fe20000010205 */
[----:B------:R-:W-:Y:S01]  /*1710*/  HFMA2.MMA R5, -RZ, RZ, 0, 0 ;  /* 0x00000000ff057435 */ /* 0x000fe200000001ff */
[----:B------:R-:W-:Y:S01]  /*1720*/  @!P2 IMAD R24, R55, c[0x0][0x1dc], R8 ;  /* 0x000077003718aa24 */ /* 0x000fe200078e0208 */
[----:B------:R-:W-:Y:S02]  /*1730*/  @!P2 MOV R8, R16 ;  /* 0x000000100008a202 */ /* 0x000fe40000000f00 */
[----:B------:R-:W-:-:S05]  /*1740*/  @!P2 MOV R9, R19 ;  /* 0x000000130009a202 */ /* 0x000fca0000000f00 */
[----:B------:R-:W-:Y:S01]  /*1750*/  @!P2 IMAD.WIDE.U32 R8, R55, c[0x0][0x1d8], R8 ;  /* 0x000076003708aa25 */ /* 0x000fe200078e0008 */
[----:B------:R2:W5:Y:S04]  /*1760*/  @!P0 LDG.E R5, [R20.64] ;  /* 0x0000001214058981 */ /* 0x000568000c1e1900 */
[----:B------:R-:W-:Y:S02]  /*1770*/  @!P2 IADD3 R24, R9, R24, RZ ;  /* 0x000000180918a210 */ /* 0x000fe40007ffe0ff */
[C---:B------:R-:W-:Y:S02]  /*1780*/  @!P2 SHF.L.U32 R25, R8.reuse, 0x1, RZ ;  /* 0x000000010819a819 */ /* 0x040fe400000006ff */
[----:B--2---:R-:W-:Y:S02]  /*1790*/  @!P6 IADD3 R20, P0, R39, c[0x0][0x180], RZ ;  /* 0x000060002714ea10 */ /* 0x004fe40007f1e0ff */
[----:B------:R-:W-:-:S02]  /*17a0*/  @!P2 SHF.L.U64.HI R24, R8, 0x1, R24 ;  /* 0x000000010818a819 */ /* 0x000fc40000010218 */
[----:B------:R-:W-:Y:S02]  /*17b0*/  @!P6 IADD3.X R21, R38, c[0x0][0x184], RZ, P0, !PT ;  /* 0x000061002615ea10 */ /* 0x000fe400007fe4ff */
[----:B------:R-:W-:Y:S01]  /*17c0*/  @!P6 IADD3 R8, P0, R39, c[0x0][0x178], RZ ;  /* 0x00005e002708ea10 */ /* 0x000fe20007f1e0ff */
[----:B------:R-:W-:-:S03]  /*17d0*/  HFMA2.MMA R36, -RZ, RZ, 0, 0 ;  /* 0x00000000ff247435 */ /* 0x000fc600000001ff */
[----:B------:R-:W-:Y:S02]  /*17e0*/  @!P6 IADD3.X R9, R38, c[0x0][0x17c], RZ, P0, !PT ;  /* 0x00005f002609ea10 */ /* 0x000fe400007fe4ff */
[C---:B-1----:R-:W-:Y:S01]  /*17f0*/  @!P5 IADD3 R10, P0, R29.reuse, c[0x0][0x180], RZ ;  /* 0x000060001d0ada10 */ /* 0x042fe20007f1e0ff */
[----:B------:R-:W-:Y:S02]  /*1800*/  CS2R R40, SRZ ;  /* 0x0000000000287805 */ /* 0x000fe4000001ff00 */
[----:B------:R1:W5:Y:S01]  /*1810*/  @!P6 LDG.E R42, [R8.64] ;  /* 0x00000012082ae981 */ /* 0x000362000c1e1900 */
[C---:B------:R-:W-:Y:S02]  /*1820*/  @!P5 IADD3.X R11, R28.reuse, c[0x0][0x184], RZ, P0, !PT ;  /* 0x000061001c0bda10 */ /* 0x040fe400007fe4ff */
[----:B0-----:R-:W-:Y:S01]  /*1830*/  @!P5 IADD3 R14, P0, R29, c[0x0][0x178], RZ ;  /* 0x00005e001d0eda10 */ /* 0x001fe20007f1e0ff */
[----:B------:R0:W5:Y:S03]  /*1840*/  @P1 LDG.E R36, [R6.64] ;  /* 0x0000001206241981 */ /* 0x000166000c1e1900 */
[----:B------:R-:W-:-:S05]  /*1850*/  @!P5 IADD3.X R15, R28, c[0x0][0x17c], RZ, P0, !PT ;  /* 0x00005f001c0fda10 */ /* 0x000fca00007fe4ff */
[----:B------:R2:W5:Y:S01]  /*1860*/  @!P5 LDG.E R41, [R14.64] ;  /* 0x000000120e29d981 */ /* 0x000562000c1e1900 */
[----:B0-----:R-:W-:Y:S01]  /*1870*/  CS2R R6, SRZ ;  /* 0x0000000000067805 */ /* 0x001fe2000001ff00 */
[----:B-1----:R-:W-:-:S05]  /*1880*/  CS2R R8, SRZ ;  /* 0x0000000000087805 */ /* 0x002fca000001ff00 */
[----:B------:R0:W5:Y:S01]  /*1890*/  @!P5 LDG.E R7, [R10.64] ;  /* 0x000000120a07d981 */ /* 0x000162000c1e1900 */
[----:B--2---:R-:W-:-:S03]  /*18a0*/  @!P4 IADD3 R14, P5, R27, c[0x0][0x178], RZ ;  /* 0x00005e001b0eca10 */ /* 0x004fc60007fbe0ff */
[----:B------:R1:W5:Y:S01]  /*18b0*/  @!P6 LDG.E R6, [R20.64] ;  /* 0x000000121406e981 */ /* 0x000362000c1e1900 */
[----:B------:R-:W-:Y:S02]  /*18c0*/  @!P4 IADD3.X R15, R26, c[0x0][0x17c], RZ, P5, !PT ;  /* 0x00005f001a0fca10 */ /* 0x000fe40002ffe4ff */
[----:B0-----:R-:W-:-:S03]  /*18d0*/  @!P4 IADD3 R10, P0, R27, c[0x0][0x180], RZ ;  /* 0x000060001b0aca10 */ /* 0x001fc60007f1e0ff */
[----:B------:R0:W5:Y:S01]  /*18e0*/  @!P4 LDG.E R40, [R14.64] ;  /* 0x000000120e28c981 */ /* 0x000162000c1e1900 */
[----:B-1----:R-:W-:Y:S02]  /*18f0*/  @!P3 IADD3 R20, P6, R22, c[0x0][0x180], RZ ;  /* 0x000060001614ba10 */ /* 0x002fe40007fde0ff */
[----:B------:R-:W-:Y:S02]  /*1900*/  @!P4 IADD3.X R11, R26, c[0x0][0x184], RZ, P0, !PT ;  /* 0x000061001a0bca10 */ /* 0x000fe400007fe4ff */
[----:B------:R-:W-:-:S03]  /*1910*/  @!P3 IADD3.X R21, R23, c[0x0][0x184], RZ, P6, !PT ;  /* 0x000061001715ba10 */ /* 0x000fc600037fe4ff */
[----:B------:R1:W5:Y:S01]  /*1920*/  @!P4 LDG.E R8, [R10.64] ;  /* 0x000000120a08c981 */ /* 0x000362000c1e1900 */
[----:B0-----:R-:W-:Y:S02]  /*1930*/  @!P3 IADD3 R14, P0, R22, c[0x0][0x178], RZ ;  /* 0x00005e00160eba10 */ /* 0x001fe40007f1e0ff */
[----:B------:R-:W-:Y:S01]  /*1940*/  @!P2 IADD3 R22, P5, R25, c[0x0][0x178], RZ ;  /* 0x00005e001916aa10 */ /* 0x000fe20007fbe0ff */
[----:B------:R0:W5:Y:S01]  /*1950*/  @!P3 LDG.E R9, [R20.64] ;  /* 0x000000121409b981 */ /* 0x000162000c1e1900 */
[----:B------:R-:W-:Y:S01]  /*1960*/  CS2R R38, SRZ ;  /* 0x0000000000267805 */ /* 0x000fe2000001ff00 */
[----:B------:R-:W-:Y:S02]  /*1970*/  @!P3 IADD3.X R15, R23, c[0x0][0x17c], RZ, P0, !PT ;  /* 0x00005f00170fba10 */ /* 0x000fe400007fe4ff */
[----:B------:R-:W-:Y:S01]  /*1980*/  @!P2 IADD3.X R23, R24, c[0x0][0x17c], RZ, P5, !PT ;  /* 0x00005f001817aa10 */ /* 0x000fe20002ffe4ff */
[----:B-1----:R-:W-:Y:S01]  /*1990*/  CS2R R10, SRZ ;  /* 0x00000000000a7805 */ /* 0x002fe2000001ff00 */
[----:B------:R-:W-:Y:S01]  /*19a0*/  UMOV UR23, 0x3f800000 ;  /* 0x3f80000000177882 */ /* 0x000fe20000000000 */
[----:B------:R1:W5:Y:S01]  /*19b0*/  @!P3 LDG.E R39, [R14.64] ;  /* 0x000000120e27b981 */ /* 0x000362000c1e1900 */
[----:B0-----:R-:W-:-:S03]  /*19c0*/  @!P2 IADD3 R20, P4, R25, c[0x0][0x180], RZ ;  /* 0x000060001914aa10 */ /* 0x001fc60007f9e0ff */
[----:B------:R0:W5:Y:S01]  /*19d0*/  @!P2 LDG.E R38, [R22.64] ;  /* 0x000000121626a981 */ /* 0x000162000c1e1900 */
[----:B------:R-:W-:-:S05]  /*19e0*/  @!P2 IADD3.X R21, R24, c[0x0][0x184], RZ, P4, !PT ;  /* 0x000061001815aa10 */ /* 0x000fca00027fe4ff */
[----:B------:R0:W5:Y:S01]  /*19f0*/  @!P2 LDG.E R10, [R20.64] ;  /* 0x00000012140aa981 */ /* 0x000162000c1e1900 */
[----:B------:R-:W-:Y:S01]  /*1a00*/  BSSY B0, `(.L_x_360) ;  /* 0x000001f000007945 */ /* 0x000fe20003800000 */
[----:B-1----:R-:W-:Y:S01]  /*1a10*/  HFMA2.MMA R14, -RZ, RZ, 0, 0 ;  /* 0x00000000ff0e7435 */ /* 0x002fe200000001ff */
[----:B------:R-:W-:Y:S01]  /*1a20*/  ISETP.NE.AND P4, PT, RZ, UR21, PT ;  /* 0x00000015ff007c0c */ /* 0x000fe2000bf85270 */
[----:B---3--:R-:W1:Y:S02]  /*1a30*/  R2UR UR24, R12 ;  /* 0x000000000c1873c2 */ /* 0x008e6400000e0000 */
        /* <DEDUP_REMOVED lines=12> */
[----:B0-----:R-:W-:Y:S02]  /*1b00*/  ISETP.NE.AND P0, PT, RZ, UR21, PT ;  /* 0x00000015ff007c0c */ /* 0x001fe4000bf05270 */
[----:B------:R-:W-:Y:S02]  /*1b10*/  IADD3 R20, R54, UR17, RZ ;  /* 0x0000001136147c10 */ /* 0x000fe4000fffe0ff */
[----:B------:R-:W-:Y:S02]  /*1b20*/  MOV R21, 0x2 ;  /* 0x0000000200157802 */ /* 0x000fe40000000f00 */
[----:B------:R-:W-:-:S07]  /*1b30*/  SHF.R.S32.HI R11, RZ, 0x1f, R20 ;  /* 0x0000001fff0b7819 */ /* 0x000fce0000011414 */
[----:B------:R-:W-:-:S04]  /*1b40*/  @P0 LEA R14, P2, R20, c[0x0][0x190], 0x1 ;  /* 0x00006400140e0a11 */ /* 0x000fc800078408ff */
[C---:B------:R-:W-:Y:S01]  /*1b50*/  @P0 LEA.HI.X R15, R20.reuse, c[0x0][0x194], R11, 0x1, P2 ;  /* 0x00006500140f0a11 */ /* 0x040fe200010f0c0b */
[----:B------:R-:W-:-:S04]  /*1b60*/  IMAD.WIDE R20, R20, R21, c[0x0][0x188] ;  /* 0x0000620014147625 */ /* 0x000fc800078e0215 */
[----:B------:R0:W2:Y:S04]  /*1b70*/  @P0 LDG.E.U16 R11, [R14.64] ;  /* 0x000000120e0b0981 */ /* 0x0000a8000c1e1500 */
[----:B0-----:R0:W3:Y:S04]  /*1b80*/  @P0 LDG.E.U16 R15, [R14.64+0x2] ;  /* 0x000002120e0f0981 */ /* 0x0010e8000c1e1500 */
[----:B0-----:R0:W4:Y:S04]  /*1b90*/  LDG.E.U16 R14, [R20.64] ;  /* 0x00000012140e7981 */ /* 0x001128000c1e1500 */
[----:B0-----:R-:W4:Y:S01]  /*1ba0*/  LDG.E.U16 R20, [R20.64+0x2] ;  /* 0x0000021214147981 */ /* 0x001f22000c1e1500 */
[----:B--2---:R-:W-:-:S02]  /*1bb0*/  @P0 PRMT R12, RZ, 0x5410, R11 ;  /* 0x00005410ff0c0816 */ /* 0x004fc4000000000b */
[----:B---3--:R-:W-:Y:S02]  /*1bc0*/  @P0 PRMT R13, RZ, 0x5410, R15 ;  /* 0x00005410ff0d0816 */ /* 0x008fe4000000000f */
[----:B----4-:R-:W-:Y:S02]  /*1bd0*/  PRMT R11, RZ, 0x5410, R14 ;  /* 0x00005410ff0b7816 */ /* 0x010fe4000000000e */
[----:B------:R-:W-:Y:S02]  /*1be0*/  PRMT R14, RZ, 0x5410, R20 ;  /* 0x00005410ff0e7816 */ /* 0x000fe40000000014 */
.L_x_361:
[----:B0-----:R-:W-:Y:S05]  /*1bf0*/  BSYNC B0 ;  /* 0x0000000000007941 */ /* 0x001fea0003800000 */
.L_x_360:
        /* <DEDUP_REMOVED lines=27> */
.L_x_362:
        /* <DEDUP_REMOVED lines=34> */
.L_x_363:
[----:B------:R-:W-:Y:S02]  /*1fd0*/  FMUL.FTZ R29, R26, R11 ;  /* 0x0000000b1a1d7220 */ /* 0x000fe40000410000 */
[----:B------:R-:W-:Y:S02]  /*1fe0*/  FADD.FTZ R71, RZ, R27 ;  /* 0x0000001bff477221 */ /* 0x000fe40000010000 */
[C---:B------:R-:W-:Y:S02]  /*1ff0*/  FFMA.FTZ R27, R25.reuse, R26, R28 ;  /* 0x0000001a191b7223 */ /* 0x040fe4000001001c */
[----:B------:R-:W-:Y:S02]  /*2000*/  FFMA.FTZ R22, R25, R29, R22 ;  /* 0x0000001d19167223 */ /* 0x000fe40000010016 */
[----:B------:R-:W-:Y:S02]  /*2010*/  FFMA.FTZ R25, R21, R20, RZ ;  /* 0x0000001415197223 */ /* 0x000fe400000100ff */
[----:B------:R-:W-:-:S02]  /*2020*/  FMUL.FTZ R21, R15, R14 ;  /* 0x0000000e0f157220 */ /* 0x000fc40000410000 */
[----:B------:R-:W-:Y:S02]  /*2030*/  FADD.FTZ R28, RZ, R20 ;  /* 0x00000014ff1c7221 */ /* 0x000fe40000010000 */
[C---:B------:R-:W-:Y:S01]  /*2040*/  FFMA.FTZ R20, R23.reuse, R15, R25 ;  /* 0x0000000f17147223 */ /* 0x040fe20000010019 */
[----:B------:R-:W-:Y:S01]  /*2050*/  PRMT R25, RZ, 0x5410, R34 ;  /* 0x00005410ff197816 */ /* 0x000fe20000000022 */
[----:B------:R-:W-:Y:S01]  /*2060*/  FFMA.FTZ R23, R23, R21, R22 ;  /* 0x0000001517177223 */ /* 0x000fe20000010016 */
[----:B------:R-:W-:Y:S01]  /*2070*/  PRMT R22, RZ, 0x7610, R34 ;  /* 0x00007610ff167816 */ /* 0x000fe20000000022 */
[----:B------:R-:W-:Y:S01]  /*2080*/  FADD.FTZ R24, R24, R29 ;  /* 0x0000001d18187221 */ /* 0x000fe20000010000 */
[----:B------:R-:W-:Y:S01]  /*2090*/  PRMT R29, RZ, 0x5410, R52 ;  /* 0x00005410ff1d7816 */ /* 0x000fe20000000034 */
[----:B------:R-:W-:Y:S02]  /*20a0*/  FADD.FTZ R25, R25, -UR24 ;  /* 0x8000001819197e21 */ /* 0x000fe40008010000 */
[----:B------:R-:W-:-:S02]  /*20b0*/  FADD.FTZ R22, R22, -UR24 ;  /* 0x8000001816167e21 */ /* 0x000fc40008010000 */
[----:B------:R-:W-:Y:S01]  /*20c0*/  FADD.FTZ R24, R21, R24 ;  /* 0x0000001815187221 */ /* 0x000fe20000010000 */
[----:B------:R-:W-:Y:S01]  /*20d0*/  PRMT R21, RZ, 0x7610, R52 ;  /* 0x00007610ff157816 */ /* 0x000fe20000000034 */
[----:B------:R-:W-:Y:S02]  /*20e0*/  FADD.FTZ R26, R71, R26 ;  /* 0x0000001a471a7221 */ /* 0x000fe40000010000 */
        /* <DEDUP_REMOVED lines=22> */
.L_x_364:
        /* <DEDUP_REMOVED lines=37> */
.L_x_365:
        /* <DEDUP_REMOVED lines=37> */
.L_x_366:
        /* <DEDUP_REMOVED lines=37> */
.L_x_367:
        /* <DEDUP_REMOVED lines=37> */
.L_x_368:
        /* <DEDUP_REMOVED lines=37> */
.L_x_369:
        /* <DEDUP_REMOVED lines=37> */
.L_x_370:
        /* <DEDUP_REMOVED lines=37> */
.L_x_371:
        /* <DEDUP_REMOVED lines=37> */
.L_x_372:
        /* <DEDUP_REMOVED lines=37> */
.L_x_373:
[----:B------:R-:W-:Y:S02]  /*3720*/  FMUL.FTZ R28, R29, R11 ;  /* 0x0000000b1d1c7220 */ /* 0x000fe40000410000 */
[C---:B------:R-:W-:Y:S02]  /*3730*/  FFMA.FTZ R27, R25.reuse, R29, R27 ;  /* 0x0000001d191b7223 */ /* 0x040fe4000001001b */
[----:B------:R-:W-:Y:S02]  /*3740*/  FFMA.FTZ R25, R25, R28, R22 ;  /* 0x0000001c19197223 */ /* 0x000fe40000010016 */
[----:B------:R-:W-:Y:S02]  /*3750*/  FMUL.FTZ R22, R21, R14 ;  /* 0x0000000e15167220 */ /* 0x000fe40000410000 */
[----:B------:R-:W-:Y:S02]  /*3760*/  FFMA.FTZ R20, R23, R21, R20 ;  /* 0x0000001517147223 */ /* 0x000fe40000010014 */
[----:B------:R-:W-:Y:S01]  /*3770*/  FADD.FTZ R15, R15, R21 ;  /* 0x000000150f0f7221 */ /* 0x000fe20000010000 */
[----:B------:R-:W-:Y:S01]  /*3780*/  PRMT R21, RZ, 0x7610, R7 ;  /* 0x00007610ff157816 */ /* 0x000fe20000000007 */
        /* <DEDUP_REMOVED lines=30> */
.L_x_374:
[----:B------:R-:W-:Y:S02]  /*3970*/  FMUL.FTZ R28, R29, R11 ;  /* 0x0000000b1d1c7220 */ /* 0x000fe40000410000 */
[C---:B------:R-:W-:Y:S02]  /*3980*/  FFMA.FTZ R27, R25.reuse, R29, R27 ;  /* 0x0000001d191b7223 */ /* 0x040fe4000001001b */
[----:B------:R-:W-:Y:S02]  /*3990*/  FFMA.FTZ R25, R25, R28, R23 ;  /* 0x0000001c19197223 */ /* 0x000fe40000010017 */
[----:B------:R-:W-:Y:S02]  /*39a0*/  FMUL.FTZ R23, R22, R14 ;  /* 0x0000000e16177220 */ /* 0x000fe40000410000 */
[----:B------:R-:W-:Y:S02]  /*39b0*/  FADD.FTZ R24, R24, R28 ;  /* 0x0000001c18187221 */ /* 0x000fe40000010000 */
[----:B------:R-:W-:-:S02]  /*39c0*/  FADD.FTZ R15, R15, R22 ;  /* 0x000000160f0f7221 */ /* 0x000fc40000010000 */
[C---:B------:R-:W-:Y:S02]  /*39d0*/  FFMA.FTZ R20, R21.reuse, R22, R20 ;  /* 0x0000001615147223 */ /* 0x040fe40000010014 */
[----:B------:R-:W-:Y:S01]  /*39e0*/  FFMA.FTZ R21, R21, R23, R25 ;  /* 0x0000001715157223 */ /* 0x000fe20000010019 */
[----:B------:R-:W-:Y:S01]  /*39f0*/  PRMT R25, RZ, 0x7610, R8 ;  /* 0x00007610ff197816 */ /* 0x000fe20000000008 */
[----:B------:R-:W-:Y:S01]  /*3a00*/  FADD.FTZ R22, R23, R24 ;  /* 0x0000001817167221 */ /* 0x000fe20000010000 */
[----:B------:R-:W-:Y:S01]  /*3a10*/  PRMT R23, RZ, 0x5410, R8 ;  /* 0x00005410ff177816 */ /* 0x000fe20000000008 */
[----:B------:R-:W-:Y:S01]  /*3a20*/  FADD.FTZ R26, R26, R29 ;  /* 0x0000001d1a1a7221 */ /* 0x000fe20000010000 */
        /* <DEDUP_REMOVED lines=25> */
.L_x_375:
[----:B------:R-:W-:Y:S01]  /*3bc0*/  FMUL.FTZ R28, R29, R11 ;  /* 0x0000000b1d1c7220 */ /* 0x000fe20000410000 */
[----:B------:R-:W-:Y:S01]  /*3bd0*/  PRMT R72, RZ, 0x5410, R9 ;  /* 0x00005410ff487816 */ /* 0x000fe20000000009 */
        /* <DEDUP_REMOVED lines=33> */
.L_x_376:
[----:B------:R-:W-:Y:S01]  /*3df0*/  FMUL.FTZ R23, R71, R11 ;  /* 0x0000000b47177220 */ /* 0x000fe20000410000 */
[----:B------:R-:W-:Y:S01]  /*3e00*/  PRMT R75, RZ, 0x5410, R10 ;  /* 0x00005410ff4b7816 */ /* 0x000fe2000000000a */
[----:B------:R-:W-:Y:S02]  /*3e10*/  FMUL.FTZ R29, R74, R14 ;  /* 0x0000000e4a1d7220 */ /* 0x000fe40000410000 */
[----:B------:R-:W-:Y:S02]  /*3e20*/  FFMA.FTZ R21, R72, R23, R21 ;  /* 0x0000001748157223 */ /* 0x000fe40000010015 */
[----:B------:R-:W-:Y:S01]  /*3e30*/  FADD.FTZ R22, R22, R23 ;  /* 0x0000001716167221 */ /* 0x000fe20000010000 */
[----:B------:R-:W-:Y:S01]  /*3e40*/  PRMT R23, RZ, 0x7610, R38 ;  /* 0x00007610ff177816 */ /* 0x000fe20000000026 */
[----:B------:R-:W-:Y:S01]  /*3e50*/  FFMA.FTZ R28, R73, R29, R21 ;  /* 0x0000001d491c7223 */ /* 0x000fe20000010015 */
[----:B------:R-:W-:Y:S01]  /*3e60*/  PRMT R21, RZ, 0x7610, R10 ;  /* 0x00007610ff157816 */ /* 0x000fe2000000000a */
[----:B------:R-:W-:-:S02]  /*3e70*/  FADD.FTZ R75, R75, -UR24 ;  /* 0x800000184b4b7e21 */ /* 0x000fc40008010000 */
[----:B------:R-:W-:Y:S01]  /*3e80*/  FADD.FTZ R29, R29, R22 ;  /* 0x000000161d1d7221 */ /* 0x000fe20000010000 */
        /* <DEDUP_REMOVED lines=23> */
.L_x_377:
[----:B------:R0:W-:Y:S01]  /*4000*/  STL [R1+0x4], R2 ;  /* 0x0000040201007387 */ /* 0x0001e20000100800 */
[----:B------:R-:W-:Y:S02]  /*4010*/  FMUL.FTZ R76, R22, R11 ;  /* 0x0000000b164c7220 */ /* 0x000fe40000410000 */
[----:B------:R-:W-:Y:S02]  /*4020*/  FFMA.FTZ R20, R25, R24, R20 ;  /* 0x0000001819147223 */ /* 0x000fe40000010014 */
[----:B------:R-:W-:Y:S01]  /*4030*/  FFMA.FTZ R28, R75, R76, R28 ;  /* 0x0000004c4b1c7223 */ /* 0x000fe2000001001c */
[----:B------:R-:W2:Y:S01]  /*4040*/  LDL R25, [R1] ;  /* 0x0000000001197983 */ /* 0x000ea20000100800 */
[----:B------:R-:W-:Y:S02]  /*4050*/  FADD.FTZ R29, R29, R76 ;  /* 0x0000004c1d1d7221 */ /* 0x000fe40000010000 */
[----:B------:R-:W-:Y:S01]  /*4060*/  FMUL.FTZ R76, R23, R14 ;  /* 0x0000000e174c7220 */ /* 0x000fe20000410000 */
[----:B0-----:R-:W0:Y:S03]  /*4070*/  S2R R2, SR_LANEID ;  /* 0x0000000000027919 */ /* 0x001e260000000000 */
[----:B------:R-:W-:-:S02]  /*4080*/  FFMA.FTZ R28, R21, R76, R28 ;  /* 0x0000004c151c7223 */ /* 0x000fc4000001001c */
[----:B------:R-:W-:-:S03]  /*4090*/  FADD.FTZ R29, R76, R29 ;  /* 0x0000001d4c1d7221 */ /* 0x000fc60000010000 */
[----:B------:R-:W1:Y:S04]  /*40a0*/  SHFL.DOWN PT, R76, R28, 0x1, 0x1f ;  /* 0x08201f001c4c7f89 */ /* 0x000e6800000e0000 */
[----:B------:R-:W3:Y:S01]  /*40b0*/  SHFL.DOWN PT, R77, R29, 0x1, 0x1f ;  /* 0x08201f001d4d7f89 */ /* 0x000ee200000e0000 */
[----:B0-----:R-:W-:-:S13]  /*40c0*/  ISETP.GT.AND P0, PT, R2, 0x1e, PT ;  /* 0x0000001e0200780c */ /* 0x001fda0003f04270 */
[----:B-1----:R-:W-:Y:S02]  /*40d0*/  @!P0 FADD.FTZ R28, R28, R76 ;  /* 0x0000004c1c1c8221 */ /* 0x002fe40000010000 */
[----:B---3--:R-:W-:Y:S01]  /*40e0*/  @!P0 FADD.FTZ R29, R29, R77 ;  /* 0x0000004d1d1d8221 */ /* 0x008fe20000010000 */
[----:B------:R-:W-:Y:S02]  /*40f0*/  ISETP.GT.AND P0, PT, R2, 0x1d, PT ;  /* 0x0000001d0200780c */ /* 0x000fe40003f04270 */
[----:B------:R-:W0:Y:S04]  /*4100*/  SHFL.DOWN PT, R76, R28, 0x2, 0x1f ;  /* 0x08401f001c4c7f89 */ /* 0x000e2800000e0000 */
[----:B------:R-:W1:Y:S07]  /*4110*/  SHFL.DOWN PT, R77, R29, 0x2, 0x1f ;  /* 0x08401f001d4d7f89 */ /* 0x000e6e00000e0000 */
[----:B0-----:R-:W-:-:S02]  /*4120*/  @!P0 FADD.FTZ R28, R28, R76 ;  /* 0x0000004c1c1c8221 */ /* 0x001fc40000010000 */
[----:B-1----:R-:W-:-:S03]  /*4130*/  @!P0 FADD.FTZ R29, R29, R77 ;  /* 0x0000004d1d1d8221 */ /* 0x002fc60000010000 */
[----:B------:R-:W0:Y:S01]  /*4140*/  SHFL.DOWN PT, R76, R28, 0x4, 0x1f ;  /* 0x08801f001c4c7f89 */ /* 0x000e2200000e0000 */
[----:B------:R-:W-:-:S03]  /*4150*/  ISETP.GT.AND P0, PT, R2, 0x1b, PT ;  /* 0x0000001b0200780c */ /* 0x000fc60003f04270 */
[----:B------:R-:W1:Y:S01]  /*4160*/  SHFL.DOWN PT, R77, R29, 0x4, 0x1f ;  /* 0x08801f001d4d7f89 */ /* 0x000e6200000e0000 */
[----:B------:R-:W-:-:S09]  /*4170*/  ISETP.GT.AND P2, PT, R2, 0xf, PT ;  /* 0x0000000f0200780c */ /* 0x000fd20003f44270 */
[----:B0-----:R-:W-:Y:S02]  /*4180*/  @!P0 FADD.FTZ R28, R28, R76 ;  /* 0x0000004c1c1c8221 */ /* 0x001fe40000010000 */
[----:B-1----:R-:W-:Y:S01]  /*4190*/  @!P0 FADD.FTZ R29, R29, R77 ;  /* 0x0000004d1d1d8221 */ /* 0x002fe20000010000 */
[----:B------:R-:W-:Y:S02]  /*41a0*/  ISETP.GT.AND P0, PT, R2, 0x17, PT ;  /* 0x000000170200780c */ /* 0x000fe40003f04270 */
[----:B------:R-:W0:Y:S04]  /*41b0*/  SHFL.DOWN PT, R76, R28, 0x8, 0x1f ;  /* 0x09001f001c4c7f89 */ /* 0x000e2800000e0000 */
[----:B------:R1:W5:Y:S04]  /*41c0*/  LDL.LU R2, [R1+0x4] ;  /* 0x0000040001027983 */ /* 0x0003680000300800 */
[----:B------:R-:W3:Y:S01]  /*41d0*/  SHFL.DOWN PT, R77, R29, 0x8, 0x1f ;  /* 0x09001f001d4d7f89 */ /* 0x000ee200000e0000 */
[----:B------:R-:W-:-:S03]  /*41e0*/  FADD.FTZ R15, R15, R24 ;  /* 0x000000180f0f7221 */ /* 0x000fc60000010000 */
[----:B------:R-:W4:Y:S01]  /*41f0*/  S2R R24, SR_LANEID ;  /* 0x0000000000187919 */ /* 0x000f220000000000 */
[----:B0-----:R-:W-:-:S05]  /*4200*/  @!P0 FADD.FTZ R28, R28, R76 ;  /* 0x0000004c1c1c8221 */ /* 0x001fca0000010000 */
[----:B------:R-:W0:Y:S01]  /*4210*/  SHFL.DOWN PT, R76, R28, 0x10, 0x1f ;  /* 0x0a001f001c4c7f89 */ /* 0x000e2200000e0000 */
[----:B---3--:R-:W-:-:S05]  /*4220*/  @!P0 FADD.FTZ R29, R29, R77 ;  /* 0x0000004d1d1d8221 */ /* 0x008fca0000010000 */
[----:B------:R-:W3:Y:S01]  /*4230*/  SHFL.DOWN PT, R77, R29, 0x10, 0x1f ;  /* 0x0a001f001d4d7f89 */ /* 0x000ee200000e0000 */
[----:B------:R-:W-:Y:S01]  /*4240*/  FFMA.FTZ R73, R73, R74, R20 ;  /* 0x0000004a49497223 */ /* 0x000fe20000010014 */
[----:B------:R-:W-:Y:S01]  /*4250*/  HFMA2.MMA R20, -RZ, RZ, 0, 1.1920928955078125e-07 ;  /* 0x00000002ff147435 */ /* 0x000fe200000001ff */
[----:B----4-:R-:W-:Y:S01]  /*4260*/  ISETP.NE.AND P3, PT, R24, RZ, PT ;  /* 0x000000ff1800720c */ /* 0x010fe20003f65270 */
[----:B------:R-:W-:Y:S02]  /*4270*/  FFMA.FTZ R27, R72, R71, R27 ;  /* 0x00000047481b7223 */ /* 0x000fe4000001001b */
[----:B------:R-:W-:Y:S02]  /*4280*/  FADD.FTZ R26, R26, R71 ;  /* 0x000000471a1a7221 */ /* 0x000fe40000010000 */
[----:B------:R-:W-:Y:S02]  /*4290*/  FADD.FTZ R15, R15, R74 ;  /* 0x0000004a0f0f7221 */ /* 0x000fe40000010000 */
[----:B------:R-:W-:-:S02]  /*42a0*/  FFMA.FTZ R21, R21, R23, R73 ;  /* 0x0000001715157223 */ /* 0x000fc40000010049 */
[----:B------:R-:W-:Y:S01]  /*42b0*/  ISETP.LE.U32.AND P0, PT, R20, c[0x0][0xc], PT ;  /* 0x0000030014007a0c */ /* 0x000fe20003f03070 */
[----:B0-----:R-:W-:Y:S02]  /*42c0*/  @!P2 FADD.FTZ R28, R28, R76 ;  /* 0x0000004c1c1ca221 */ /* 0x001fe40000010000 */
[----:B------:R-:W-:Y:S02]  /*42d0*/  FFMA.FTZ R20, R75, R22, R27 ;  /* 0x000000164b147223 */ /* 0x000fe4000001001b */
[----:B---3--:R-:W-:Y:S01]  /*42e0*/  @!P2 FADD.FTZ R29, R29, R77 ;  /* 0x0000004d1d1da221 */ /* 0x008fe20000010000 */
[----:B------:R-:W-:Y:S01]  /*42f0*/  ISETP.NE.AND P2, PT, R0, RZ, PT ;  /* 0x000000ff0000720c */ /* 0x000fe20003f45270 */
[----:B------:R-:W-:Y:S02]  /*4300*/  FADD.FTZ R22, R26, R22 ;  /* 0x000000161a167221 */ /* 0x000fe40000010000 */
[----:B------:R-:W-:Y:S01]  /*4310*/  FADD.FTZ R23, R15, R23 ;  /* 0x000000170f177221 */ /* 0x000fe20000010000 */
[----:B------:R-:W-:Y:S04]  /*4320*/  BSSY B0, `(.L_x_378) ;  /* 0x0000038000007945 */ /* 0x000fe80003800000 */
[----:B------:R1:W-:Y:S01]  /*4330*/  STS.128 [R0.X16+0xd0], R20 ;  /* 0x0000d01400007388 */ /* 0x0003e2000000cc00 */
[----:B------:R-:W-:-:S03]  /*4340*/  ISETP.GT.U32.AND P5, PT, R0, 0x14, PT ;  /* 0x000000140000780c */ /* 0x000fc60003fa4070 */
        /* <DEDUP_REMOVED lines=53> */
.L_x_379:
[----:B------:R-:W-:Y:S05]  /*46a0*/  BSYNC B0 ;  /* 0x0000000000007941 */ /* 0x000fea0003800000 */
.L_x_378:
[----:B------:R-:W-:Y:S01]  /*46b0*/  BAR.SYNC.DEFER_BLOCKING 0x0 ;  /* 0x0000000000007b1d */ /* 0x000fe20000010000 */
[----:B------:R-:W-:-:S05]  /*46c0*/  SHF.L.U32 R15, R0, 0x4, RZ ;  /* 0x00000004000f7819 */ /* 0x000fca00000006ff */
[----:B------:R-:W-:Y:S01]  /*46d0*/  UMOV UR15, 0x4 ;  /* 0x00000004000f7882 */ /* 0x000fe20000000000 */
[----:B------:R-:W-:Y:S01]  /*46e0*/  BSSY B0, `(.L_x_380) ;  /* 0x000009d000007945 */ /* 0x000fe20003800000 */
[----:B------:R-:W-:Y:S05]  /*46f0*/  @P5 BRA `(.L_x_381) ;  /* 0x000009b000005947 */ /* 0x000fea0003800000 */
[----:B-1----:R-:W0:Y:S02]  /*4700*/  LDS.128 R24, [R15+0x220] ;  /* 0x000220000f187984 */ /* 0x002e240000000c00 */
        /* <DEDUP_REMOVED lines=154> */
.L_x_381:
[----:B------:R-:W-:Y:S05]  /*50b0*/  BSYNC B0 ;  /* 0x0000000000007941 */ /* 0x000fea0003800000 */
.L_x_380:
[----:B------:R-:W-:Y:S01]  /*50c0*/  BSSY B0, `(.L_x_382) ;  /* 0x0000014000007945 */ /* 0x000fe20003800000 */
[----:B------:R-:W-:Y:S05]  /*50d0*/  @P5 BRA `(.L_x_383) ;  /* 0x0000012000005947 */ /* 0x000fea0003800000 */
[----:B------:R-:W-:Y:S02]  /*50e0*/  MOV R24, UR16 ;  /* 0x0000001000187c02 */ /* 0x000fe40008000f00 */
[----:B-1----:R-:W-:-:S02]  /*50f0*/  MOV R25, UR15 ;  /* 0x0000000f00197c02 */ /* 0x002fc40008000f00 */
        /* <DEDUP_REMOVED lines=10> */
[-C--:B------:R-:W-:Y:S02]  /*51a0*/  LEA R20, P3, R21, R24.reuse, 0x2 ;  /* 0x0000001815147211 */ /* 0x080fe400078610ff */
[----:B------:R-:W-:Y:S02]  /*51b0*/  LEA R24, P5, R15, R24, 0x2 ;  /* 0x000000180f187211 */ /* 0x000fe400078a10ff */
[----:B------:R-:W-:-:S02]  /*51c0*/  LEA.HI.X R21, R21, R25, R26, 0x2, P3 ;  /* 0x0000001915157211 */ /* 0x000fc400018f141a */
[----:B------:R-:W-:-:S03]  /*51d0*/  IADD3.X R25, R25, UR13, RZ, P5, !PT ;  /* 0x0000000d19197c10 */ /* 0x000fc6000affe4ff */
[----:B------:R0:W-:Y:S04]  /*51e0*/  RED.E.ADD.F32.FTZ.RN.STRONG.GPU [R20.64], R22 ;  /* 0x000000161400798e */ /* 0x0001e8000c10e792 */
[----:B------:R0:W-:Y:S02]  /*51f0*/  RED.E.ADD.F32.FTZ.RN.STRONG.GPU [R24.64], R23 ;  /* 0x000000171800798e */ /* 0x0001e4000c10e792 */
.L_x_383:
[----:B------:R-:W-:Y:S05]  /*5200*/  BSYNC B0 ;  /* 0x0000000000007941 */ /* 0x000fea0003800000 */
.L_x_382:
[----:B------:R-:W-:Y:S05]  /*5210*/  @!P0 BRA `(.L_x_384) ;  /* 0x0000189000008947 */ /* 0x000fea0003800000 */
[----:B------:R-:W2:Y:S01]  /*5220*/  S2UR UR22, SR_CTAID.Y ;  /* 0x00000000001679c3 */ /* 0x000ea20000002600 */
[----:B------:R-:W-:Y:S02]  /*5230*/  ULOP3.LUT UR5, UR4, 0x1, URZ, 0xc0, !UPT ;  /* 0x0000000104057892 */ /* 0x000fe4000f8ec03f */
[----:B------:R-:W-:Y:S02]  /*5240*/  ULDC UR6, c[0x0][0x10] ;  /* 0x0000040000067ab9 */ /* 0x000fe40000000800 */
[----:B------:R-:W-:Y:S02]  /*5250*/  UIMAD UR5, UR5, UR6, URZ ;  /* 0x00000006050572a4 */ /* 0x000fe4000f8e023f */
[----:B------:R-:W-:-:S02]  /*5260*/  ULDC.64 UR16, c[0x0][0x1a8] ;  /* 0x00006a0000107ab9 */ /* 0x000fc40000000a00 */
        /* <DEDUP_REMOVED lines=33> */
.L_x_386:
[----:B------:R-:W-:Y:S02]  /*5480*/  MOV R20, UR16 ;  /* 0x0000001000147c02 */ /* 0x000fe40008000f00 */
[----:B------:R-:W-:-:S05]  /*5490*/  MOV R21, UR17 ;  /* 0x0000001100157c02 */ /* 0x000fca0008000f00 */
[----:B------:R-:W2:Y:S01]  /*54a0*/  LDG.E.STRONG.GPU R20, [R20.64] ;  /* 0x0000001214147981 */ /* 0x000ea2000c1ef900 */
[----:B------:R-:W-:Y:S01]  /*54b0*/  YIELD ;  /* 0x0000000000007946 */ /* 0x000fe20003800000 */
[----:B--2---:R-:W-:Y:S01]  /*54c0*/  ISETP.NE.AND P0, PT, R20, R15, PT ;  /* 0x0000000f1400720c */ /* 0x004fe20003f05270 */
[----:B------:R-:W-:-:S12]  /*54d0*/  CCTL.IVALL ;  /* 0x00000000ff00798f */ /* 0x000fd80002000000 */
[----:B------:R-:W-:Y:S05]  /*54e0*/  @P0 BRA `(.L_x_386) ;  /* 0xffffff9000000947 */ /* 0x000fea000383ffff */
.L_x_385:
[----:B------:R-:W-:Y:S01]  /*54f0*/  ISETP.NE.AND P0, PT, RZ, c[0x0][0xc], PT ;  /* 0x00000300ff007a0c */ /* 0x000fe20003f05270 */
[----:B------:R-:W-:Y:S01]  /*5500*/  WARPSYNC 0xffffffff ;  /* 0xffffffff00007948 */ /* 0x000fe20003800000 */
[----:B------:R-:W-:Y:S11]  /*5510*/  BAR.SYNC.DEFER_BLOCKING 0x0 ;  /* 0x0000000000007b1d */ /* 0x000ff60000010000 */
[----:B------:R-:W-:Y:S05]  /*5520*/  @!P0 BRA `(.L_x_384) ;  /* 0x0000158000008947 */ /* 0x000fea0003800000 */
[----:B------:R-:W-:Y:S01]  /*5530*/  HFMA2.MMA R15, -RZ, RZ, 0, 5.9604644775390625e-08 ;  /* 0x00000001ff0f7435 */ /* 0x000fe200000001ff */
[----:B------:R-:W-:-:S09]  /*5540*/  UMOV UR5, URZ ;  /* 0x0000003f00057c82 */ /* 0x000fd20008000000 */
[----:B------:R-:W-:-:S04]  /*5550*/  IADD3 R15, -R15, c[0x0][0xc], RZ ;  /* 0x000003000f0f7a10 */ /* 0x000fc80007ffe1ff */
[----:B------:R-:W-:-:S13]  /*5560*/  ISETP.GE.U32.AND P0, PT, R15, 0x3, PT ;  /* 0x000000030f00780c */ /* 0x000fda0003f06070 */
[----:B------:R-:W-:Y:S05]  /*5570*/  @!P0 BRA `(.L_x_387) ;  /* 0x000012a000008947 */ /* 0x000fea0003800000 */
[----:B------:R-:W-:Y:S02]  /*5580*/  ULDC UR14, c[0x0][0xc] ;  /* 0x00000300000e7ab9 */ /* 0x000fe40000000800 */
[----:B------:R-:W-:-:S04]  /*5590*/  ULOP3.LUT UR5, UR14, 0x3, URZ, 0xc0, !UPT ;  /* 0x000000030e057892 */ /* 0x000fc8000f8ec03f */
        /* <DEDUP_REMOVED lines=9> */
.L_x_390:
        /* <DEDUP_REMOVED lines=160> */
.L_x_389:
        /* <DEDUP_REMOVED lines=83> */
.L_x_391:
[----:B01----:R-:W-:-:S13]  /*6560*/  ISETP.NE.OR P0, PT, RZ, UR14, P0 ;  /* 0x0000000eff007c0c */ /* 0x003fda0008705670 */
[----:B------:R-:W-:Y:S05]  /*6570*/  @!P0 BRA `(.L_x_387) ;  /* 0x000002a000008947 */ /* 0x000fea0003800000 */
.L_x_388:
        /* <DEDUP_REMOVED lines=42> */
.L_x_387:
        /* <DEDUP_REMOVED lines=16> */
.L_x_393:
[----:B------:R-:W-:Y:S05]  /*6920*/  BSYNC B0 ;  /* 0x0000000000007941 */ /* 0x000fea0003800000 */
.L_x_392:
        /* <DEDUP_REMOVED lines=24> */
.L_x_384:
[----:B------:R-:W-:Y:S04]  /*6ab0*/  @!P2 STS.64 [0xc8], R28 ;  /* 0x0000c81cff00a388 */ /* 0x000fe80000000a00 */
[----:B------:R-:W-:Y:S06]  /*6ac0*/  BAR.SYNC.DEFER_BLOCKING 0x0 ;  /* 0x0000000000007b1d */ /* 0x000fec0000010000 */
[----:B01----:R-:W0:Y:S02]  /*6ad0*/  LDS.64 R20, [0xc8] ;  /* 0x0000c800ff147984 */ /* 0x003e240000000a00 */
[----:B0-----:R-:W-:-:S02]  /*6ae0*/  FMUL.FTZ R20, R20, c[0x0][0x20c] ;  /* 0x0000830014147a20 */ /* 0x001fc40000410000 */
[----:B------:R-:W-:Y:S01]  /*6af0*/  FMUL.FTZ R15, R21, c[0x0][0x20c] ;  /* 0x00008300150f7a20 */ /* 0x000fe20000410000 */
[--C-:B------:R-:W-:Y:S01]  /*6b00*/  PRMT R21, RZ, 0x5410, R36.reuse ;  /* 0x00005410ff157816 */ /* 0x100fe20000000024 */
[----:B------:R0:W1:Y:S04]  /*6b10*/  R2UR UR5, R20 ;  /* 0x00000000140573c2 */ /* 0x00006800000e0000 */
[----:B------:R-:W-:Y:S01]  /*6b20*/  FADD.FTZ R21, R21, -UR24 ;  /* 0x8000001815157e21 */ /* 0x000fe20008010000 */
[----:B0-----:R-:W-:-:S03]  /*6b30*/  PRMT R20, RZ, 0x7610, R36 ;  /* 0x00007610ff147816 */ /* 0x001fc60000000024 */
[----:B------:R0:W2:Y:S01]  /*6b40*/  R2UR UR6, R15 ;  /* 0x000000000f0673c2 */ /* 0x0000a200000e0000 */
[----:B------:R-:W-:Y:S02]  /*6b50*/  FMUL.FTZ R21, R21, UR23 ;  /* 0x0000001715157c20 */ /* 0x000fe40008410000 */
[----:B------:R-:W-:Y:S01]  /*6b60*/  FADD.FTZ R20, R20, -UR24 ;  /* 0x8000001814147e21 */ /* 0x000fe20008010000 */
[----:B0-----:R-:W-:-:S03]  /*6b70*/  PRMT R15, RZ, 0x5410, R51 ;  /* 0x00005410ff0f7816 */ /* 0x001fc60000000033 */
[----:B------:R-:W-:Y:S01]  /*6b80*/  FMUL.FTZ R20, R20, UR23 ;  /* 0x0000001714147c20 */ /* 0x000fe20008410000 */
[----:B------:R-:W-:Y:S01]  /*6b90*/  PRMT R51, RZ, 0x7610, R51 ;  /* 0x00007610ff337816 */ /* 0x000fe20000000033 */
        /* <DEDUP_REMOVED lines=19> */
.L_x_394:
[----:B------:R-:W-:Y:S01]  /*6cd0*/  BSSY B0, `(.L_x_395) ;  /* 0x0000015000007945 */ /* 0x000fe20003800000 */
[----:B------:R-:W-:Y:S05]  /*6ce0*/  @!P1 BRA `(.L_x_396) ;  /* 0x0000013000009947 */ /* 0x000fea0003800000 */
[----:B-1----:R-:W-:Y:S02]  /*6cf0*/  MOV R22, UR5 ;  /* 0x0000000500167c02 */ /* 0x002fe40008000f00 */
[----:B-----5:R-:W-:-:S03]  /*6d00*/  SHF.R.S32.HI R23, RZ, 0x1f, R2 ;  /* 0x0000001fff177819 */ /* 0x020fc60000011402 */
[----:B--2---:R-:W-:Y:S01]  /*6d10*/  FFMA.FTZ R22, R21, R22, UR6 ;  /* 0x0000000615167e23 */ /* 0x004fe20008010016 */
[----:B------:R-:W-:-:S03]  /*6d20*/  MOV R21, R19 ;  /* 0x0000001300157202 */ /* 0x000fc60000000f00 */
[----:B------:R-:W-:Y:S01]  /*6d30*/  FFMA.FTZ R22, R15, R11, -R22 ;  /* 0x0000000b0f167223 */ /* 0x000fe20000010816 */
[----:B------:R-:W-:-:S03]  /*6d40*/  MOV R15, UR5 ;  /* 0x00000005000f7c02 */ /* 0x000fc60008000f00 */
[----:B------:R-:W-:Y:S02]  /*6d50*/  FMUL.FTZ R22, R22, UR23 ;  /* 0x0000001716167c20 */ /* 0x000fe40008410000 */
[----:B------:R-:W-:Y:S01]  /*6d60*/  FFMA.FTZ R15, R20, R15, UR6 ;  /* 0x00000006140f7e23 */ /* 0x000fe2000801000f */
[----:B------:R-:W-:-:S03]  /*6d70*/  MOV R20, R16 ;  /* 0x0000001000147202 */ /* 0x000fc60000000f00 */
[----:B------:R-:W-:Y:S02]  /*6d80*/  FFMA.FTZ R15, R51, R14, -R15 ;  /* 0x0000000e330f7223 */ /* 0x000fe4000001080f */
[----:B------:R-:W-:-:S04]  /*6d90*/  IMAD.WIDE.U32 R20, R2, c[0x0][0x1d8], R20 ;  /* 0x0000760002147a25 */ /* 0x000fc800078e0014 */
[----:B------:R-:W-:-:S05]  /*6da0*/  FMUL.FTZ R15, R15, UR23 ;  /* 0x000000170f0f7c20 */ /* 0x000fca0008410000 */
[----:B------:R-:W-:Y:S01]  /*6db0*/  F2FP.BF16.PACK_AB R15, R15, R22 ;  /* 0x000000160f0f723e */ /* 0x000fe200000010ff */
[----:B------:R-:W-:-:S04]  /*6dc0*/  IMAD R22, R23, c[0x0][0x1d8], RZ ;  /* 0x0000760017167a24 */ /* 0x000fc800078e02ff */
[----:B------:R-:W-:-:S05]  /*6dd0*/  IMAD R22, R2, c[0x0][0x1dc], R22 ;  /* 0x0000770002167a24 */ /* 0x000fca00078e0216 */
[----:B------:R-:W-:Y:S02]  /*6de0*/  IADD3 R21, R21, R22, RZ ;  /* 0x0000001615157210 */ /* 0x000fe40007ffe0ff */
[----:B------:R-:W-:-:S04]  /*6df0*/  LEA R22, P0, R20, c[0x0][0x160], 0x1 ;  /* 0x0000580014167a11 */ /* 0x000fc800078008ff */
[----:B------:R-:W-:-:S05]  /*6e00*/  LEA.HI.X R23, R20, c[0x0][0x164], R21, 0x1, P0 ;  /* 0x0000590014177a11 */ /* 0x000fca00000f0c15 */
[----:B------:R0:W-:Y:S04]  /*6e10*/  STG.E [R22.64], R15 ;  /* 0x0000000f16007986 */ /* 0x0001e8000c101912 */
.L_x_396:
[----:B------:R-:W-:Y:S05]  /*6e20*/  BSYNC B0 ;  /* 0x0000000000007941 */ /* 0x000fea0003800000 */
.L_x_395:
        /* <DEDUP_REMOVED lines=30> */
.L_x_397:
[----:B------:R-:W-:Y:S01]  /*7010*/  BSSY B0, `(.L_x_398) ;  /* 0x0000014000007945 */ /* 0x000fe20003800000 */
[----:B------:R-:W-:Y:S05]  /*7020*/  @P0 BRA `(.L_x_399) ;  /* 0x0000012000000947 */ /* 0x000fea0003800000 */
[----:B-1----:R-:W-:Y:S01]  /*7030*/  MOV R15, UR5 ;  /* 0x00000005000f7c02 */ /* 0x002fe20008000f00 */
[----:B------:R-:W-:-:S04]  /*7040*/  IMAD R70, R70, c[0x0][0x1d8], RZ ;  /* 0x0000760046467a24 */ /* 0x000fc800078e02ff */
[----:B--2---:R-:W-:Y:S02]  /*7050*/  FFMA.FTZ R22, R22, R15, UR6 ;  /* 0x0000000616167e23 */ /* 0x004fe4000801000f */
[----:B------:R-:W-:Y:S02]  /*7060*/  IMAD R23, R69, c[0x0][0x1dc], R70 ;  /* 0x0000770045177a24 */ /* 0x000fe400078e0246 */
[----:B------:R-:W-:Y:S01]  /*7070*/  FFMA.FTZ R20, R20, R11, -R22 ;  /* 0x0000000b14147223 */ /* 0x000fe20000010816 */
[----:B------:R-:W-:-:S03]  /*7080*/  MOV R22, UR5 ;  /* 0x0000000500167c02 */ /* 0x000fc60008000f00 */
[----:B------:R-:W-:Y:S02]  /*7090*/  FMUL.FTZ R20, R20, UR23 ;  /* 0x0000001714147c20 */ /* 0x000fe40008410000 */
[----:B------:R-:W-:-:S04]  /*70a0*/  FFMA.FTZ R21, R21, R22, UR6 ;  /* 0x0000000615157e23 */ /* 0x000fc80008010016 */
[----:B------:R-:W-:Y:S01]  /*70b0*/  FFMA.FTZ R15, R53, R14, -R21 ;  /* 0x0000000e350f7223 */ /* 0x000fe20000010815 */
[----:B------:R-:W-:-:S03]  /*70c0*/  MOV R21, R19 ;  /* 0x0000001300157202 */ /* 0x000fc60000000f00 */
        /* <DEDUP_REMOVED lines=8> */
.L_x_399:
[----:B------:R-:W-:Y:S05]  /*7150*/  BSYNC B0 ;  /* 0x0000000000007941 */ /* 0x000fea0003800000 */
.L_x_398:
        /* <DEDUP_REMOVED lines=31> */
.L_x_400:
[----:B------:R-:W-:Y:S01]  /*7350*/  BSSY B0, `(.L_x_401) ;  /* 0x0000014000007945 */ /* 0x000fe20003800000 */
[----:B------:R-:W-:Y:S05]  /*7360*/  @P0 BRA `(.L_x_402) ;  /* 0x0000012000000947 */ /* 0x000fea0003800000 */
[----:B-1----:R-:W-:Y:S01]  /*7370*/  MOV R20, UR5 ;  /* 0x0000000500147c02 */ /* 0x002fe20008000f00 */
[----:B------:R-:W-:Y:S01]  /*7380*/  IMAD R25, R29, c[0x0][0x1d8], RZ ;  /* 0x000076001d197a24 */ /* 0x000fe200078e02ff */
[----:B------:R-:W-:-:S03]  /*7390*/  MOV R21, UR5 ;  /* 0x0000000500157c02 */ /* 0x000fc60008000f00 */
[----:B--2---:R-:W-:Y:S01]  /*73a0*/  FFMA.FTZ R23, R23, R20, UR6 ;  /* 0x0000000617177e23 */ /* 0x004fe20008010014 */
[----:B------:R-:W-:Y:S01]  /*73b0*/  MOV R20, R16 ;  /* 0x0000001000147202 */ /* 0x000fe20000000f00 */
[----:B------:R-:W-:Y:S01]  /*73c0*/  FFMA.FTZ R24, R24, R21, UR6 ;  /* 0x0000000618187e23 */ /* 0x000fe20008010015 */
[----:B------:R-:W-:Y:S01]  /*73d0*/  MOV R21, R19 ;  /* 0x0000001300157202 */ /* 0x000fe20000000f00 */
[----:B------:R-:W-:Y:S02]  /*73e0*/  IMAD R25, R68, c[0x0][0x1dc], R25 ;  /* 0x0000770044197a24 */ /* 0x000fe400078e0219 */
        /* <DEDUP_REMOVED lines=10> */
.L_x_402:
[----:B------:R-:W-:Y:S05]  /*7490*/  BSYNC B0 ;  /* 0x0000000000007941 */ /* 0x000fea0003800000 */
.L_x_401:
[--C-:B0-----:R-:W-:Y:S02]  /*74a0*/  PRMT R15, RZ, 0x5410, R35.reuse ;  /* 0x00005410ff0f7816 */ /* 0x101fe40000000023 */
[----:B------:R-:W-:Y:S02]  /*74b0*/  PRMT R35, RZ, 0x7610, R35 ;  /* 0x00007610ff237816 */ /* 0x000fe40000000023 */
[----:B------:R-:W-:Y:S01]  /*74c0*/  SHF.R.S32.HI R51, RZ, 0x1f, R67 ;  /* 0x0000001fff337819 */ /* 0x000fe20000011443 */
[----:B------:R-:W-:Y:S01]  /*74d0*/  FADD.FTZ R21, R15, -UR24 ;  /* 0x800000180f157e21 */ /* 0x000fe20008010000 */
[----:B------:R-:W-:Y:S01]  /*74e0*/  ISETP.GE.U32.AND P0, PT, R67, c[0x0][0x1e0], PT ;  /* 0x0000780043007a0c */ /* 0x000fe20003f06070 */
[----:B------:R-:W-:Y:S01]  /*74f0*/  FADD.FTZ R20, R35, -UR24 ;  /* 0x8000001823147e21 */ /* 0x000fe20008010000 */
[----:B------:R-:W-:Y:S01]  /*7500*/  ISETP.GE.U32.AND P5, PT, R66, c[0x0][0x1e0], PT ;  /* 0x0000780042007a0c */ /* 0x000fe20003fa6070 */
[----:B------:R-:W-:Y:S01]  /*7510*/  FMUL.FTZ R21, R21, UR23 ;  /* 0x0000001715157c20 */ /* 0x000fe20008410000 */
[----:B------:R-:W-:Y:S01]  /*7520*/  SHF.R.S32.HI R37, RZ, 0x1f, R66 ;  /* 0x0000001fff257819 */ /* 0x000fe20000011442 */
[----:B------:R-:W-:Y:S01]  /*7530*/  FMUL.FTZ R20, R20, UR23 ;  /* 0x0000001714147c20 */ /* 0x000fe20008410000 */
[----:B------:R-:W-:-:S02]  /*7540*/  ISETP.GE.AND.EX P3, PT, R51, c[0x0][0x1e4], PT, P0 ;  /* 0x0000790033007a0c */ /* 0x000fc40003f66300 */
[----:B------:R-:W-:Y:S02]  /*7550*/  ISETP.GE.U32.AND P2, PT, R65, c[0x0][0x1e0], PT ;  /* 0x0000780041007a0c */ /* 0x000fe40003f46070 */
[----:B------:R-:W-:Y:S02]  /*7560*/  ISETP.GE.AND.EX P0, PT, R37, c[0x0][0x1e4], PT, P5 ;  /* 0x0000790025007a0c */ /* 0x000fe40003f06350 */
[----:B------:R-:W-:Y:S02]  /*7570*/  ISETP.GT.U32.OR P3, PT, R0, 0x29f, P3 ;  /* 0x0000029f0000780c */ /* 0x000fe40001f64470 */
[--C-:B------:R-:W-:Y:S02]  /*7580*/  PRMT R22, RZ, 0x5410, R50.reuse ;  /* 0x00005410ff167816 */ /* 0x100fe40000000032 */
[----:B------:R-:W-:Y:S01]  /*7590*/  PRMT R15, RZ, 0x7610, R50 ;  /* 0x00007610ff0f7816 */ /* 0x000fe20000000032 */
[----:B------:R-:W-:Y:S07]  /*75a0*/  @!P4 BRA `(.L_x_403) ;  /* 0x000001200000c947 */ /* 0x000fee0003800000 */
[----:B------:R-:W-:Y:S02]  /*75b0*/  FFMA.FTZ R23, R21, R11, R12 ;  /* 0x0000000b15177223 */ /* 0x000fe4000001000c */
[----:B------:R-:W-:-:S02]  /*75c0*/  FFMA.FTZ R24, R20, R14, R13 ;  /* 0x0000000e14187223 */ /* 0x000fc4000001000d */
[----:B------:R-:W-:Y:S02]  /*75d0*/  FMUL.FTZ R25, R23, -1.4426950216293334961 ;  /* 0xbfb8aa3b17197820 */ /* 0x000fe40000410000 */
[----:B------:R-:W-:-:S04]  /*75e0*/  FMUL.FTZ R28, R24, -1.4426950216293334961 ;  /* 0xbfb8aa3b181c7820 */ /* 0x000fc80000410000 */
[----:B------:R-:W0:Y:S08]  /*75f0*/  MUFU.EX2 R25, R25 ;  /* 0x0000001900197308 */ /* 0x000e300000000800 */
[----:B------:R-:W3:Y:S01]  /*7600*/  MUFU.EX2 R28, R28 ;  /* 0x0000001c001c7308 */ /* 0x000ee20000000800 */
[----:B0-----:R-:W-:-:S07]  /*7610*/  FADD.FTZ R26, R25, 1 ;  /* 0x3f800000191a7421 */ /* 0x001fce0000010000 */
[----:B------:R-:W0:Y:S01]  /*7620*/  MUFU.RCP R27, R26 ;  /* 0x0000001a001b7308 */ /* 0x000e220000001000 */
[----:B---3--:R-:W-:-:S07]  /*7630*/  FADD.FTZ R29, R28, 1 ;  /* 0x3f8000001c1d7421 */ /* 0x008fce0000010000 */
[----:B------:R-:W3:Y:S01]  /*7640*/  MUFU.RCP R34, R29 ;  /* 0x0000001d00227308 */ /* 0x000ee20000001000 */
[----:B0-----:R-:W-:Y:S02]  /*7650*/  FADD.FTZ R36, -R27, 1 ;  /* 0x3f8000001b247421 */ /* 0x001fe40000010100 */
[----:B------:R-:W-:Y:S02]  /*7660*/  FMUL.FTZ R22, R22, R27 ;  /* 0x0000001b16167220 */ /* 0x000fe40000410000 */
[----:B------:R-:W-:Y:S02]  /*7670*/  FFMA.FTZ R23, R23, R36, 1 ;  /* 0x3f80000017177423 */ /* 0x000fe40000010024 */
[----:B---3--:R-:W-:Y:S02]  /*7680*/  FADD.FTZ R25, -R34, 1 ;  /* 0x3f80000022197421 */ /* 0x008fe40000010100 */
[----:B------:R-:W-:Y:S02]  /*7690*/  FMUL.FTZ R15, R15, R34 ;  /* 0x000000220f0f7220 */ /* 0x000fe40000410000 */
[----:B------:R-:W-:-:S02]  /*76a0*/  FFMA.FTZ R24, R24, R25, 1 ;  /* 0x3f80000018187423 */ /* 0x000fc40000010019 */
[----:B------:R-:W-:Y:S02]  /*76b0*/  FMUL.FTZ R22, R22, R23 ;  /* 0x0000001716167220 */ /* 0x000fe40000410000 */
[----:B------:R-:W-:Y:S02]  /*76c0*/  FMUL.FTZ R15, R15, R24 ;  /* 0x000000180f0f7220 */ /* 0x000fe40000410000 */
.L_x_403:
[----:B------:R-:W-:Y:S01]  /*76d0*/  BSSY B0, `(.L_x_404) ;  /* 0x0000014000007945 */ /* 0x000fe20003800000 */
[----:B------:R-:W-:Y:S05]  /*76e0*/  @P3 BRA `(.L_x_405) ;  /* 0x0000012000003947 */ /* 0x000fea0003800000 */
[----:B-1----:R-:W-:Y:S02]  /*76f0*/  MOV R24, UR5 ;  /* 0x0000000500187c02 */ /* 0x002fe40008000f00 */
[----:B------:R-:W-:-:S03]  /*7700*/  MOV R23, UR5 ;  /* 0x0000000500177c02 */ /* 0x000fc60008000f00 */
[----:B--2---:R-:W-:Y:S02]  /*7710*/  FFMA.FTZ R21, R21, R24, UR6 ;  /* 0x0000000615157e23 */ /* 0x004fe40008010018 */
[----:B------:R-:W-:Y:S01]  /*7720*/  FFMA.FTZ R23, R20, R23, UR6 ;  /* 0x0000000614177e23 */ /* 0x000fe20008010017 */
[----:B------:R-:W-:Y:S01]  /*7730*/  MOV R20, R16 ;  /* 0x0000001000147202 */ /* 0x000fe20000000f00 */
[----:B------:R-:W-:Y:S01]  /*7740*/  FFMA.FTZ R22, R22, R11, -R21 ;  /* 0x0000000b16167223 */ /* 0x000fe20000010815 */
[----:B------:R-:W-:Y:S01]  /*7750*/  MOV R21, R19 ;  /* 0x0000001300157202 */ /* 0x000fe20000000f00 */
[----:B------:R-:W-:Y:S02]  /*7760*/  IMAD R24, R51, c[0x0][0x1d8], RZ ;  /* 0x0000760033187a24 */ /* 0x000fe400078e02ff */
[----:B------:R-:W-:Y:S02]  /*7770*/  FFMA.FTZ R15, R15, R14, -R23 ;  /* 0x0000000e0f0f7223 */ /* 0x000fe40000010817 */
[----:B------:R-:W-:-:S02]  /*7780*/  IMAD R25, R67, c[0x0][0x1dc], R24 ;  /* 0x0000770043197a24 */ /* 0x000fc400078e0218 */
        /* <DEDUP_REMOVED lines=8> */
.L_x_405:
[----:B------:R-:W-:Y:S05]  /*7810*/  BSYNC B0 ;  /* 0x0000000000007941 */ /* 0x000fea0003800000 */
.L_x_404:
        /* <DEDUP_REMOVED lines=26> */
[----:B---3--:R-:W-:Y:S02]  /*79c0*/  FMUL.FTZ R49, R49, R28 ;  /* 0x0000001c31317220 */ /* 0x008fe40000410000 */
[----:B------:R-:W-:Y:S02]  /*79d0*/  FADD.FTZ R28, -R28, 1 ;  /* 0x3f8000001c1c7421 */ /* 0x000fe40000010100 */
[----:B------:R-:W-:-:S02]  /*79e0*/  FMUL.FTZ R22, R22, R23 ;  /* 0x0000001716167220 */ /* 0x000fc40000410000 */
[----:B------:R-:W-:-:S04]  /*79f0*/  FFMA.FTZ R28, R21, R28, 1 ;  /* 0x3f800000151c7423 */ /* 0x000fc8000001001c */
[----:B------:R-:W-:Y:S02]  /*7a00*/  FMUL.FTZ R49, R49, R28 ;  /* 0x0000001c31317220 */ /* 0x000fe40000410000 */
.L_x_406:
[----:B------:R-:W-:Y:S01]  /*7a10*/  BSSY B0, `(.L_x_407) ;  /* 0x0000014000007945 */ /* 0x000fe20003800000 */
[----:B------:R-:W-:Y:S05]  /*7a20*/  @P0 BRA `(.L_x_408) ;  /* 0x0000012000000947 */ /* 0x000fea0003800000 */
[----:B-1----:R-:W-:Y:S01]  /*7a30*/  MOV R23, UR5 ;  /* 0x0000000500177c02 */ /* 0x002fe20008000f00 */
[----:B------:R-:W-:Y:S01]  /*7a40*/  IMAD R25, R37, c[0x0][0x1d8], RZ ;  /* 0x0000760025197a24 */ /* 0x000fe200078e02ff */
[----:B------:R-:W-:Y:S02]  /*7a50*/  MOV R24, UR5 ;  /* 0x0000000500187c02 */ /* 0x000fe40008000f00 */
[----:B------:R-:W-:Y:S01]  /*7a60*/  MOV R21, R19 ;  /* 0x0000001300157202 */ /* 0x000fe20000000f00 */
[----:B--2---:R-:W-:Y:S01]  /*7a70*/  FFMA.FTZ R23, R20, R23, UR6 ;  /* 0x0000000614177e23 */ /* 0x004fe20008010017 */
[----:B------:R-:W-:Y:S01]  /*7a80*/  MOV R20, R16 ;  /* 0x0000001000147202 */ /* 0x000fe20000000f00 */
[----:B------:R-:W-:Y:S02]  /*7a90*/  FFMA.FTZ R15, R15, R24, UR6 ;  /* 0x000000060f0f7e23 */ /* 0x000fe40008010018 */
[----:B------:R-:W-:-:S02]  /*7aa0*/  IMAD R25, R66, c[0x0][0x1dc], R25 ;  /* 0x0000770042197a24 */ /* 0x000fc400078e0219 */
[----:B------:R-:W-:-:S04]  /*7ab0*/  IMAD.WIDE.U32 R20, R66, c[0x0][0x1d8], R20 ;  /* 0x0000760042147a25 */ /* 0x000fc800078e0014 */
[----:B------:R-:W-:Y:S01]  /*7ac0*/  FFMA.FTZ R23, R22, R11, -R23 ;  /* 0x0000000b16177223 */ /* 0x000fe20000010817 */
[----:B------:R-:W-:Y:S01]  /*7ad0*/  IADD3 R25, R21, R25, RZ ;  /* 0x0000001915197210 */ /* 0x000fe20007ffe0ff */
[----:B------:R-:W-:Y:S01]  /*7ae0*/  FFMA.FTZ R15, R49, R14, -R15 ;  /* 0x0000000e310f7223 */ /* 0x000fe2000001080f */
[C---:B------:R-:W-:Y:S01]  /*7af0*/  LEA R22, P0, R20.reuse, c[0x0][0x160], 0x1 ;  /* 0x0000580014167a11 */ /* 0x040fe200078008ff */
[----:B------:R-:W-:Y:S02]  /*7b00*/  FMUL.FTZ R24, R23, UR23 ;  /* 0x0000001717187c20 */ /* 0x000fe40008410000 */
[----:B------:R-:W-:Y:S01]  /*7b10*/  FMUL.FTZ R15, R15, UR23 ;  /* 0x000000170f0f7c20 */ /* 0x000fe20008410000 */
[----:B------:R-:W-:-:S04]  /*7b20*/  LEA.HI.X R23, R20, c[0x0][0x164], R25, 0x1, P0 ;  /* 0x0000590014177a11 */ /* 0x000fc800000f0c19 */
[----:B------:R-:W-:-:S05]  /*7b30*/  F2FP.BF16.PACK_AB R15, R15, R24 ;  /* 0x000000180f0f723e */ /* 0x000fca00000010ff */
[----:B------:R0:W-:Y:S02]  /*7b40*/  STG.E [R22.64], R15 ;  /* 0x0000000f16007986 */ /* 0x0001e4000c101912 */
.L_x_408:
[----:B------:R-:W-:Y:S05]  /*7b50*/  BSYNC B0 ;  /* 0x0000000000007941 */ /* 0x000fea0003800000 */
.L_x_407:
        /* <DEDUP_REMOVED lines=31> */
.L_x_409:
        /* <DEDUP_REMOVED lines=20> */
.L_x_411:
[----:B------:R-:W-:Y:S05]  /*7e90*/  BSYNC B0 ;  /* 0x0000000000007941 */ /* 0x000fea0003800000 */
.L_x_410:
        /* <DEDUP_REMOVED lines=31> */
.L_x_412:
        /* <DEDUP_REMOVED lines=8> */
[----:B------:R-:W-:-:S02]  /*8110*/  FFMA.FTZ R15, R15, R24, UR6 ;  /* 0x000000060f0f7e23 */ /* 0x000fc40008010018 */
[C---:B------:R-:W-:Y:S02]  /*8120*/  IMAD R25, R64.reuse, c[0x0][0x1dc], R25 ;  /* 0x0000770040197a24 */ /* 0x040fe400078e0219 */
        /* <DEDUP_REMOVED lines=10> */
.L_x_414:
[----:B------:R-:W-:Y:S05]  /*81d0*/  BSYNC B0 ;  /* 0x0000000000007941 */ /* 0x000fea0003800000 */
.L_x_413:
        /* <DEDUP_REMOVED lines=31> */
.L_x_415:
        /* <DEDUP_REMOVED lines=20> */
.L_x_417:
[----:B------:R-:W-:Y:S05]  /*8510*/  BSYNC B0 ;  /* 0x0000000000007941 */ /* 0x000fea0003800000 */
.L_x_416:
        /* <DEDUP_REMOVED lines=31> */
.L_x_418:
        /* <DEDUP_REMOVED lines=20> */
.L_x_420:
[----:B------:R-:W-:Y:S05]  /*8850*/  BSYNC B0 ;  /* 0x0000000000007941 */ /* 0x000fea0003800000 */
.L_x_419:
        /* <DEDUP_REMOVED lines=31> */
.L_x_421:
        /* <DEDUP_REMOVED lines=20> */
.L_x_423:
[----:B------:R-:W-:Y:S05]  /*8b90*/  BSYNC B0 ;  /* 0x0000000000007941 */ /* 0x000fea0003800000 */
.L_x_422:
        /* <DEDUP_REMOVED lines=31> */
.L_x_424:
        /* <DEDUP_REMOVED lines=20> */
.L_x_426:
[----:B------:R-:W-:Y:S05]  /*8ed0*/  BSYNC B0 ;  /* 0x0000000000007941 */ /* 0x000fea0003800000 */
.L_x_425:
        /* <DEDUP_REMOVED lines=31> */
.L_x_427:
        /* <DEDUP_REMOVED lines=20> */
.L_x_429:
[----:B------:R-:W-:Y:S05]  /*9210*/  BSYNC B0 ;  /* 0x0000000000007941 */ /* 0x000fea0003800000 */
.L_x_428:
[--C-:B0-----:R-:W-:Y:S02]  /*9220*/  PRMT R3, RZ, 0x5410, R7.reuse ;  /* 0x00005410ff037816 */ /* 0x101fe40000000007 */
[----:B------:R-:W-:Y:S02]  /*9230*/  PRMT R7, RZ, 0x7610, R7 ;  /* 0x00007610ff077816 */ /* 0x000fe40000000007 */
[--C-:B------:R-:W-:Y:S01]  /*9240*/  PRMT R6, RZ, 0x5410, R41.reuse ;  /* 0x00005410ff067816 */ /* 0x100fe20000000029 */
[----:B------:R-:W-:Y:S01]  /*9250*/  FADD.FTZ R3, R3, -UR24 ;  /* 0x8000001803037e21 */ /* 0x000fe20008010000 */
[----:B------:R-:W-:Y:S01]  /*9260*/  ISETP.GE.U32.AND P2, PT, R56, c[0x0][0x1e0], PT ;  /* 0x0000780038007a0c */ /* 0x000fe20003f46070 */
[----:B------:R-:W-:Y:S01]  /*9270*/  FADD.FTZ R7, R7, -UR24 ;  /* 0x8000001807077e21 */ /* 0x000fe20008010000 */
[----:B------:R-:W-:Y:S01]  /*9280*/  ISETP.GT.U32.OR P3, PT, R0, 0x29f, P3 ;  /* 0x0000029f0000780c */ /* 0x000fe20001f64470 */
[----:B------:R-:W-:Y:S01]  /*9290*/  FMUL.FTZ R23, R3, UR23 ;  /* 0x0000001703177c20 */ /* 0x000fe20008410000 */
[----:B------:R-:W-:Y:S01]  /*92a0*/  PRMT R41, RZ, 0x7610, R41 ;  /* 0x00007610ff297816 */ /* 0x000fe20000000029 */
[----:B------:R-:W-:Y:S01]  /*92b0*/  FMUL.FTZ R24, R7, UR23 ;  /* 0x0000001707187c20 */ /* 0x000fe20008410000 */
[----:B------:R-:W-:Y:S08]  /*92c0*/  @!P4 BRA `(.L_x_430) ;  /* 0x000001200000c947 */ /* 0x000ff00003800000 */
        /* <DEDUP_REMOVED lines=18> */
.L_x_430:
        /* <DEDUP_REMOVED lines=20> */
.L_x_432:
[----:B------:R-:W-:Y:S05]  /*9530*/  BSYNC B0 ;  /* 0x0000000000007941 */ /* 0x000fea0003800000 */
.L_x_431:
        /* <DEDUP_REMOVED lines=11> */
[----:B------:R-:W-:Y:S02]  /*95f0*/  ISETP.GE.AND.EX P2, PT, R28, c[0x0][0x1e4], PT, P2 ;  /* 0x000079001c007a0c */ /* 0x000fe40003f46320 */
        /* <DEDUP_REMOVED lines=23> */
.L_x_433:
        /* <DEDUP_REMOVED lines=20> */
.L_x_435:
[----:B------:R-:W-:Y:S05]  /*98b0*/  BSYNC B0 ;  /* 0x0000000000007941 */ /* 0x000fea0003800000 */
.L_x_434:
[--C-:B0-----:R-:W-:Y:S02]  /*98c0*/  PRMT R3, RZ, 0x5410, R9.reuse ;  /* 0x00005410ff037816 */ /* 0x101fe40000000009 */
[----:B------:R-:W-:Y:S02]  /*98d0*/  PRMT R9, RZ, 0x7610, R9 ;  /* 0x00007610ff097816 */ /* 0x000fe40000000009 */
[--C-:B------:R-:W-:Y:S01]  /*98e0*/  PRMT R6, RZ, 0x5410, R39.reuse ;  /* 0x00005410ff067816 */ /* 0x100fe20000000027 */
[----:B------:R-:W-:Y:S01]  /*98f0*/  FADD.FTZ R3, R3, -UR24 ;  /* 0x8000001803037e21 */ /* 0x000fe20008010000 */
[C---:B------:R-:W-:Y:S01]  /*9900*/  ISETP.GT.U32.OR P2, PT, R0.reuse, 0x29f, P2 ;  /* 0x0000029f0000780c */ /* 0x040fe20001744470 */
[----:B------:R-:W-:Y:S01]  /*9910*/  FADD.FTZ R9, R9, -UR24 ;  /* 0x8000001809097e21 */ /* 0x000fe20008010000 */
[----:B------:R-:W-:Y:S01]  /*9920*/  ISETP.GT.U32.OR P0, PT, R0, 0x29f, P0 ;  /* 0x0000029f0000780c */ /* 0x000fe20000704470 */
        /* <DEDUP_REMOVED lines=23> */
.L_x_436:
        /* <DEDUP_REMOVED lines=20> */
.L_x_438:
[----:B------:R-:W-:Y:S05]  /*9be0*/  BSYNC B0 ;  /* 0x0000000000007941 */ /* 0x000fea0003800000 */
.L_x_437:
[----:B------:R-:W-:Y:S01]  /*9bf0*/  PRMT R10, RZ, 0x7610, R10 ;  /* 0x00007610ff0a7816 */ /* 0x000fe2000000000a */
[----:B------:R-:W-:Y:S01]  /*9c00*/  FADD.FTZ R24, R24, -UR24 ;  /* 0x8000001818187e21 */ /* 0x000fe20008010000 */
[--C-:B------:R-:W-:Y:S02]  /*9c10*/  PRMT R4, RZ, 0x5410, R38.reuse ;  /* 0x00005410ff047816 */ /* 0x100fe40000000026 */
[----:B0-----:R-:W-:Y:S01]  /*9c20*/  PRMT R3, RZ, 0x7610, R38 ;  /* 0x00007610ff037816 */ /* 0x001fe20000000026 */
        /* <DEDUP_REMOVED lines=22> */
.L_x_439:
[----:B------:R-:W-:Y:S01]  /*9d90*/  BSSY B0, `(.L_x_440) ;  /* 0x0000013000007945 */ /* 0x000fe20003800000 */
[----:B------:R-:W-:Y:S05]  /*9da0*/  @P0 BRA `(.L_x_441) ;  /* 0x0000011000000947 */ /* 0x000fea0003800000 */
[----:B-1----:R-:W-:Y:S01]  /*9db0*/  MOV R5, UR5 ;  /* 0x0000000500057c02 */ /* 0x002fe20008000f00 */
[----:B------:R-:W-:Y:S01]  /*9dc0*/  IMAD R8, R27, c[0x0][0x1d8], RZ ;  /* 0x000076001b087a24 */ /* 0x000fe200078e02ff */
[----:B------:R-:W-:Y:S02]  /*9dd0*/  MOV R6, UR5 ;  /* 0x0000000500067c02 */ /* 0x000fe40008000f00 */
[----:B------:R-:W-:Y:S01]  /*9de0*/  MOV R17, R19 ;  /* 0x0000001300117202 */ /* 0x000fe20000000f00 */
[----:B--2---:R-:W-:Y:S02]  /*9df0*/  FFMA.FTZ R5, R24, R5, UR6 ;  /* 0x0000000618057e23 */ /* 0x004fe40008010005 */
        /* <DEDUP_REMOVED lines=12> */
.L_x_441:
[----:B------:R-:W-:Y:S05]  /*9ec0*/  BSYNC B0 ;  /* 0x0000000000007941 */ /* 0x000fea0003800000 */
.L_x_440:
[----:B-1----:R-:W-:Y:S02]  /*9ed0*/  ULDC UR5, c[0x0][0x10] ;  /* 0x0000040000057ab9 */ /* 0x002fe40000000800 */
[----:B------:R-:W-:Y:S02]  /*9ee0*/  UIADD3 UR9, UR9, UR5, URZ ;  /* 0x0000000509097290 */ /* 0x000fe4000fffe03f */
[----:B------:R-:W-:Y:S02]  /*9ef0*/  UIADD3 UR4, UR4, 0x1, URZ ;  /* 0x0000000104047890 */ /* 0x000fe4000fffe03f */
[----:B------:R-:W-:-:S06]  /*9f00*/  UISETP.GE.AND UP0, UPT, UR9, UR8, UPT ;  /* 0x000000080900728c */ /* 0x000fcc000bf06270 */
[----:B------:R-:W-:-:S13]  /*9f10*/  PLOP3.LUT P0, PT, PT, PT, UP0, 0x80, 0x0 ;  /* 0x000000000000781c */ /* 0x000fda0003f0f008 */
[----:B------:R-:W-:Y:S01]  /*9f20*/  @P0 CALL.REL.NOINC `(.L_x_359) ;  /* 0x0000001000000944 */ /* 0x000fe20003c00000 */
[----:B------:R-:W-:Y:S05]  /*9f30*/  BRA `(.L_x_442) ;  /* 0xffff648000007947 */ /* 0x000fea000383ffff */
.L_x_359:
[----:B------:R-:W-:Y:S01]  /*9f40*/  ISETP.NE.AND P1, PT, R0, RZ, PT ;  /* 0x000000ff0000720c */ /* 0x000fe20003f25270 */
[----:B0-----:R-:W-:Y:S01]  /*9f50*/  HFMA2.MMA R3, -RZ, RZ, 0, 2.384185791015625e-07 ;  /* 0x00000004ff037435 */ /* 0x001fe200000001ff */
[----:B------:R-:W-:Y:S01]  /*9f60*/  MOV R6, c[0x0][0xc] ;  /* 0x0000030000067a02 */ /* 0x000fe20000000f00 */
[----:B------:R-:W-:Y:S01]  /*9f70*/  BSSY B0, `(.L_x_443) ;  /* 0x000000f000007945 */ /* 0x000fe20003800000 */
[----:B------:R-:W-:Y:S02]  /*9f80*/  MOV R4, c[0x0][0x10] ;  /* 0x0000040000047a02 */ /* 0x000fe40000000f00 */
        /* <DEDUP_REMOVED lines=13> */
.L_x_444:
[----:B------:R-:W-:Y:S05]  /*a060*/  BSYNC B0 ;  /* 0x0000000000007941 */ /* 0x000fea0003800000 */
.L_x_443:
        /* <DEDUP_REMOVED lines=11> */
.L_x_446:
[----:B------:R-:W3:Y:S01]  /*a120*/  LDG.E.STRONG.GPU R5, [R2.64] ;  /* 0x0000001202057981 */ /* 0x000ee2000c1ef900 */
[----:B------:R-:W-:Y:S01]  /*a130*/  YIELD ;  /* 0x0000000000007946 */ /* 0x000fe20003800000 */
[----:B---3--:R-:W-:Y:S01]  /*a140*/  ISETP.NE.AND P0, PT, R5, R4, PT ;  /* 0x000000040500720c */ /* 0x008fe20003f05270 */
[----:B------:R-:W-:-:S12]  /*a150*/  CCTL.IVALL ;  /* 0x00000000ff00798f */ /* 0x000fd80002000000 */
[----:B------:R-:W-:Y:S05]  /*a160*/  @P0 BRA `(.L_x_446) ;  /* 0xffffffb000000947 */ /* 0x000fea000383ffff */
.L_x_445:
        /* <DEDUP_REMOVED lines=25> */
.L_x_447:
[----:B------:R-:W-:-:S04]  /*a300*/  LEA R6, P0, R0, c[0x0][0x1b8], 0x2 ;  /* 0x00006e0000067a11 */ /* 0x000fc800078010ff */
[----:B------:R-:W-:Y:S02]  /*a310*/  LEA.HI.X R7, R0, c[0x0][0x1bc], R7, 0x2, P0 ;  /* 0x00006f0000077a11 */ /* 0x000fe400000f1407 */
[-C--:B------:R-:W-:Y:S02]  /*a320*/  LEA R8, P0, R25, R6.reuse, 0x2 ;  /* 0x0000000619087211 */ /* 0x080fe400078010ff */
[-C--:B------:R-:W-:Y:S01]  /*a330*/  LEA R12, P2, R23, R6.reuse, 0x2 ;  /* 0x00000006170c7211 */ /* 0x080fe200078410ff */
[----:B0-----:R0:W3:Y:S01]  /*a340*/  LDG.E R2, [R6.64] ;  /* 0x0000001206027981 */ /* 0x0010e2000c1e1900 */
[----:B------:R-:W-:Y:S02]  /*a350*/  LEA R10, P1, R16, R6, 0x2 ;  /* 0x00000006100a7211 */ /* 0x000fe400078210ff */
[C---:B------:R-:W-:Y:S02]  /*a360*/  IADD3.X R9, R7.reuse, R27, RZ, P0, !PT ;  /* 0x0000001b07097210 */ /* 0x040fe400007fe4ff */
[----:B------:R-:W-:-:S02]  /*a370*/  IADD3.X R13, R7, R21, RZ, P2, !PT ;  /* 0x00000015070d7210 */ /* 0x000fc400017fe4ff */
[----:B------:R-:W-:Y:S02]  /*a380*/  IADD3.X R11, R19, R7, RZ, P1, !PT ;  /* 0x00000007130b7210 */ /* 0x000fe40000ffe4ff */
[----:B------:R-:W3:Y:S04]  /*a390*/  LDG.E R9, [R8.64] ;  /* 0x0000001208097981 */ /* 0x000ee8000c1e1900 */
[----:B------:R-:W4:Y:S04]  /*a3a0*/  LDG.E R10, [R10.64] ;  /* 0x000000120a0a7981 */ /* 0x000f28000c1e1900 */
[----:B------:R-:W4:Y:S01]  /*a3b0*/  LDG.E R13, [R12.64] ;  /* 0x000000120c0d7981 */ /* 0x000f22000c1e1900 */
[----:B------:R-:W-:Y:S01]  /*a3c0*/  HFMA2.MMA R5, -RZ, RZ, 0, 1.1920928955078125e-07 ;  /* 0x00000002ff057435 */ /* 0x000fe200000001ff */
[----:B------:R-:W-:-:S02]  /*a3d0*/  SHF.L.U32 R4, R0, 0x1, RZ ;  /* 0x0000000100047819 */ /* 0x000fc400000006ff */
[----:B------:R-:W-:-:S04]  /*a3e0*/  IADD3 R0, R0, 0x2a0, RZ ;  /* 0x000002a000007810 */ /* 0x000fc80007ffe0ff */
[----:B------:R-:W-:Y:S02]  /*a3f0*/  ISETP.GT.U32.AND P0, PT, R25, R0, PT ;  /* 0x000000001900720c */ /* 0x000fe40003f04070 */
[----:B0-----:R-:W-:-:S04]  /*a400*/  SHF.R.S32.HI R7, RZ, 0x1f, R0 ;  /* 0x0000001fff077819 */ /* 0x001fc80000011400 */
[----:B------:R-:W-:Y:S02]  /*a410*/  ISETP.GT.AND.EX P0, PT, R14, R7, PT, P0 ;  /* 0x000000070e00720c */ /* 0x000fe40003f04300 */
[----:B---3--:R-:W-:Y:S01]  /*a420*/  F2FP.BF16.PACK_AB R15, R9, R2 ;  /* 0x00000002090f723e */ /* 0x008fe200000010ff */
[----:B------:R-:W-:-:S04]  /*a430*/  IMAD.WIDE R2, R4, R5, c[0x0][0x168] ;  /* 0x00005a0004027625 */ /* 0x000fc800078e0205 */
[----:B------:R-:W-:Y:S01]  /*a440*/  IMAD.WIDE R4, R4, R5, c[0x0][0x170] ;  /* 0x00005c0004047625 */ /* 0x000fe200078e0205 */
[----:B----4-:R-:W-:Y:S01]  /*a450*/  F2FP.BF16.PACK_AB R17, R13, R10 ;  /* 0x0000000a0d11723e */ /* 0x010fe200000010ff */
[----:B------:R0:W-:Y:S04]  /*a460*/  STG.E [R2.64], R15 ;  /* 0x0000000f02007986 */ /* 0x0001e8000c101912 */
[----:B------:R0:W-:Y:S01]  /*a470*/  STG.E [R4.64], R17 ;  /* 0x0000001104007986 */ /* 0x0001e2000c101912 */
[----:B------:R-:W-:Y:S05]  /*a480*/  @P0 BRA `(.L_x_447) ;  /* 0xfffffe7000000947 */ /* 0x000fea000383ffff */
[----:B------:R-:W-:Y:S05]  /*a490*/  EXIT ;  /* 0x000000000000794d */ /* 0x000fea0003800000 */
.L_x_448:
        /* <DEDUP_REMOVED lines=14> */
.L_x_3267:


//--------------------- .text._Z35group_norm_nhwc_bwd_one_pass_kernelI11Bf16IOFp16WLi64ELi42ELi672EEv26Group_norm_nhwc_bwd_params --------------------------
	.section	.text._Z35group_norm_nhwc_bwd_one_pass_kernelI11Bf16IOFp16WLi64ELi42ELi672EEv26Group_norm_nhwc_bwd_params,"ax",@progbits
	.sectioninfo	@"SHI_REGISTERS=40"
	.align	128
        .global         _Z35group_norm_nhwc_bwd_one_pass_kernelI11Bf16IOFp16WLi64ELi42ELi672EEv26Group_norm_nhwc_bwd_params
        .type           _Z35group_norm_nhwc_bwd_one_pass_kernelI11Bf16IOFp16WLi64ELi42ELi672EEv26Group_norm_nhwc_bwd_params,@function
        .size           _Z35group_norm_nhwc_bwd_one_pass_kernelI11Bf16IOFp16WLi64ELi42ELi672EEv26Group_norm_nhwc_bwd_params,(.L_x_3268 - _Z35group_norm_nhwc_bwd_one_pass_kernelI11Bf16IOFp16WLi64ELi42ELi672EEv26Group_norm_nhwc_bwd_params)
        .other          _Z35group_norm_nhwc_bwd_one_pass_kernelI11Bf16IOFp16WLi64ELi42ELi672EEv26Group_norm_nhwc_bwd_params,@"STO_CUDA_ENTRY STV_DEFAULT"
_Z35group_norm_nhwc_bwd_one_pass_kernelI11Bf16IOFp16WLi64ELi42ELi672EEv26Group_norm_nhwc_bwd_params:
.text._Z35group_norm_nhwc_bwd_one_pass_kernelI11Bf16IOFp16WLi64ELi42ELi672EEv26Group_norm_nhwc_bwd_params:
        /* <DEDUP_REMOVED lines=43> */
.L_x_476:
        /* <DEDUP_REMOVED lines=107> */
[----:B--2---:R-:W-:-:S02]  /*0960*/  @P0 HADD2.F32 R25, -RZ, R13.H0_H0 ;  /* 0x2000000dff190230 */ /* 0x004fc40000004100 */
[----:B---3--:R-:W-:Y:S02]  /*0970*/  @P0 HADD2.F32 R24, -RZ, R12.H0_H0 ;  /* 0x2000000cff180230 */ /* 0x008fe40000004100 */
[----:B----4-:R-:W-:Y:S02]  /*0980*/  HADD2.F32 R2, -RZ, R10.H0_H0 ;  /* 0x2000000aff027230 */ /* 0x010fe40000004100 */
[----:B------:R-:W-:Y:S02]  /*0990*/  HADD2.F32 R3, -RZ, R11.H0_H0 ;  /* 0x2000000bff037230 */ /* 0x000fe40000004100 */
.L_x_451:
[----:B0-----:R-:W-:Y:S05]  /*09a0*/  BSYNC B0 ;  /* 0x0000000000007941 */ /* 0x001fea0003800000 */
.L_x_450:
        /* <DEDUP_REMOVED lines=28> */
.L_x_452:
        /* <DEDUP_REMOVED lines=33> */
.L_x_453:
        /* <DEDUP_REMOVED lines=100> */
.L_x_455:
[----:B------:R-:W-:Y:S05]  /*13c0*/  BSYNC B0 ;  /* 0x0000000000007941 */ /* 0x000fea0003800000 */
.L_x_454:
        /* <DEDUP_REMOVED lines=159> */
.L_x_457:
[----:B------:R-:W-:Y:S05]  /*1dc0*/  BSYNC B0 ;  /* 0x0000000000007941 */ /* 0x000fea0003800000 */
.L_x_456:
        /* <DEDUP_REMOVED lines=19> */
.L_x_459:
[----:B------:R-:W-:Y:S05]  /*1f00*/  BSYNC B0 ;  /* 0x0000000000007941 */ /* 0x000fea0003800000 */
.L_x_458:
        /* <DEDUP_REMOVED lines=28> */
.L_x_462:
[----:B0-----:R-:W2:Y:S01]  /*20d0*/  LDG.E.STRONG.GPU R9, [R12.64] ;  /* 0x0000000e0c097981 */ /* 0x001ea2000c1ef900 */
[----:B------:R-:W-:Y:S01]  /*20e0*/  YIELD ;  /* 0x0000000000007946 */ /* 0x000fe20003800000 */
[----:B--2---:R-:W-:Y:S01]  /*20f0*/  ISETP.NE.AND P0, PT, R9, R14, PT ;  /* 0x0000000e0900720c */ /* 0x004fe20003f05270 */
[----:B------:R-:W-:-:S12]  /*2100*/  CCTL.IVALL ;  /* 0x00000000ff00798f */ /* 0x000fd80002000000 */
[----:B------:R-:W-:Y:S05]  /*2110*/  @P0 BRA `(.L_x_462) ;  /* 0xffffffb000000947 */ /* 0x000fea000383ffff */
.L_x_461:
        /* <DEDUP_REMOVED lines=20> */
.L_x_466:
        /* <DEDUP_REMOVED lines=116> */
.L_x_465:
        /* <DEDUP_REMOVED lines=62> */
.L_x_467:
[----:B------:R-:W-:-:S13]  /*2d80*/  ISETP.NE.OR P0, PT, RZ, UR4, P0 ;  /* 0x00000004ff007c0c */ /* 0x000fda0008705670 */
[----:B------:R-:W-:Y:S05]  /*2d90*/  @!P0 BRA `(.L_x_463) ;  /* 0x000001f000008947 */ /* 0x000fea0003800000 */
.L_x_464:
        /* <DEDUP_REMOVED lines=31> */
.L_x_463:
        /* <DEDUP_REMOVED lines=12> */
.L_x_469:
[----:B------:R-:W-:Y:S05]  /*3050*/  BSYNC B0 ;  /* 0x0000000000007941 */ /* 0x000fea0003800000 */
.L_x_468:
        /* <DEDUP_REMOVED lines=16> */
.L_x_460:
        /* <DEDUP_REMOVED lines=36> */
.L_x_470:
        /* <DEDUP_REMOVED lines=18> */
.L_x_472:
[----:B------:R-:W-:Y:S05]  /*34c0*/  BSYNC B0 ;  /* 0x0000000000007941 */ /* 0x000fea0003800000 */
.L_x_471:
        /* <DEDUP_REMOVED lines=26> */
.L_x_473:
        /* <DEDUP_REMOVED lines=17> */
.L_x_475:
[----:B------:R-:W-:Y:S05]  /*3780*/  BSYNC B0 ;  /* 0x0000000000007941 */ /* 0x000fea0003800000 */
.L_x_474:
[----:B------:R-:W-:Y:S01]  /*3790*/  ULDC UR4, c[0x0][0x10] ;  /* 0x0000040000047ab9 */ /* 0x000fe20000000800 */
[----:B------:R-:W-:Y:S01]  /*37a0*/  IADD3 R31, R31, 0x1, RZ ;  /* 0x000000011f1f7810 */ /* 0x000fe20007ffe0ff */
[----:B------:R-:W-:-:S04]  /*37b0*/  UIADD3 UR7, UR7, UR4, URZ ;  /* 0x0000000407077290 */ /* 0x000fc8000fffe03f */
[----:B------:R-:W-:-:S06]  /*37c0*/  UISETP.GE.AND UP0, UPT, UR7, UR6, UPT ;  /* 0x000000060700728c */ /* 0x000fcc000bf06270 */
[----:B------:R-:W-:-:S13]  /*37d0*/  PLOP3.LUT P0, PT, PT, PT, UP0, 0x80, 0x0 ;  /* 0x000000000000781c */ /* 0x000fda0003f0f008 */
[----:B------:R-:W-:Y:S01]  /*37e0*/  @P0 CALL.REL.NOINC `(.L_x_449) ;  /* 0x0000001000000944 */ /* 0x000fe20003c00000 */
[----:B------:R-:W-:Y:S05]  /*37f0*/  BRA `(.L_x_476) ;  /* 0xffffcab000007947 */ /* 0x000fea000383ffff */
.L_x_449:
        /* <DEDUP_REMOVED lines=18> */
.L_x_478:
[----:B------:R-:W-:Y:S05]  /*3920*/  BSYNC B0 ;  /* 0x0000000000007941 */ /* 0x000fea0003800000 */
.L_x_477:
        /* <DEDUP_REMOVED lines=11> */
.L_x_480:
[----:B------:R-:W2:Y:S01]  /*39e0*/  LDG.E.STRONG.GPU R5, [R2.64] ;  /* 0x0000000e02057981 */ /* 0x000ea2000c1ef900 */
[----:B------:R-:W-:Y:S01]  /*39f0*/  YIELD ;  /* 0x0000000000007946 */ /* 0x000fe20003800000 */
[----:B--2---:R-:W-:Y:S01]  /*3a00*/  ISETP.NE.AND P0, PT, R5, R4, PT ;  /* 0x000000040500720c */ /* 0x004fe20003f05270 */
[----:B------:R-:W-:-:S12]  /*3a10*/  CCTL.IVALL ;  /* 0x00000000ff00798f */ /* 0x000fd80002000000 */
[----:B------:R-:W-:Y:S05]  /*3a20*/  @P0 BRA `(.L_x_480) ;  /* 0xffffffb000000947 */ /* 0x000fea000383ffff */
.L_x_479:
        /* <DEDUP_REMOVED lines=25> */
.L_x_481:
        /* <DEDUP_REMOVED lines=20> */
[----:B--2---:R-:W-:Y:S02]  /*3d00*/  F2FP.PACK_AB R17, R11, R2 ;  /* 0x000000020b11723e */ /* 0x004fe400000000ff */
[----:B---3--:R-:W-:-:S03]  /*3d10*/  F2FP.PACK_AB R19, R15, R12 ;  /* 0x0000000c0f13723e */ /* 0x008fc600000000ff */
[----:B------:R0:W-:Y:S04]  /*3d20*/  STG.E [R4.64], R17 ;  /* 0x0000001104007986 */ /* 0x0001e8000c10190e */
[----:B------:R0:W-:Y:S02]  /*3d30*/  STG.E [R6.64], R19 ;  /* 0x0000001306007986 */ /* 0x0001e4000c10190e */
[----:B------:R-:W-:Y:S05]  /*3d40*/  @P0 BRA `(.L_x_481) ;  /* 0xfffffe7000000947 */ /* 0x000fea000383ffff */
[----:B------:R-:W-:Y:S05]  /*3d50*/  EXIT ;  /* 0x000000000000794d */ /* 0x000fea0003800000 */
.L_x_482:
        /* <DEDUP_REMOVED lines=10> */
.L_x_3268:


//--------------------- .text._Z35group_norm_nhwc_bwd_one_pass_kernelI11Bf16IOFp16WLi128ELi42ELi672EEv26Group_norm_nhwc_bwd_params --------------------------
	.section	.text._Z35group_norm_nhwc_bwd_one_pass_kernelI11Bf16IOFp16WLi128ELi42ELi672EEv26Group_norm_nhwc_bwd_params,"ax",@progbits
	.sectioninfo	@"SHI_REGISTERS=79"
	.align	128
        .global         _Z35group_norm_nhwc_bwd_one_pass_kernelI11Bf16IOFp16WLi128ELi42ELi672EEv26Group_norm_nhwc_bwd_params
        .type           _Z35group_norm_nhwc_bwd_one_pass_kernelI11Bf16IOFp16WLi128ELi42ELi672EEv26Group_norm_nhwc_bwd_params,@function
        .size           _Z35group_norm_nhwc_bwd_one_pass_kernelI11Bf16IOFp16WLi128ELi42ELi672EEv26Group_norm_nhwc_bwd_params,(.L_x_3269 - _Z35group_norm_nhwc_bwd_one_pass_kernelI11Bf16IOFp16WLi128ELi42ELi672EEv26Group_norm_nhwc_bwd_params)
        .other          _Z35group_norm_nhwc_bwd_one_pass_kernelI11Bf16IOFp16WLi128ELi42ELi672EEv26Group_norm_nhwc_bwd_params,@"STO_CUDA_ENTRY STV_DEFAULT"
_Z35group_norm_nhwc_bwd_one_pass_kernelI11Bf16IOFp16WLi128ELi42ELi672EEv26Group_norm_nhwc_bwd_params:
.text._Z35group_norm_nhwc_bwd_one_pass_kernelI11Bf16IOFp16WLi128ELi42ELi672EEv26Group_norm_nhwc_bwd_params:
        /* <DEDUP_REMOVED lines=45> */
.L_x_518:
        /* <DEDUP_REMOVED lines=141> */
.L_x_485:
[----:B---3--:R-:W-:Y:S05]  /*0ba0*/  BSYNC B0 ;  /* 0x0000000000007941 */ /* 0x008fea0003800000 */
.L_x_484:
        /* <DEDUP_REMOVED lines=33> */
.L_x_486:
        /* <DEDUP_REMOVED lines=26> */
.L_x_487:
        /* <DEDUP_REMOVED lines=33> */
.L_x_488:
        /* <DEDUP_REMOVED lines=33> */
.L_x_489:
        /* <DEDUP_REMOVED lines=109> */
.L_x_491:
[----:B------:R-:W-:Y:S05]  /*1a50*/  BSYNC B0 ;  /* 0x0000000000007941 */ /* 0x000fea0003800000 */
.L_x_490:
        /* <DEDUP_REMOVED lines=160> */
.L_x_493:
[----:B------:R-:W-:Y:S05]  /*2460*/  BSYNC B0 ;  /* 0x0000000000007941 */ /* 0x000fea0003800000 */
.L_x_492:
        /* <DEDUP_REMOVED lines=16> */
.L_x_495:
[----:B------:R-:W-:Y:S05]  /*2570*/  BSYNC B0 ;  /* 0x0000000000007941 */ /* 0x000fea0003800000 */
.L_x_494:
        /* <DEDUP_REMOVED lines=28> */
.L_x_498:
[----:B------:R-:W2:Y:S01]  /*2740*/  LDG.E.STRONG.GPU R6, [R12.64] ;  /* 0x000000080c067981 */ /* 0x000ea2000c1ef900 */
[----:B------:R-:W-:Y:S01]  /*2750*/  YIELD ;  /* 0x0000000000007946 */ /* 0x000fe20003800000 */
[----:B--2---:R-:W-:Y:S01]  /*2760*/  ISETP.NE.AND P0, PT, R6, R17, PT ;  /* 0x000000110600720c */ /* 0x004fe20003f05270 */
[----:B------:R-:W-:-:S12]  /*2770*/  CCTL.IVALL ;  /* 0x00000000ff00798f */ /* 0x000fd80002000000 */
[----:B------:R-:W-:Y:S05]  /*2780*/  @P0 BRA `(.L_x_498) ;  /* 0xffffffb000000947 */ /* 0x000fea000383ffff */
.L_x_497:
        /* <DEDUP_REMOVED lines=20> */
.L_x_502:
        /* <DEDUP_REMOVED lines=115> */
.L_x_501:
        /* <DEDUP_REMOVED lines=61> */
.L_x_503:
[----:B------:R-:W-:-:S13]  /*33d0*/  ISETP.NE.OR P0, PT, R6, RZ, P0 ;  /* 0x000000ff0600720c */ /* 0x000fda0000705670 */
[----:B------:R-:W-:Y:S05]  /*33e0*/  @!P0 BRA `(.L_x_499) ;  /* 0x000001f000008947 */ /* 0x000fea0003800000 */
.L_x_500:
        /* <DEDUP_REMOVED lines=31> */
.L_x_499:
        /* <DEDUP_REMOVED lines=12> */
.L_x_505:
[----:B------:R-:W-:Y:S05]  /*36a0*/  BSYNC B0 ;  /* 0x0000000000007941 */ /* 0x000fea0003800000 */
.L_x_504:
        /* <DEDUP_REMOVED lines=16> */
.L_x_496:
        /* <DEDUP_REMOVED lines=53> */
.L_x_506:
        /* <DEDUP_REMOVED lines=18> */
.L_x_508:
[----:B------:R-:W-:Y:S05]  /*3c20*/  BSYNC B0 ;  /* 0x0000000000007941 */ /* 0x000fea0003800000 */
.L_x_507:
        /* <DEDUP_REMOVED lines=23> */
.L_x_509:
        /* <DEDUP_REMOVED lines=18> */
.L_x_511:
[----:B------:R-:W-:Y:S05]  /*3ec0*/  BSYNC B0 ;  /* 0x0000000000007941 */ /* 0x000fea0003800000 */
.L_x_510:
        /* <DEDUP_REMOVED lines=23> */
.L_x_512:
        /* <DEDUP_REMOVED lines=18> */
.L_x_514:
[----:B------:R-:W-:Y:S05]  /*4160*/  BSYNC B0 ;  /* 0x0000000000007941 */ /* 0x000fea0003800000 */
.L_x_513:
        /* <DEDUP_REMOVED lines=23> */
.L_x_515:
        /* <DEDUP_REMOVED lines=17> */
.L_x_517:
[----:B------:R-:W-:Y:S05]  /*43f0*/  BSYNC B0 ;  /* 0x0000000000007941 */ /* 0x000fea0003800000 */
.L_x_516:
[----:B------:R-:W-:Y:S02]  /*4400*/  IADD3 R62, R62, c[0x0][0x10], RZ ;  /* 0x000004003e3e7a10 */ /* 0x000fe40007ffe0ff */
[----:B------:R-:W-:Y:S02]  /*4410*/  IADD3 R57, R57, 0x1, RZ ;  /* 0x0000000139397810 */ /* 0x000fe40007ffe0ff */
[----:B------:R-:W-:-:S13]  /*4420*/  ISETP.GE.AND P0, PT, R62, UR4, PT ;  /* 0x000000043e007c0c */ /* 0x000fda000bf06270 */
[----:B------:R-:W-:Y:S01]  /*4430*/  @P0 CALL.REL.NOINC `(.L_x_483) ;  /* 0x0000001000000944 */ /* 0x000fe20003c00000 */
[----:B------:R-:W-:Y:S05]  /*4440*/  BRA `(.L_x_518) ;  /* 0xffffbe8000007947 */ /* 0x000fea000383ffff */
.L_x_483:
        /* <DEDUP_REMOVED lines=18> */
.L_x_520:
[----:B------:R-:W-:Y:S05]  /*4570*/  BSYNC B0 ;  /* 0x0000000000007941 */ /* 0x000fea0003800000 */
.L_x_519:
        /* <DEDUP_REMOVED lines=11> */
.L_x_522:
[----:B------:R-:W2:Y:S01]  /*4630*/  LDG.E.STRONG.GPU R5, [R2.64] ;  /* 0x0000000802057981 */ /* 0x000ea2000c1ef900 */
[----:B------:R-:W-:Y:S01]  /*4640*/  YIELD ;  /* 0x0000000000007946 */ /* 0x000fe20003800000 */
[----:B--2---:R-:W-:Y:S01]  /*4650*/  ISETP.NE.AND P0, PT, R5, R0, PT ;  /* 0x000000000500720c */ /* 0x004fe20003f05270 */
[----:B------:R-:W-:-:S12]  /*4660*/  CCTL.IVALL ;  /* 0x00000000ff00798f */ /* 0x000fd80002000000 */
[----:B------:R-:W-:Y:S05]  /*4670*/  @P0 BRA `(.L_x_522) ;  /* 0xffffffb000000947 */ /* 0x000fea000383ffff */
.L_x_521:
        /* <DEDUP_REMOVED lines=25> */
.L_x_523:
        /* <DEDUP_REMOVED lines=26> */
.L_x_524:
        /* <DEDUP_REMOVED lines=13> */
.L_x_3269:


//--------------------- .text._Z35group_norm_nhwc_bwd_one_pass_kernelI11Bf16IOFp16WLi256ELi42ELi672EEv26Group_norm_nhwc_bwd_params --------------------------
	.section	.text._Z35group_norm_nhwc_bwd_one_pass_kernelI11Bf16IOFp16WLi256ELi42ELi672EEv26Group_norm_nhwc_bwd_params,"ax",@progbits
	.sectioninfo	@"SHI_REGISTERS=80"
	.align	128
        .global         _Z35group_norm_nhwc_bwd_one_pass_kernelI11Bf16IOFp16WLi256ELi42ELi672EEv26Group_norm_nhwc_bwd_params
        .type           _Z35group_norm_nhwc_bwd_one_pass_kernelI11Bf16IOFp16WLi256ELi42ELi672EEv26Group_norm_nhwc_bwd_params,@function
        .size           _Z35group_norm_nhwc_bwd_one_pass_kernelI11Bf16IOFp16WLi256ELi42ELi672EEv26Group_norm_nhwc_bwd_params,(.L_x_3270 - _Z35group_norm_nhwc_bwd_one_pass_kernelI11Bf16IOFp16WLi256ELi42ELi672EEv26Group_norm_nhwc_bwd_params)
        .other          _Z35group_norm_nhwc_bwd_one_pass_kernelI11Bf16IOFp16WLi256ELi42ELi672EEv26Group_norm_nhwc_bwd_params,@"STO_CUDA_ENTRY STV_DEFAULT"
_Z35group_norm_nhwc_bwd_one_pass_kernelI11Bf16IOFp16WLi256ELi42ELi672EEv26Group_norm_nhwc_bwd_params:
.text._Z35group_norm_nhwc_bwd_one_pass_kernelI11Bf16IOFp16WLi256ELi42ELi672EEv26Group_norm_nhwc_bwd_params:
        /* <DEDUP_REMOVED lines=49> */
.L_x_576:
        /* <DEDUP_REMOVED lines=215> */
.L_x_527:
[----:B---3--:R-:W-:Y:S05]  /*1080*/  BSYNC B0 ;  /* 0x0000000000007941 */ /* 0x008fea0003800000 */
.L_x_526:
        /* <DEDUP_REMOVED lines=34> */
.L_x_528:
        /* <DEDUP_REMOVED lines=26> */
.L_x_529:
        /* <DEDUP_REMOVED lines=40> */
.L_x_530:
        /* <DEDUP_REMOVED lines=37> */
.L_x_531:
        /* <DEDUP_REMOVED lines=34> */
.L_x_532:
        /* <DEDUP_REMOVED lines=38> */
.L_x_533:
        /* <DEDUP_REMOVED lines=36> */
.L_x_534:
        /* <DEDUP_REMOVED lines=34> */
.L_x_535:
        /* <DEDUP_REMOVED lines=103> */
.L_x_537:
[----:B------:R-:W-:Y:S05]  /*2870*/  BSYNC B0 ;  /* 0x0000000000007941 */ /* 0x000fea0003800000 */
.L_x_536:
        /* <DEDUP_REMOVED lines=159> */
.L_x_539:
[----:B------:R-:W-:Y:S05]  /*3270*/  BSYNC B0 ;  /* 0x0000000000007941 */ /* 0x000fea0003800000 */
.L_x_538:
        /* <DEDUP_REMOVED lines=17> */
.L_x_541:
[----:B------:R-:W-:Y:S05]  /*3390*/  BSYNC B0 ;  /* 0x0000000000007941 */ /* 0x000fea0003800000 */
.L_x_540:
        /* <DEDUP_REMOVED lines=28> */
.L_x_544:
[----:B------:R-:W2:Y:S01]  /*3560*/  LDG.E.STRONG.GPU R18, [R16.64] ;  /* 0x0000000810127981 */ /* 0x000ea2000c1ef900 */
[----:B------:R-:W-:Y:S01]  /*3570*/  YIELD ;  /* 0x0000000000007946 */ /* 0x000fe20003800000 */
[----:B--2---:R-:W-:Y:S01]  /*3580*/  ISETP.NE.AND P0, PT, R18, R21, PT ;  /* 0x000000151200720c */ /* 0x004fe20003f05270 */
[----:B------:R-:W-:-:S12]  /*3590*/  CCTL.IVALL ;  /* 0x00000000ff00798f */ /* 0x000fd80002000000 */
[----:B------:R-:W-:Y:S05]  /*35a0*/  @P0 BRA `(.L_x_544) ;  /* 0xffffffb000000947 */ /* 0x000fea000383ffff */
.L_x_543:
        /* <DEDUP_REMOVED lines=20> */
.L_x_548:
        /* <DEDUP_REMOVED lines=115> */
.L_x_547:
        /* <DEDUP_REMOVED lines=61> */
.L_x_549:
[----:B------:R-:W-:-:S13]  /*41f0*/  ISETP.NE.OR P0, PT, R25, RZ, P0 ;  /* 0x000000ff1900720c */ /* 0x000fda0000705670 */
[----:B------:R-:W-:Y:S05]  /*4200*/  @!P0 BRA `(.L_x_545) ;  /* 0x000001f000008947 */ /* 0x000fea0003800000 */
.L_x_546:
        /* <DEDUP_REMOVED lines=31> */
.L_x_545:
        /* <DEDUP_REMOVED lines=12> */
.L_x_551:
[----:B------:R-:W-:Y:S05]  /*44c0*/  BSYNC B0 ;  /* 0x0000000000007941 */ /* 0x000fea0003800000 */
.L_x_550:
        /* <DEDUP_REMOVED lines=16> */
.L_x_542:
        /* <DEDUP_REMOVED lines=35> */
.L_x_552:
        /* <DEDUP_REMOVED lines=18> */
.L_x_554:
[----:B------:R-:W-:Y:S05]  /*4920*/  BSYNC B0 ;  /* 0x0000000000007941 */ /* 0x000fea0003800000 */
.L_x_553:
        /* <DEDUP_REMOVED lines=30> */
.L_x_555:
        /* <DEDUP_REMOVED lines=18> */
.L_x_557:
[----:B------:R-:W-:Y:S05]  /*4c30*/  BSYNC B0 ;  /* 0x0000000000007941 */ /* 0x000fea0003800000 */
.L_x_556:
        /* <DEDUP_REMOVED lines=29> */
.L_x_558:
        /* <DEDUP_REMOVED lines=18> */
.L_x_560:
[----:B------:R-:W-:Y:S05]  /*4f30*/  BSYNC B0 ;  /* 0x0000000000007941 */ /* 0x000fea0003800000 */
.L_x_559:
        /* <DEDUP_REMOVED lines=56> */
.L_x_561:
        /* <DEDUP_REMOVED lines=18> */
.L_x_563:
[----:B------:R-:W-:Y:S05]  /*53e0*/  BSYNC B0 ;  /* 0x0000000000007941 */ /* 0x000fea0003800000 */
.L_x_562:
        /* <DEDUP_REMOVED lines=23> */
.L_x_564:
        /* <DEDUP_REMOVED lines=18> */
.L_x_566:
[----:B------:R-:W-:Y:S05]  /*5680*/  BSYNC B0 ;  /* 0x0000000000007941 */ /* 0x000fea0003800000 */
.L_x_565:
        /* <DEDUP_REMOVED lines=23> */
.L_x_567:
        /* <DEDUP_REMOVED lines=18> */
.L_x_569:
[----:B------:R-:W-:Y:S05]  /*5920*/  BSYNC B0 ;  /* 0x0000000000007941 */ /* 0x000fea0003800000 */
.L_x_568:
        /* <DEDUP_REMOVED lines=23> */
.L_x_570:
        /* <DEDUP_REMOVED lines=18> */
.L_x_572:
[----:B------:R-:W-:Y:S05]  /*5bc0*/  BSYNC B0 ;  /* 0x0000000000007941 */ /* 0x000fea0003800000 */
.L_x_571:
        /* <DEDUP_REMOVED lines=23> */
.L_x_573:
        /* <DEDUP_REMOVED lines=17> */
.L_x_575:
[----:B------:R-:W-:Y:S05]  /*5e50*/  BSYNC B0 ;  /* 0x0000000000007941 */ /* 0x000fea0003800000 */
.L_x_574:
[----:B------:R-:W-:Y:S02]  /*5e60*/  IADD3 R65, R65, c[0x0][0x10], RZ ;  /* 0x0000040041417a10 */ /* 0x000fe40007ffe0ff */
[----:B------:R-:W-:Y:S02]  /*5e70*/  IADD3 R56, R56, 0x1, RZ ;  /* 0x0000000138387810 */ /* 0x000fe40007ffe0ff */
[----:B------:R-:W-:-:S13]  /*5e80*/  ISETP.GE.AND P0, PT, R65, UR4, PT ;  /* 0x0000000441007c0c */ /* 0x000fda000bf06270 */
[----:B------:R-:W-:Y:S01]  /*5e90*/  @P0 CALL.REL.NOINC `(.L_x_525) ;  /* 0x0000001000000944 */ /* 0x000fe20003c00000 */
[----:B------:R-:W-:Y:S05]  /*5ea0*/  BRA `(.L_x_576) ;  /* 0xffffa46000007947 */ /* 0x000fea000383ffff */
.L_x_525:
        /* <DEDUP_REMOVED lines=18> */
.L_x_578:
[----:B------:R-:W-:Y:S05]  /*5fd0*/  BSYNC B0 ;  /* 0x0000000000007941 */ /* 0x000fea0003800000 */
.L_x_577:
        /* <DEDUP_REMOVED lines=11> */
.L_x_580:
[----:B------:R-:W2:Y:S01]  /*6090*/  LDG.E.STRONG.GPU R5, [R2.64] ;  /* 0x0000000802057981 */ /* 0x000ea2000c1ef900 */
[----:B------:R-:W-:Y:S01]  /*60a0*/  YIELD ;  /* 0x0000000000007946 */ /* 0x000fe20003800000 */
[----:B--2---:R-:W-:Y:S01]  /*60b0*/  ISETP.NE.AND P0, PT, R5, R0, PT ;  /* 0x000000000500720c */ /* 0x004fe20003f05270 */
[----:B------:R-:W-:-:S12]  /*60c0*/  CCTL.IVALL ;  /* 0x00000000ff00798f */ /* 0x000fd80002000000 */
[----:B------:R-:W-:Y:S05]  /*60d0*/  @P0 BRA `(.L_x_580) ;  /* 0xffffffb000000947 */ /* 0x000fea000383ffff */
.L_x_579:
        /* <DEDUP_REMOVED lines=25> */
.L_x_581:
        /* <DEDUP_REMOVED lines=26> */
.L_x_582:
        /* <DEDUP_REMOVED lines=15> */
.L_x_3270:


//--------------------- .text._Z35group_norm_nhwc_bwd_one_pass_kernelI11Bf16IOFp16WLi512ELi42ELi672EEv26Group_norm_nhwc_bwd_params --------------------------
	.section	.text._Z35group_norm_nhwc_bwd_one_pass_kernelI11Bf16IOFp16WLi512ELi42ELi672EEv26Group_norm_nhwc_bwd_params,"ax",@progbits
	.sectioninfo	@"SHI_REGISTERS=80"
	.align	128
        .global         _Z35group_norm_nhwc_bwd_one_pass_kernelI11Bf16IOFp16WLi512ELi42ELi672EEv26Group_norm_nhwc_bwd_params
        .type           _Z35group_norm_nhwc_bwd_one_pass_kernelI11Bf16IOFp16WLi512ELi42ELi672EEv26Group_norm_nhwc_bwd_params,@function
        .size           _Z35group_norm_nhwc_bwd_one_pass_kernelI11Bf16IOFp16WLi512ELi42ELi672EEv26Group_norm_nhwc_bwd_params,(.L_x_3271 - _Z35group_norm_nhwc_bwd_one_pass_kernelI11Bf16IOFp16WLi512ELi42ELi672EEv26Group_norm_nhwc_bwd_params)
        .other          _Z35group_norm_nhwc_bwd_one_pass_kernelI11Bf16IOFp16WLi512ELi42ELi672EEv26Group_norm_nhwc_bwd_params,@"STO_CUDA_ENTRY STV_DEFAULT"
_Z35group_norm_nhwc_bwd_one_pass_kernelI11Bf16IOFp16WLi512ELi42ELi672EEv26Group_norm_nhwc_bwd_params:
.text._Z35group_norm_nhwc_bwd_one_pass_kernelI11Bf16IOFp16WLi512ELi42ELi672EEv26Group_norm_nhwc_bwd_params:
        /* <DEDUP_REMOVED lines=60> */
.L_x_666:
        /* <DEDUP_REMOVED lines=383> */
[----:B--2---:R-:W-:-:S02]  /*1bb0*/  @P0 HADD2.F32 R12, -RZ, R11.H0_H0 ;  /* 0x2000000bff0c0230 */ /* 0x004fc40000004100 */
[----:B---3--:R-:W-:Y:S02]  /*1bc0*/  @P0 HADD2.F32 R13, -RZ, R15.H0_H0 ;  /* 0x2000000fff0d0230 */ /* 0x008fe40000004100 */
[----:B----4-:R-:W-:Y:S02]  /*1bd0*/  HADD2.F32 R11, -RZ, R14.H0_H0 ;  /* 0x2000000eff0b7230 */ /* 0x010fe40000004100 */
[----:B------:R-:W-:Y:S02]  /*1be0*/  HADD2.F32 R14, -RZ, R20.H0_H0 ;  /* 0x20000014ff0e7230 */ /* 0x000fe40000004100 */
.L_x_585:
[----:B0-----:R-:W-:Y:S05]  /*1bf0*/  BSYNC B0 ;  /* 0x0000000000007941 */ /* 0x001fea0003800000 */
.L_x_584:
        /* <DEDUP_REMOVED lines=27> */
.L_x_586:
        /* <DEDUP_REMOVED lines=34> */
.L_x_587:
        /* <DEDUP_REMOVED lines=40> */
.L_x_588:
        /* <DEDUP_REMOVED lines=37> */
.L_x_589:
        /* <DEDUP_REMOVED lines=37> */
.L_x_590:
        /* <DEDUP_REMOVED lines=37> */
.L_x_591:
        /* <DEDUP_REMOVED lines=37> */
.L_x_592:
        /* <DEDUP_REMOVED lines=37> */
.L_x_593:
        /* <DEDUP_REMOVED lines=37> */
.L_x_594:
        /* <DEDUP_REMOVED lines=37> */
.L_x_595:
        /* <DEDUP_REMOVED lines=37> */
.L_x_596:
        /* <DEDUP_REMOVED lines=37> */
.L_x_597:
        /* <DEDUP_REMOVED lines=37> */
.L_x_598:
        /* <DEDUP_REMOVED lines=37> */
.L_x_599:
        /* <DEDUP_REMOVED lines=35> */
.L_x_600:
        /* <DEDUP_REMOVED lines=33> */
.L_x_601:
        /* <DEDUP_REMOVED lines=106> */
.L_x_603:
[----:B------:R-:W-:Y:S05]  /*46a0*/  BSYNC B0 ;  /* 0x0000000000007941 */ /* 0x000fea0003800000 */
.L_x_602:
        /* <DEDUP_REMOVED lines=160> */
.L_x_605:
[----:B------:R-:W-:Y:S05]  /*50b0*/  BSYNC B0 ;  /* 0x0000000000007941 */ /* 0x000fea0003800000 */
.L_x_604:
        /* <DEDUP_REMOVED lines=20> */
.L_x_607:
[----:B------:R-:W-:Y:S05]  /*5200*/  BSYNC B0 ;  /* 0x0000000000007941 */ /* 0x000fea0003800000 */
.L_x_606:
        /* <DEDUP_REMOVED lines=39> */
.L_x_610:
[----:B------:R-:W-:Y:S02]  /*5480*/  MOV R20, UR16 ;  /* 0x0000001000147c02 */ /* 0x000fe40008000f00 */
[----:B------:R-:W-:-:S05]  /*5490*/  MOV R21, UR17 ;  /* 0x0000001100157c02 */ /* 0x000fca0008000f00 */
[----:B------:R-:W2:Y:S01]  /*54a0*/  LDG.E.STRONG.GPU R20, [R20.64] ;  /* 0x0000001214147981 */ /* 0x000ea2000c1ef900 */
[----:B------:R-:W-:Y:S01]  /*54b0*/  YIELD ;  /* 0x0000000000007946 */ /* 0x000fe20003800000 */
[----:B--2---:R-:W-:Y:S01]  /*54c0*/  ISETP.NE.AND P0, PT, R20, R15, PT ;  /* 0x0000000f1400720c */ /* 0x004fe20003f05270 */
[----:B------:R-:W-:-:S12]  /*54d0*/  CCTL.IVALL ;  /* 0x00000000ff00798f */ /* 0x000fd80002000000 */
[----:B------:R-:W-:Y:S05]  /*54e0*/  @P0 BRA `(.L_x_610) ;  /* 0xffffff9000000947 */ /* 0x000fea000383ffff */
.L_x_609:
        /* <DEDUP_REMOVED lines=20> */
.L_x_614:
        /* <DEDUP_REMOVED lines=160> */
.L_x_613:
        /* <DEDUP_REMOVED lines=83> */
.L_x_615:
[----:B01----:R-:W-:-:S13]  /*6560*/  ISETP.NE.OR P0, PT, RZ, UR14, P0 ;  /* 0x0000000eff007c0c */ /* 0x003fda0008705670 */
[----:B------:R-:W-:Y:S05]  /*6570*/  @!P0 BRA `(.L_x_611) ;  /* 0x000002a000008947 */ /* 0x000fea0003800000 */
.L_x_612:
        /* <DEDUP_REMOVED lines=42> */
.L_x_611:
        /* <DEDUP_REMOVED lines=16> */
.L_x_617:
[----:B------:R-:W-:Y:S05]  /*6920*/  BSYNC B0 ;  /* 0x0000000000007941 */ /* 0x000fea0003800000 */
.L_x_616:
        /* <DEDUP_REMOVED lines=24> */
.L_x_608:
        /* <DEDUP_REMOVED lines=34> */
.L_x_618:
        /* <DEDUP_REMOVED lines=21> */
.L_x_620:
[----:B------:R-:W-:Y:S05]  /*6e20*/  BSYNC B0 ;  /* 0x0000000000007941 */ /* 0x000fea0003800000 */
.L_x_619:
        /* <DEDUP_REMOVED lines=30> */
.L_x_621:
        /* <DEDUP_REMOVED lines=20> */
.L_x_623:
[----:B------:R-:W-:Y:S05]  /*7150*/  BSYNC B0 ;  /* 0x0000000000007941 */ /* 0x000fea0003800000 */
.L_x_622:
        /* <DEDUP_REMOVED lines=31> */
.L_x_624:
        /* <DEDUP_REMOVED lines=20> */
.L_x_626:
[----:B------:R-:W-:Y:S05]  /*7490*/  BSYNC B0 ;  /* 0x0000000000007941 */ /* 0x000fea0003800000 */
.L_x_625:
        /* <DEDUP_REMOVED lines=35> */
.L_x_627:
        /* <DEDUP_REMOVED lines=20> */
.L_x_629:
[----:B------:R-:W-:Y:S05]  /*7810*/  BSYNC B0 ;  /* 0x0000000000007941 */ /* 0x000fea0003800000 */
.L_x_628:
        /* <DEDUP_REMOVED lines=31> */
.L_x_630:
        /* <DEDUP_REMOVED lines=20> */
.L_x_632:
[----:B------:R-:W-:Y:S05]  /*7b50*/  BSYNC B0 ;  /* 0x0000000000007941 */ /* 0x000fea0003800000 */
.L_x_631:
        /* <DEDUP_REMOVED lines=31> */
.L_x_633:
        /* <DEDUP_REMOVED lines=20> */
.L_x_635:
[----:B------:R-:W-:Y:S05]  /*7e90*/  BSYNC B0 ;  /* 0x0000000000007941 */ /* 0x000fea0003800000 */
.L_x_634:
        /* <DEDUP_REMOVED lines=31> */
.L_x_636:
        /* <DEDUP_REMOVED lines=20> */
.L_x_638:
[----:B------:R-:W-:Y:S05]  /*81d0*/  BSYNC B0 ;  /* 0x0000000000007941 */ /* 0x000fea0003800000 */
.L_x_637:
        /* <DEDUP_REMOVED lines=31> */
.L_x_639:
        /* <DEDUP_REMOVED lines=20> */
.L_x_641:
[----:B------:R-:W-:Y:S05]  /*8510*/  BSYNC B0 ;  /* 0x0000000000007941 */ /* 0x000fea0003800000 */
.L_x_640:
        /* <DEDUP_REMOVED lines=31> */
.L_x_642:
        /* <DEDUP_REMOVED lines=20> */
.L_x_644:
[----:B------:R-:W-:Y:S05]  /*8850*/  BSYNC B0 ;  /* 0x0000000000007941 */ /* 0x000fea0003800000 */
.L_x_643:
        /* <DEDUP_REMOVED lines=31> */
.L_x_645:
        /* <DEDUP_REMOVED lines=20> */
.L_x_647:
[----:B------:R-:W-:Y:S05]  /*8b90*/  BSYNC B0 ;  /* 0x0000000000007941 */ /* 0x000fea0003800000 */
.L_x_646:
        /* <DEDUP_REMOVED lines=31> */
.L_x_648:
        /* <DEDUP_REMOVED lines=20> */
.L_x_650:
[----:B------:R-:W-:Y:S05]  /*8ed0*/  BSYNC B0 ;  /* 0x0000000000007941 */ /* 0x000fea0003800000 */
.L_x_649:
        /* <DEDUP_REMOVED lines=31> */
.L_x_651:
        /* <DEDUP_REMOVED lines=20> */
.L_x_653:
[----:B------:R-:W-:Y:S05]  /*9210*/  BSYNC B0 ;  /* 0x0000000000007941 */ /* 0x000fea0003800000 */
.L_x_652:
        /* <DEDUP_REMOVED lines=29> */
.L_x_654:
        /* <DEDUP_REMOVED lines=20> */
.L_x_656:
[----:B------:R-:W-:Y:S05]  /*9530*/  BSYNC B0 ;  /* 0x0000000000007941 */ /* 0x000fea0003800000 */
.L_x_655:
        /* <DEDUP_REMOVED lines=35> */
.L_x_657:
        /* <DEDUP_REMOVED lines=20> */
.L_x_659:
[----:B------:R-:W-:Y:S05]  /*98b0*/  BSYNC B0 ;  /* 0x0000000000007941 */ /* 0x000fea0003800000 */
.L_x_658:
        /* <DEDUP_REMOVED lines=30> */
.L_x_660:
        /* <DEDUP_REMOVED lines=20> */
.L_x_662:
[----:B------:R-:W-:Y:S05]  /*9be0*/  BSYNC B0 ;  /* 0x0000000000007941 */ /* 0x000fea0003800000 */
.L_x_661:
        /* <DEDUP_REMOVED lines=26> */
.L_x_663:
        /* <DEDUP_REMOVED lines=19> */
.L_x_665:
[----:B------:R-:W-:Y:S05]  /*9ec0*/  BSYNC B0 ;  /* 0x0000000000007941 */ /* 0x000fea0003800000 */
.L_x_664:
[----:B-1----:R-:W-:Y:S02]  /*9ed0*/  ULDC UR5, c[0x0][0x10] ;  /* 0x0000040000057ab9 */ /* 0x002fe40000000800 */
[----:B------:R-:W-:Y:S02]  /*9ee0*/  UIADD3 UR9, UR9, UR5, URZ ;  /* 0x0000000509097290 */ /* 0x000fe4000fffe03f */
[----:B------:R-:W-:Y:S02]  /*9ef0*/  UIADD3 UR4, UR4, 0x1, URZ ;  /* 0x0000000104047890 */ /* 0x000fe4000fffe03f */
[----:B------:R-:W-:-:S06]  /*9f00*/  UISETP.GE.AND UP0, UPT, UR9, UR8, UPT ;  /* 0x000000080900728c */ /* 0x000fcc000bf06270 */
[----:B------:R-:W-:-:S13]  /*9f10*/  PLOP3.LUT P0, PT, PT, PT, UP0, 0x80, 0x0 ;  /* 0x000000000000781c */ /* 0x000fda0003f0f008 */
[----:B------:R-:W-:Y:S01]  /*9f20*/  @P0 CALL.REL.NOINC `(.L_x_583) ;  /* 0x0000001000000944 */ /* 0x000fe20003c00000 */
[----:B------:R-:W-:Y:S05]  /*9f30*/  BRA `(.L_x_666) ;  /* 0xffff648000007947 */ /* 0x000fea000383ffff */
.L_x_583:
        /* <DEDUP_REMOVED lines=18> */
.L_x_668:
[----:B------:R-:W-:Y:S05]  /*a060*/  BSYNC B0 ;  /* 0x0000000000007941 */ /* 0x000fea0003800000 */
.L_x_667:
        /* <DEDUP_REMOVED lines=11> */
.L_x_670:
[----:B------:R-:W3:Y:S01]  /*a120*/  LDG.E.STRONG.GPU R5, [R2.64] ;  /* 0x0000001202057981 */ /* 0x000ee2000c1ef900 */
[----:B------:R-:W-:Y:S01]  /*a130*/  YIELD ;  /* 0x0000000000007946 */ /* 0x000fe20003800000 */
[----:B---3--:R-:W-:Y:S01]  /*a140*/  ISETP.NE.AND P0, PT, R5, R4, PT ;  /* 0x000000040500720c */ /* 0x008fe20003f05270 */
[----:B------:R-:W-:-:S12]  /*a150*/  CCTL.IVALL ;  /* 0x00000000ff00798f */ /* 0x000fd80002000000 */
[----:B------:R-:W-:Y:S05]  /*a160*/  @P0 BRA `(.L_x_670) ;  /* 0xffffffb000000947 */ /* 0x000fea000383ffff */
.L_x_669:
        /* <DEDUP_REMOVED lines=25> */
.L_x_671:
        /* <DEDUP_REMOVED lines=18> */
[----:B---3--:R-:W-:Y:S01]  /*a420*/  F2FP.PACK_AB R15, R9, R2 ;  /* 0x00000002090f723e */ /* 0x008fe200000000ff */
[----:B------:R-:W-:-:S04]  /*a430*/  IMAD.WIDE R2, R4, R5, c[0x0][0x168] ;  /* 0x00005a0004027625 */ /* 0x000fc800078e0205 */
[----:B------:R-:W-:Y:S01]  /*a440*/  IMAD.WIDE R4, R4, R5, c[0x0][0x170] ;  /* 0x00005c0004047625 */ /* 0x000fe200078e0205 */
[----:B----4-:R-:W-:Y:S01]  /*a450*/  F2FP.PACK_AB R17, R13, R10 ;  /* 0x0000000a0d11723e */ /* 0x010fe200000000ff */
[----:B------:R0:W-:Y:S04]  /*a460*/  STG.E [R2.64], R15 ;  /* 0x0000000f02007986 */ /* 0x0001e8000c101912 */
[----:B------:R0:W-:Y:S01]  /*a470*/  STG.E [R4.64], R17 ;  /* 0x0000001104007986 */ /* 0x0001e2000c101912 */
[----:B------:R-:W-:Y:S05]  /*a480*/  @P0 BRA `(.L_x_671) ;  /* 0xfffffe7000000947 */ /* 0x000fea000383ffff */
[----:B------:R-:W-:Y:S05]  /*a490*/  EXIT ;  /* 0x000000000000794d */ /* 0x000fea0003800000 */
.L_x_672:
        /* <DEDUP_REMOVED lines=14> */
.L_x_3271:


//--------------------- .text._Z35group_norm_nhwc_bwd_one_pass_kernelI11Fp16IOFp32WLi64ELi42ELi672EEv26Group_norm_nhwc_bwd_params --------------------------
	.section	.text._Z35group_norm_nhwc_bwd_one_pass_kernelI11Fp16IOFp32WLi64ELi42ELi672EEv26Group_norm_nhwc_bwd_params,"ax",@progbits
	.sectioninfo	@"SHI_REGISTERS=40"
	.align	128
        .global         _Z35group_norm_nhwc_bwd_one_pass_kernelI11Fp16IOFp32WLi64ELi42ELi672EEv26Group_norm_nhwc_bwd_params
        .type           _Z35group_norm_nhwc_bwd_one_pass_kernelI11Fp16IOFp32WLi64ELi42ELi672EEv26Group_norm_nhwc_bwd_params,@function
        .size           _Z35group_norm_nhwc_bwd_one_pass_kernelI11Fp16IOFp32WLi64ELi42ELi672EEv26Group_norm_nhwc_bwd_params,(.L_x_3272 - _Z35group_norm_nhwc_bwd_one_pass_kernelI11Fp16IOFp32WLi64ELi42ELi672EEv26Group_norm_nhwc_bwd_params)
        .other          _Z35group_norm_nhwc_bwd_one_pass_kernelI11Fp16IOFp32WLi64ELi42ELi672EEv26Group_norm_nhwc_bwd_params,@"STO_CUDA_ENTRY STV_DEFAULT"
_Z35group_norm_nhwc_bwd_one_pass_kernelI11Fp16IOFp32WLi64ELi42ELi672EEv26Group_norm_nhwc_bwd_params:
.text._Z35group_norm_nhwc_bwd_one_pass_kernelI11Fp16IOFp32WLi64ELi42ELi672EEv26Group_norm_nhwc_bwd_params:
        /* <DEDUP_REMOVED lines=43> */
.L_x_700:
        /* <DEDUP_REMOVED lines=66> */
[----:B------:R-:W3:Y:S01]  /*06d0*/  @P1 LDG.E R29, [R16.64] ;  /* 0x0000000e101d1981 */ /* 0x000ee2000c1e1900 */
        /* <DEDUP_REMOVED lines=8> */
[----:B------:R-:W-:Y:S01]  /*0760*/  CS2R R26, SRZ ;  /* 0x00000000001a7805 */ /* 0x000fe2000001ff00 */
[----:B------:R-:W-:Y:S01]  /*0770*/  UMOV UR12, 0x3f800000 ;  /* 0x3f800000000c7882 */ /* 0x000fe20000000000 */
[----:B------:R-:W-:Y:S01]  /*0780*/  BSSY B0, `(.L_x_674) ;  /* 0x000001e000007945 */ /* 0x000fe20003800000 */
[----:B------:R0:W5:Y:S04]  /*0790*/  @P1 LDG.E R28, [R8.64] ;  /* 0x0000000e081c1981 */ /* 0x000168000c1e1900 */
[----:B------:R1:W5:Y:S04]  /*07a0*/  @!P0 LDG.E R26, [R10.64] ;  /* 0x0000000e0a1a8981 */ /* 0x000368000c1e1900 */
[----:B------:R3:W5:Y:S01]  /*07b0*/  @!P0 LDG.E R27, [R12.64] ;  /* 0x0000000e0c1b8981 */ /* 0x000762000c1e1900 */
[----:B------:R-:W-:Y:S01]  /*07c0*/  ISETP.NE.AND P2, PT, RZ, UR16, PT ;  /* 0x00000010ff007c0c */ /* 0x000fe2000bf45270 */
[----:B0-----:R-:W-:Y:S01]  /*07d0*/  CS2R R8, SRZ ;  /* 0x0000000000087805 */ /* 0x001fe2000001ff00 */
[----:B--2---:R-:W0:Y:S02]  /*07e0*/  R2UR UR17, R6 ;  /* 0x00000000061173c2 */ /* 0x004e2400000e0000 */
[----:B0-----:R-:W-:-:S05]  /*07f0*/  MOV R2, UR17 ;  /* 0x0000001100027c02 */ /* 0x001fca0008000f00 */
[----:B------:R-:W-:-:S05]  /*0800*/  FFMA.FTZ R7, -R2, UR17, R7 ;  /* 0x0000001102077c23 */ /* 0x000fca0008010107 */
[----:B------:R-:W-:-:S13]  /*0810*/  FSETP.GTU.FTZ.AND P0, PT, R7, RZ, PT ;  /* 0x000000ff0700720b */ /* 0x000fda0003f1c000 */
[----:B------:R-:W-:Y:S01]  /*0820*/  VOTEU.ANY UP0, P0 ;  /* 0x00000000003f7886 */ /* 0x000fe20000000100 */
[----:B------:R-:W-:-:S13]  /*0830*/  PLOP3.LUT P0, PT, PT, PT, UP0, 0x80, 0x0 ;  /* 0x000000000000781c */ /* 0x000fda0003f0f008 */
[----:B------:R-:W-:-:S06]  /*0840*/  @P0 FADD.FTZ R2, R7, c[0x0][0x1a0] ;  /* 0x0000680007020621 */ /* 0x000fcc0000010000 */
[----:B------:R-:W0:Y:S02]  /*0850*/  @P0 MUFU.RSQ R2, R2 ;  /* 0x0000000200020308 */ /* 0x000e240000001400 */
[----:B0-----:R-:W0:Y:S01]  /*0860*/  @P0 R2UR UR4, R2 ;  /* 0x00000000020403c2 */ /* 0x001e2200000e0000 */
[----:B------:R-:W-:Y:S01]  /*0870*/  ISETP.GT.U32.AND P0, PT, R0, 0x29f, PT ;  /* 0x0000029f0000780c */ /* 0x000fe20003f04070 */
[----:B------:R-:W-:Y:S01]  /*0880*/  CS2R R6, SRZ ;  /* 0x0000000000067805 */ /* 0x000fe2000001ff00 */
[----:B0-----:R-:W-:Y:S01]  /*0890*/  @UP0 UMOV UR12, UR4 ;  /* 0x00000004000c0c82 */ /* 0x001fe20008000000 */
[--C-:B---3--:R-:W-:Y:S02]  /*08a0*/  HADD2.F32 R12, -RZ, R29.reuse.H0_H0 ;  /* 0x2000001dff0c7230 */ /* 0x108fe40000004100 */
[----:B------:R-:W-:-:S08]  /*08b0*/  HADD2.F32 R13, -RZ, R29.H1_H1 ;  /* 0x3000001dff0d7230 */ /* 0x000fd00000004100 */
[----:B------:R-:W-:Y:S05]  /*08c0*/  @P0 BRA `(.L_x_675) ;  /* 0x0000009000000947 */ /* 0x000fea0003800000 */
[----:B-1----:R-:W-:Y:S01]  /*08d0*/  ISETP.NE.AND P0, PT, RZ, UR16, PT ;  /* 0x00000010ff007c0c */ /* 0x002fe2000bf05270 */
        /* <DEDUP_REMOVED lines=8> */
.L_x_675:
[----:B-1----:R-:W-:Y:S05]  /*0960*/  BSYNC B0 ;  /* 0x0000000000007941 */ /* 0x002fea0003800000 */
.L_x_674:
[----:B------:R-:W-:Y:S01]  /*0970*/  FADD.FTZ R12, R12, -UR17 ;  /* 0x800000110c0c7e21 */ /* 0x000fe20008010000 */
[--C-:B0----5:R-:W-:Y:S01]  /*0980*/  HADD2.F32 R10, -RZ, R28.reuse.H1_H1 ;  /* 0x3000001cff0a7230 */ /* 0x121fe20000004100 */
[----:B------:R-:W-:Y:S01]  /*0990*/  FADD.FTZ R2, R13, -UR17 ;  /* 0x800000110d027e21 */ /* 0x000fe20008010000 */
[----:B------:R-:W-:Y:S01]  /*09a0*/  HADD2.F32 R13, -RZ, R28.H0_H0 ;  /* 0x2000001cff0d7230 */ /* 0x000fe20000004100 */
        /* <DEDUP_REMOVED lines=21> */
.L_x_676:
[----:B------:R-:W-:Y:S01]  /*0b00*/  FMUL.FTZ R12, R13, R6 ;  /* 0x000000060d0c7220 */ /* 0x000fe20000410000 */
[--C-:B------:R-:W-:Y:S01]  /*0b10*/  HADD2.F32 R16, -RZ, R26.reuse.H0_H0 ;  /* 0x2000001aff107230 */ /* 0x100fe20000004100 */
[----:B------:R-:W-:Y:S01]  /*0b20*/  FMUL.FTZ R14, R10, R7 ;  /* 0x000000070a0e7220 */ /* 0x000fe20000410000 */
[----:B------:R-:W-:Y:S01]  /*0b30*/  HADD2.F32 R18, -RZ, R26.H1_H1 ;  /* 0x3000001aff127230 */ /* 0x000fe20000004100 */
[----:B------:R-:W-:Y:S02]  /*0b40*/  FFMA.FTZ R11, R15, R12, RZ ;  /* 0x0000000c0f0b7223 */ /* 0x000fe400000100ff */
[----:B------:R-:W-:Y:S02]  /*0b50*/  FADD.FTZ R17, RZ, R12 ;  /* 0x0000000cff117221 */ /* 0x000fe40000010000 */
[----:B------:R-:W-:-:S02]  /*0b60*/  FADD.FTZ R16, R16, -UR17 ;  /* 0x8000001110107e21 */ /* 0x000fc40008010000 */
[----:B------:R-:W-:Y:S02]  /*0b70*/  FADD.FTZ R18, R18, -UR17 ;  /* 0x8000001112127e21 */ /* 0x000fe40008010000 */
[----:B------:R-:W-:Y:S02]  /*0b80*/  FFMA.FTZ R12, R2, R14, R11 ;  /* 0x0000000e020c7223 */ /* 0x000fe4000001000b */
[----:B------:R-:W-:Y:S01]  /*0b90*/  FADD.FTZ R11, R14, R17 ;  /* 0x000000110e0b7221 */ /* 0x000fe20000010000 */
[--C-:B------:R-:W-:Y:S01]  /*0ba0*/  HADD2.F32 R17, -RZ, R27.reuse.H0_H0 ;  /* 0x2000001bff117230 */ /* 0x100fe20000004100 */
[----:B------:R-:W-:Y:S01]  /*0bb0*/  FMUL.FTZ R19, R16, UR12 ;  /* 0x0000000c10137c20 */ /* 0x000fe20008410000 */
[----:B------:R-:W-:Y:S01]  /*0bc0*/  HADD2.F32 R16, -RZ, R27.H1_H1 ;  /* 0x3000001bff107230 */ /* 0x000fe20000004100 */
        /* <DEDUP_REMOVED lines=20> */
.L_x_677:
        /* <DEDUP_REMOVED lines=101> */
.L_x_679:
[----:B------:R-:W-:Y:S05]  /*1360*/  BSYNC B0 ;  /* 0x0000000000007941 */ /* 0x000fea0003800000 */
.L_x_678:
        /* <DEDUP_REMOVED lines=158> */
.L_x_681:
[----:B------:R-:W-:Y:S05]  /*1d50*/  BSYNC B0 ;  /* 0x0000000000007941 */ /* 0x000fea0003800000 */
.L_x_680:
        /* <DEDUP_REMOVED lines=19> */
.L_x_683:
[----:B------:R-:W-:Y:S05]  /*1e90*/  BSYNC B0 ;  /* 0x0000000000007941 */ /* 0x000fea0003800000 */
.L_x_682:
        /* <DEDUP_REMOVED lines=30> */
.L_x_686:
[----:B------:R-:W2:Y:S01]  /*2080*/  LDG.E.STRONG.GPU R16, [R12.64] ;  /* 0x0000000e0c107981 */ /* 0x000ea2000c1ef900 */
[----:B------:R-:W-:Y:S01]  /*2090*/  YIELD ;  /* 0x0000000000007946 */ /* 0x000fe20003800000 */
[----:B--2---:R-:W-:Y:S01]  /*20a0*/  ISETP.NE.AND P0, PT, R16, R19, PT ;  /* 0x000000131000720c */ /* 0x004fe20003f05270 */
[----:B------:R-:W-:-:S12]  /*20b0*/  CCTL.IVALL ;  /* 0x00000000ff00798f */ /* 0x000fd80002000000 */
[----:B------:R-:W-:Y:S05]  /*20c0*/  @P0 BRA `(.L_x_686) ;  /* 0xffffffb000000947 */ /* 0x000fea000383ffff */
.L_x_685:
        /* <DEDUP_REMOVED lines=20> */
.L_x_690:
        /* <DEDUP_REMOVED lines=116> */
.L_x_689:
        /* <DEDUP_REMOVED lines=62> */
.L_x_691:
[----:B------:R-:W-:-:S13]  /*2d30*/  ISETP.NE.OR P0, PT, RZ, UR4, P0 ;  /* 0x00000004ff007c0c */ /* 0x000fda0008705670 */
[----:B------:R-:W-:Y:S05]  /*2d40*/  @!P0 BRA `(.L_x_687) ;  /* 0x000001f000008947 */ /* 0x000fea0003800000 */
.L_x_688:
        /* <DEDUP_REMOVED lines=31> */
.L_x_687:
        /* <DEDUP_REMOVED lines=12> */
.L_x_693:
[----:B------:R-:W-:Y:S05]  /*3000*/  BSYNC B0 ;  /* 0x0000000000007941 */ /* 0x000fea0003800000 */
.L_x_692:
        /* <DEDUP_REMOVED lines=16> */
.L_x_684:
[----:B------:R-:W-:Y:S01]  /*3110*/  @!P3 STS.64 [0xc8], R10 ;  /* 0x0000c80aff00b388 */ /* 0x000fe20000000a00 */
[----:B0-2---:R-:W-:-:S03]  /*3120*/  HADD2.F32 R12, -RZ, R29.H0_H0 ;  /* 0x2000001dff0c7230 */ /* 0x005fc60000004100 */
[----:B------:R-:W-:Y:S01]  /*3130*/  BAR.SYNC.DEFER_BLOCKING 0x0 ;  /* 0x0000000000007b1d */ /* 0x000fe20000010000 */
[----:B------:R-:W-:Y:S01]  /*3140*/  HADD2.F32 R29, -RZ, R29.H1_H1 ;  /* 0x3000001dff1d7230 */ /* 0x000fe20000004100 */
[----:B------:R-:W-:Y:S01]  /*3150*/  ISETP.GE.U32.AND P0, PT, R34, c[0x0][0x1e0], PT ;  /* 0x0000780022007a0c */ /* 0x000fe20003f06070 */
[----:B------:R-:W-:Y:S02]  /*3160*/  HADD2.F32 R13, -RZ, R28.H0_H0 ;  /* 0x2000001cff0d7230 */ /* 0x000fe40000004100 */
[----:B------:R-:W-:Y:S01]  /*3170*/  HADD2.F32 R14, -RZ, R26.H0_H0 ;  /* 0x2000001aff0e7230 */ /* 0x000fe20000004100 */
[----:B------:R-:W-:Y:S01]  /*3180*/  ISETP.GE.AND.EX P0, PT, R35, c[0x0][0x1e4], PT, P0 ;  /* 0x0000790023007a0c */ /* 0x000fe20003f06300 */
[----:B------:R-:W-:Y:S02]  /*3190*/  HADD2.F32 R28, -RZ, R28.H1_H1 ;  /* 0x3000001cff1c7230 */ /* 0x000fe40000004100 */
[----:B------:R-:W-:Y:S01]  /*31a0*/  HADD2.F32 R26, -RZ, R26.H1_H1 ;  /* 0x3000001aff1a7230 */ /* 0x000fe20000004100 */
[----:B------:R-:W-:Y:S01]  /*31b0*/  ISETP.GT.U32.OR P0, PT, R0, 0x29f, P0 ;  /* 0x0000029f0000780c */ /* 0x000fe20000704470 */
[----:B------:R-:W0:Y:S02]  /*31c0*/  LDS.64 R10, [0xc8] ;  /* 0x0000c800ff0a7984 */ /* 0x000e240000000a00 */
[----:B0-----:R-:W-:-:S02]  /*31d0*/  FMUL.FTZ R2, R10, c[0x0][0x20c] ;  /* 0x000083000a027a20 */ /* 0x001fc40000410000 */
[----:B------:R-:W-:Y:S02]  /*31e0*/  FMUL.FTZ R15, R11, c[0x0][0x20c] ;  /* 0x000083000b0f7a20 */ /* 0x000fe40000410000 */
[----:B------:R-:W-:Y:S02]  /*31f0*/  FADD.FTZ R11, R12, -UR17 ;  /* 0x800000110c0b7e21 */ /* 0x000fe40008010000 */
        /* <DEDUP_REMOVED lines=22> */
.L_x_694:
        /* <DEDUP_REMOVED lines=15> */
[----:B------:R-:W-:Y:S02]  /*3450*/  F2FP.PACK_AB R11, R16, R17 ;  /* 0x00000011100b723e */ /* 0x000fe400000000ff */
[----:B------:R-:W-:-:S05]  /*3460*/  LEA.HI.X R13, R10, c[0x0][0x164], R19, 0x1, P3 ;  /* 0x000059000a0d7a11 */ /* 0x000fca00018f0c13 */
[----:B------:R0:W-:Y:S02]  /*3470*/  STG.E [R12.64], R11 ;  /* 0x0000000b0c007986 */ /* 0x0001e4000c10190e */
.L_x_696:
[----:B------:R-:W-:Y:S05]  /*3480*/  BSYNC B0 ;  /* 0x0000000000007941 */ /* 0x000fea0003800000 */
.L_x_695:
[----:B0-----:R-:W-:Y:S01]  /*3490*/  FADD.FTZ R13, R14, -UR17 ;  /* 0x800000110e0d7e21 */ /* 0x001fe20008010000 */
[--C-:B------:R-:W-:Y:S01]  /*34a0*/  HADD2.F32 R11, -RZ, R27.reuse.H0_H0 ;  /* 0x2000001bff0b7230 */ /* 0x100fe20000004100 */
[----:B------:R-:W-:Y:S01]  /*34b0*/  FADD.FTZ R12, R26, -UR17 ;  /* 0x800000111a0c7e21 */ /* 0x000fe20008010000 */
[----:B------:R-:W-:Y:S01]  /*34c0*/  HADD2.F32 R10, -RZ, R27.H1_H1 ;  /* 0x3000001bff0a7230 */ /* 0x000fe20000004100 */
[----:B------:R-:W-:Y:S02]  /*34d0*/  FMUL.FTZ R13, R13, UR12 ;  /* 0x0000000c0d0d7c20 */ /* 0x000fe40008410000 */
[----:B------:R-:W-:Y:S01]  /*34e0*/  FMUL.FTZ R12, R12, UR12 ;  /* 0x0000000c0c0c7c20 */ /* 0x000fe20008410000 */
        /* <DEDUP_REMOVED lines=19> */
.L_x_697:
        /* <DEDUP_REMOVED lines=15> */
[----:B------:R-:W-:-:S05]  /*3710*/  F2FP.PACK_AB R7, R2, R13 ;  /* 0x0000000d0207723e */ /* 0x000fca00000000ff */
[----:B------:R0:W-:Y:S02]  /*3720*/  STG.E [R4.64], R7 ;  /* 0x0000000704007986 */ /* 0x0001e4000c10190e */
.L_x_699:
[----:B------:R-:W-:Y:S05]  /*3730*/  BSYNC B0 ;  /* 0x0000000000007941 */ /* 0x000fea0003800000 */
.L_x_698:
[----:B------:R-:W-:Y:S01]  /*3740*/  ULDC UR4, c[0x0][0x10] ;  /* 0x0000040000047ab9 */ /* 0x000fe20000000800 */
[----:B------:R-:W-:Y:S01]  /*3750*/  IADD3 R30, R30, 0x1, RZ ;  /* 0x000000011e1e7810 */ /* 0x000fe20007ffe0ff */
[----:B------:R-:W-:-:S04]  /*3760*/  UIADD3 UR7, UR7, UR4, URZ ;  /* 0x0000000407077290 */ /* 0x000fc8000fffe03f */
[----:B------:R-:W-:-:S06]  /*3770*/  UISETP.GE.AND UP0, UPT, UR7, UR6, UPT ;  /* 0x000000060700728c */ /* 0x000fcc000bf06270 */
[----:B------:R-:W-:-:S13]  /*3780*/  PLOP3.LUT P0, PT, PT, PT, UP0, 0x80, 0x0 ;  /* 0x000000000000781c */ /* 0x000fda0003f0f008 */
[----:B------:R-:W-:Y:S01]  /*3790*/  @P0 CALL.REL.NOINC `(.L_x_673) ;  /* 0x0000001000000944 */ /* 0x000fe20003c00000 */
[----:B------:R-:W-:Y:S05]  /*37a0*/  BRA `(.L_x_700) ;  /* 0xffffcb0000007947 */ /* 0x000fea000383ffff */
.L_x_673:
        /* <DEDUP_REMOVED lines=18> */
.L_x_702:
[----:B------:R-:W-:Y:S05]  /*38d0*/  BSYNC B0 ;  /* 0x0000000000007941 */ /* 0x000fea0003800000 */
.L_x_701:
        /* <DEDUP_REMOVED lines=11> */
.L_x_704:
[----:B------:R-:W2:Y:S01]  /*3990*/  LDG.E.STRONG.GPU R6, [R4.64] ;  /* 0x0000000e04067981 */ /* 0x000ea2000c1ef900 */
[----:B------:R-:W-:Y:S01]  /*39a0*/  YIELD ;  /* 0x0000000000007946 */ /* 0x000fe20003800000 */
[----:B--2---:R-:W-:Y:S01]  /*39b0*/  ISETP.NE.AND P0, PT, R6, R3, PT ;  /* 0x000000030600720c */ /* 0x004fe20003f05270 */
[----:B------:R-:W-:-:S12]  /*39c0*/  CCTL.IVALL ;  /* 0x00000000ff00798f */ /* 0x000fd80002000000 */
[----:B------:R-:W-:Y:S05]  /*39d0*/  @P0 BRA `(.L_x_704) ;  /* 0xffffffb000000947 */ /* 0x000fea000383ffff */
.L_x_703:
        /* <DEDUP_REMOVED lines=25> */
.L_x_705:
        /* <DEDUP_REMOVED lines=23> */
.L_x_706:
        /* <DEDUP_REMOVED lines=10> */
.L_x_3272:


//--------------------- .text._Z35group_norm_nhwc_bwd_one_pass_kernelI11Fp16IOFp32WLi128ELi42ELi672EEv26Group_norm_nhwc_bwd_params --------------------------
	.section	.text._Z35group_norm_nhwc_bwd_one_pass_kernelI11Fp16IOFp32WLi128ELi42ELi672EEv26Group_norm_nhwc_bwd_params,"ax",@progbits
	.sectioninfo	@"SHI_REGISTERS=78"
	.align	128
        .global         _Z35group_norm_nhwc_bwd_one_pass_kernelI11Fp16IOFp32WLi128ELi42ELi672EEv26Group_norm_nhwc_bwd_params
        .type           _Z35group_norm_nhwc_bwd_one_pass_kernelI11Fp16IOFp32WLi128ELi42ELi672EEv26Group_norm_nhwc_bwd_params,@function
        .size           _Z35group_norm_nhwc_bwd_one_pass_kernelI11Fp16IOFp32WLi128ELi42ELi672EEv26Group_norm_nhwc_bwd_params,(.L_x_3273 - _Z35group_norm_nhwc_bwd_one_pass_kernelI11Fp16IOFp32WLi128ELi42ELi672EEv26Group_norm_nhwc_bwd_params)
        .other          _Z35group_norm_nhwc_bwd_one_pass_kernelI11Fp16IOFp32WLi128ELi42ELi672EEv26Group_norm_nhwc_bwd_params,@"STO_CUDA_ENTRY STV_DEFAULT"
_Z35group_norm_nhwc_bwd_one_pass_kernelI11Fp16IOFp32WLi128ELi42ELi672EEv26Group_norm_nhwc_bwd_params:
.text._Z35group_norm_nhwc_bwd_one_pass_kernelI11Fp16IOFp32WLi128ELi42ELi672EEv26Group_norm_nhwc_bwd_params:
        /* <DEDUP_REMOVED lines=45> */
.L_x_742:
        /* <DEDUP_REMOVED lines=133> */
.L_x_709:
[----:B----4-:R-:W-:Y:S05]  /*0b20*/  BSYNC B0 ;  /* 0x0000000000007941 */ /* 0x010fea0003800000 */
.L_x_708:
[----:B------:R-:W-:Y:S01]  /*0b30*/  ISETP.NE.AND P4, PT, RZ, UR9, PT ;  /* 0x00000009ff007c0c */ /* 0x000fe2000bf85270 */
[--C-:B-----5:R-:W-:Y:S02]  /*0b40*/  HADD2.F32 R17, -RZ, R55.reuse.H0_H0 ;  /* 0x20000037ff117230 */ /* 0x120fe40000004100 */
[----:B------:R-:W-:Y:S02]  /*0b50*/  HADD2.F32 R19, -RZ, R55.H1_H1 ;  /* 0x30000037ff137230 */ /* 0x000fe40000004100 */
[----:B------:R-:W-:Y:S01]  /*0b60*/  HADD2.F32 R21, -RZ, R56.H0_H0 ;  /* 0x20000038ff157230 */ /* 0x000fe20000004100 */
[C---:B------:R-:W-:Y:S01]  /*0b70*/  FADD.FTZ R18, -R8.reuse, R17 ;  /* 0x0000001108127221 */ /* 0x040fe20000010100 */
[--C-:B-1----:R-:W-:Y:S01]  /*0b80*/  HADD2.F32 R15, -RZ, R54.reuse.H0_H0 ;  /* 0x20000036ff0f7230 */ /* 0x102fe20000004100 */
[----:B------:R-:W-:Y:S01]  /*0b90*/  FADD.FTZ R20, -R8, R19 ;  /* 0x0000001308147221 */ /* 0x000fe20000010100 */
[----:B------:R-:W-:Y:S01]  /*0ba0*/  HADD2.F32 R16, -RZ, R54.H1_H1 ;  /* 0x30000036ff107230 */ /* 0x000fe20000004100 */
[-C--:B0-----:R-:W-:Y:S01]  /*0bb0*/  FMUL.FTZ R17, R18, R65.reuse ;  /* 0x0000004112117220 */ /* 0x081fe20000410000 */
[----:B------:R-:W-:Y:S01]  /*0bc0*/  HADD2.F32 R29, -RZ, R56.H1_H1 ;  /* 0x30000038ff1d7230 */ /* 0x000fe20000004100 */
[----:B------:R-:W-:Y:S01]  /*0bd0*/  FADD.FTZ R28, -R8, R21 ;  /* 0x00000015081c7221 */ /* 0x000fe20000010100 */
[--C-:B------:R-:W-:Y:S01]  /*0be0*/  HADD2.F32 R9, -RZ, R53.reuse.H0_H0 ;  /* 0x20000035ff097230 */ /* 0x100fe20000004100 */
[----:B------:R-:W-:Y:S01]  /*0bf0*/  FMUL.FTZ R18, R20, R65 ;  /* 0x0000004114127220 */ /* 0x000fe20000410000 */
[----:B------:R-:W-:Y:S01]  /*0c00*/  HADD2.F32 R14, -RZ, R53.H1_H1 ;  /* 0x30000035ff0e7230 */ /* 0x000fe20000004100 */
        /* <DEDUP_REMOVED lines=19> */
.L_x_710:
        /* <DEDUP_REMOVED lines=26> */
.L_x_711:
[----:B------:R-:W-:Y:S01]  /*0ee0*/  FFMA.FTZ R21, R18, R22, R21 ;  /* 0x0000001612157223 */ /* 0x000fe20000010015 */
[--C-:B------:R-:W-:Y:S01]  /*0ef0*/  HADD2.F32 R25, -RZ, R51.reuse.H0_H0 ;  /* 0x20000033ff197230 */ /* 0x100fe20000004100 */
[----:B------:R-:W-:Y:S01]  /*0f00*/  FMUL.FTZ R24, R9, R10 ;  /* 0x0000000a09187220 */ /* 0x000fe20000410000 */
[----:B------:R-:W-:Y:S01]  /*0f10*/  HADD2.F32 R27, -RZ, R51.H1_H1 ;  /* 0x30000033ff1b7230 */ /* 0x000fe20000004100 */
[----:B------:R-:W-:Y:S02]  /*0f20*/  FADD.FTZ R23, R22, R23 ;  /* 0x0000001716177221 */ /* 0x000fe40000010000 */
[----:B------:R-:W-:Y:S02]  /*0f30*/  FFMA.FTZ R21, R19, R24, R21 ;  /* 0x0000001813157223 */ /* 0x000fe40000010015 */
[----:B------:R-:W-:Y:S01]  /*0f40*/  FADD.FTZ R23, R23, R24 ;  /* 0x0000001817177221 */ /* 0x000fe20000010000 */
[----:B------:R-:W-:Y:S01]  /*0f50*/  HADD2.F32 R24, -RZ, R50.H1_H1 ;  /* 0x30000032ff187230 */ /* 0x000fe20000004100 */
[----:B------:R-:W-:-:S02]  /*0f60*/  FMUL.FTZ R22, R14, R11 ;  /* 0x0000000b0e167220 */ /* 0x000fc40000410000 */
[----:B------:R-:W-:Y:S02]  /*0f70*/  FADD.FTZ R26, -R8, R27 ;  /* 0x0000001b081a7221 */ /* 0x000fe40000010100 */
[----:B------:R-:W-:Y:S02]  /*0f80*/  FFMA.FTZ R34, R20, R22, R21 ;  /* 0x0000001614227223 */ /* 0x000fe40000010015 */
[----:B------:R-:W-:Y:S01]  /*0f90*/  FADD.FTZ R35, R22, R23 ;  /* 0x0000001716237221 */ /* 0x000fe20000010000 */
[----:B------:R-:W-:Y:S01]  /*0fa0*/  HADD2.F32 R23, -RZ, R50.H0_H0 ;  /* 0x20000032ff177230 */ /* 0x000fe20000004100 */
[----:B------:R-:W-:-:S04]  /*0fb0*/  FADD.FTZ R22, -R8, R25 ;  /* 0x0000001908167221 */ /* 0x000fc80000010100 */
        /* <DEDUP_REMOVED lines=21> */
.L_x_712:
[--C-:B------:R-:W-:Y:S01]  /*1110*/  HADD2.F32 R25, -RZ, R52.reuse.H0_H0 ;  /* 0x20000034ff197230 */ /* 0x100fe20000004100 */
[----:B------:R-:W-:Y:S01]  /*1120*/  FMUL.FTZ R30, R23, R10 ;  /* 0x0000000a171e7220 */ /* 0x000fe20000410000 */
[----:B------:R-:W-:Y:S01]  /*1130*/  HADD2.F32 R29, -RZ, R52.H1_H1 ;  /* 0x30000034ff1d7230 */ /* 0x000fe20000004100 */
[----:B------:R-:W-:Y:S01]  /*1140*/  FMUL.FTZ R31, R24, R11 ;  /* 0x0000000b181f7220 */ /* 0x000fe20000410000 */
[--C-:B------:R-:W-:Y:S01]  /*1150*/  HADD2.F32 R26, -RZ, R49.reuse.H1_H1 ;  /* 0x30000031ff1a7230 */ /* 0x100fe20000004100 */
[C---:B------:R-:W-:Y:S01]  /*1160*/  FADD.FTZ R28, -R8.reuse, R25 ;  /* 0x00000019081c7221 */ /* 0x040fe20000010100 */
[----:B------:R-:W-:Y:S01]  /*1170*/  HADD2.F32 R25, -RZ, R49.H0_H0 ;  /* 0x20000031ff197230 */ /* 0x000fe20000004100 */
[----:B------:R-:W-:Y:S02]  /*1180*/  FADD.FTZ R32, -R8, R29 ;  /* 0x0000001d08207221 */ /* 0x000fe40000010100 */
[----:B------:R-:W-:-:S02]  /*1190*/  FFMA.FTZ R27, R21, R30, R34 ;  /* 0x0000001e151b7223 */ /* 0x000fc40000010022 */
[-C--:B------:R-:W-:Y:S02]  /*11a0*/  FMUL.FTZ R29, R28, R65.reuse ;  /* 0x000000411c1d7220 */ /* 0x080fe40000410000 */
        /* <DEDUP_REMOVED lines=21> */
.L_x_713:
        /* <DEDUP_REMOVED lines=111> */
.L_x_715:
[----:B------:R-:W-:Y:S05]  /*19f0*/  BSYNC B0 ;  /* 0x0000000000007941 */ /* 0x000fea0003800000 */
.L_x_714:
        /* <DEDUP_REMOVED lines=160> */
.L_x_717:
[----:B------:R-:W-:Y:S05]  /*2400*/  BSYNC B0 ;  /* 0x0000000000007941 */ /* 0x000fea0003800000 */
.L_x_716:
        /* <DEDUP_REMOVED lines=16> */
.L_x_719:
[----:B------:R-:W-:Y:S05]  /*2510*/  BSYNC B0 ;  /* 0x0000000000007941 */ /* 0x000fea0003800000 */
.L_x_718:
        /* <DEDUP_REMOVED lines=28> */
.L_x_722:
[----:B------:R-:W2:Y:S01]  /*26e0*/  LDG.E.STRONG.GPU R6, [R16.64] ;  /* 0x0000000610067981 */ /* 0x000ea2000c1ef900 */
[----:B------:R-:W-:Y:S01]  /*26f0*/  YIELD ;  /* 0x0000000000007946 */ /* 0x000fe20003800000 */
[----:B--2---:R-:W-:Y:S01]  /*2700*/  ISETP.NE.AND P0, PT, R6, R21, PT ;  /* 0x000000150600720c */ /* 0x004fe20003f05270 */
[----:B------:R-:W-:-:S12]  /*2710*/  CCTL.IVALL ;  /* 0x00000000ff00798f */ /* 0x000fd80002000000 */
[----:B------:R-:W-:Y:S05]  /*2720*/  @P0 BRA `(.L_x_722) ;  /* 0xffffffb000000947 */ /* 0x000fea000383ffff */
.L_x_721:
        /* <DEDUP_REMOVED lines=17> */
.L_x_726:
        /* <DEDUP_REMOVED lines=115> */
.L_x_725:
        /* <DEDUP_REMOVED lines=61> */
.L_x_727:
[----:B------:R-:W-:-:S13]  /*3340*/  ISETP.NE.OR P0, PT, R6, RZ, P0 ;  /* 0x000000ff0600720c */ /* 0x000fda0000705670 */
[----:B------:R-:W-:Y:S05]  /*3350*/  @!P0 BRA `(.L_x_723) ;  /* 0x000001f000008947 */ /* 0x000fea0003800000 */
.L_x_724:
        /* <DEDUP_REMOVED lines=31> */
.L_x_723:
        /* <DEDUP_REMOVED lines=12> */
.L_x_729:
[----:B------:R-:W-:Y:S05]  /*3610*/  BSYNC B0 ;  /* 0x0000000000007941 */ /* 0x000fea0003800000 */
.L_x_728:
        /* <DEDUP_REMOVED lines=16> */
.L_x_720:
[----:B------:R2:W-:Y:S01]  /*3720*/  @!P2 STS.64 [0xc8], R14 ;  /* 0x0000c80eff00a388 */ /* 0x0005e20000000a00 */
[--C-:B------:R-:W-:Y:S01]  /*3730*/  HADD2.F32 R9, -RZ, R55.reuse.H0_H0 ;  /* 0x20000037ff097230 */ /* 0x100fe20000004100 */
[----:B------:R-:W-:Y:S01]  /*3740*/  ISETP.GE.U32.AND P0, PT, R60, c[0x0][0x1e0], PT ;  /* 0x000078003c007a0c */ /* 0x000fe20003f06070 */
[----:B------:R-:W-:Y:S01]  /*3750*/  HADD2.F32 R55, -RZ, R55.H1_H1 ;  /* 0x30000037ff377230 */ /* 0x000fe20000004100 */
[----:B------:R-:W-:Y:S01]  /*3760*/  BAR.SYNC.DEFER_BLOCKING 0x0 ;  /* 0x0000000000007b1d */ /* 0x000fe20000010000 */
[----:B------:R-:W-:Y:S01]  /*3770*/  ISETP.GE.U32.AND P2, PT, R59, c[0x0][0x1e0], PT ;  /* 0x000078003b007a0c */ /* 0x000fe20003f46070 */
[--C-:B-1----:R-:W-:Y:S01]  /*3780*/  HADD2.F32 R23, -RZ, R51.reuse.H0_H0 ;  /* 0x20000033ff177230 */ /* 0x102fe20000004100 */
[----:B------:R-:W-:Y:S01]  /*3790*/  ISETP.GE.U32.AND P3, PT, R58, c[0x0][0x1e0], PT ;  /* 0x000078003a007a0c */ /* 0x000fe20003f66070 */
[--C-:B------:R-:W-:Y:S01]  /*37a0*/  HADD2.F32 R19, -RZ, R56.reuse.H0_H0 ;  /* 0x20000038ff137230 */ /* 0x100fe20000004100 */
[C---:B------:R-:W-:Y:S01]  /*37b0*/  FADD.FTZ R22, -R8.reuse, R55 ;  /* 0x0000003708167221 */ /* 0x040fe20000010100 */
[----:B------:R-:W-:Y:S01]  /*37c0*/  HADD2.F32 R21, -RZ, R56.H1_H1 ;  /* 0x30000038ff157230 */ /* 0x000fe20000004100 */
[----:B0-2---:R-:W-:Y:S01]  /*37d0*/  FADD.FTZ R14, -R8, R9 ;  /* 0x00000009080e7221 */ /* 0x005fe20000010100 */
[----:B------:R-:W-:Y:S01]  /*37e0*/  HADD2.F32 R51, -RZ, R51.H1_H1 ;  /* 0x30000033ff337230 */ /* 0x000fe20000004100 */
[----:B------:R-:W-:Y:S01]  /*37f0*/  ISETP.GE.AND.EX P0, PT, R45, c[0x0][0x1e4], PT, P0 ;  /* 0x000079002d007a0c */ /* 0x000fe20003f06300 */
[--C-:B------:R-:W-:Y:S01]  /*3800*/  HADD2.F32 R15, -RZ, R52.reuse.H0_H0 ;  /* 0x20000034ff0f7230 */ /* 0x100fe20000004100 */
[----:B------:R-:W-:Y:S01]  /*3810*/  ISETP.GE.AND.EX P2, PT, R44, c[0x0][0x1e4], PT, P2 ;  /* 0x000079002c007a0c */ /* 0x000fe20003f46320 */
[----:B------:R-:W-:Y:S01]  /*3820*/  HADD2.F32 R25, -RZ, R52.H1_H1 ;  /* 0x30000034ff197230 */ /* 0x000fe20000004100 */
[----:B------:R-:W-:Y:S01]  /*3830*/  ISETP.GE.AND.EX P3, PT, R7, c[0x0][0x1e4], PT, P3 ;  /* 0x0000790007007a0c */ /* 0x000fe20003f66330 */
[C---:B------:R-:W-:Y:S01]  /*3840*/  FADD.FTZ R26, -R8.reuse, R19 ;  /* 0x00000013081a7221 */ /* 0x040fe20000010100 */
[--C-:B------:R-:W-:Y:S01]  /*3850*/  HADD2.F32 R9, -RZ, R54.reuse.H0_H0 ;  /* 0x20000036ff097230 */ /* 0x100fe20000004100 */
[C---:B------:R-:W-:Y:S01]  /*3860*/  FADD.FTZ R24, -R8.reuse, R21 ;  /* 0x0000001508187221 */ /* 0x040fe20000010100 */
[C---:B------:R-:W-:Y:S01]  /*3870*/  ISETP.GT.U32.OR P0, PT, R63.reuse, 0x29f, P0 ;  /* 0x0000029f3f00780c */ /* 0x040fe20000704470 */
[C---:B------:R-:W-:Y:S01]  /*3880*/  FADD.FTZ R20, -R8.reuse, R23 ;  /* 0x0000001708147221 */ /* 0x040fe20000010100 */
[C---:B------:R-:W-:Y:S01]  /*3890*/  ISETP.GT.U32.OR P2, PT, R63.reuse, 0x29f, P2 ;  /* 0x0000029f3f00780c */ /* 0x040fe20001744470 */
[C---:B------:R-:W-:Y:S01]  /*38a0*/  FADD.FTZ R18, -R8.reuse, R51 ;  /* 0x0000003308127221 */ /* 0x040fe20000010100 */
[----:B------:R-:W-:Y:S01]  /*38b0*/  ISETP.GT.U32.OR P3, PT, R63, 0x29f, P3 ;  /* 0x0000029f3f00780c */ /* 0x000fe20001f64470 */
[C---:B------:R-:W-:Y:S01]  /*38c0*/  FADD.FTZ R6, -R8.reuse, R15 ;  /* 0x0000000f08067221 */ /* 0x040fe20000010100 */
[----:B------:R-:W-:Y:S01]  /*38d0*/  HADD2.F32 R54, -RZ, R54.H1_H1 ;  /* 0x30000036ff367230 */ /* 0x000fe20000004100 */
[----:B------:R-:W0:Y:S01]  /*38e0*/  LDS.64 R16, [0xc8] ;  /* 0x0000c800ff107984 */ /* 0x000e220000000a00 */
[----:B------:R-:W-:-:S02]  /*38f0*/  FADD.FTZ R8, -R8, R25 ;  /* 0x0000001908087221 */ /* 0x000fc40000010100 */
[-C--:B------:R-:W-:Y:S02]  /*3900*/  FMUL.FTZ R29, R14, R65.reuse ;  /* 0x000000410e1d7220 */ /* 0x080fe40000410000 */
[----:B------:R-:W-:Y:S02]  /*3910*/  FMUL.FTZ R30, R22, R65 ;  /* 0x00000041161e7220 */ /* 0x000fe40000410000 */
[----:B0-----:R-:W-:Y:S02]  /*3920*/  FMUL.FTZ R16, R16, c[0x0][0x20c] ;  /* 0x0000830010107a20 */ /* 0x001fe40000410000 */
[----:B------:R-:W-:Y:S01]  /*3930*/  FMUL.FTZ R17, R17, c[0x0][0x20c] ;  /* 0x0000830011117a20 */ /* 0x000fe20000410000 */
        /* <DEDUP_REMOVED lines=19> */
.L_x_730:
        /* <DEDUP_REMOVED lines=15> */
[----:B------:R-:W-:Y:S02]  /*3b60*/  F2FP.PACK_AB R9, R9, R28 ;  /* 0x0000001c0909723e */ /* 0x000fe400000000ff */
[----:B------:R-:W-:-:S05]  /*3b70*/  LEA.HI.X R23, R14, c[0x0][0x164], R19, 0x1, P5 ;  /* 0x000059000e177a11 */ /* 0x000fca00028f0c13 */
[----:B------:R0:W-:Y:S02]  /*3b80*/  STG.E [R22.64], R9 ;  /* 0x0000000916007986 */ /* 0x0001e4000c101906 */
.L_x_732:
[----:B------:R-:W-:Y:S05]  /*3b90*/  BSYNC B0 ;  /* 0x0000000000007941 */ /* 0x000fea0003800000 */
.L_x_731:
[--C-:B0-----:R-:W-:Y:S01]  /*3ba0*/  HADD2.F32 R9, -RZ, R53.reuse.H0_H0 ;  /* 0x20000035ff097230 */ /* 0x101fe20000004100 */
[-C--:B------:R-:W-:Y:S01]  /*3bb0*/  FMUL.FTZ R27, R26, R65.reuse ;  /* 0x000000411a1b7220 */ /* 0x080fe20000410000 */
[----:B------:R-:W-:Y:S01]  /*3bc0*/  HADD2.F32 R14, -RZ, R53.H1_H1 ;  /* 0x30000035ff0e7230 */ /* 0x000fe20000004100 */
        /* <DEDUP_REMOVED lines=20> */
.L_x_733:
        /* <DEDUP_REMOVED lines=15> */
[----:B------:R-:W-:Y:S02]  /*3e00*/  F2FP.PACK_AB R9, R9, R24 ;  /* 0x000000180909723e */ /* 0x000fe400000000ff */
[----:B------:R-:W-:-:S05]  /*3e10*/  LEA.HI.X R23, R14, c[0x0][0x164], R45, 0x1, P0 ;  /* 0x000059000e177a11 */ /* 0x000fca00000f0c2d */
[----:B------:R0:W-:Y:S04]  /*3e20*/  STG.E [R22.64], R9 ;  /* 0x0000000916007986 */ /* 0x0001e8000c101906 */
.L_x_735:
[----:B------:R-:W-:Y:S05]  /*3e30*/  BSYNC B0 ;  /* 0x0000000000007941 */ /* 0x000fea0003800000 */
.L_x_734:
        /* <DEDUP_REMOVED lines=23> */
.L_x_736:
        /* <DEDUP_REMOVED lines=18> */
.L_x_738:
[----:B------:R-:W-:Y:S05]  /*40d0*/  BSYNC B0 ;  /* 0x0000000000007941 */ /* 0x000fea0003800000 */
.L_x_737:
        /* <DEDUP_REMOVED lines=23> */
.L_x_739:
        /* <DEDUP_REMOVED lines=15> */
[----:B------:R-:W-:-:S05]  /*4340*/  F2FP.PACK_AB R9, R16, R9 ;  /* 0x000000091009723e */ /* 0x000fca00000000ff */
[----:B------:R0:W-:Y:S02]  /*4350*/  STG.E [R6.64], R9 ;  /* 0x0000000906007986 */ /* 0x0001e4000c101906 */
.L_x_741:
[----:B------:R-:W-:Y:S05]  /*4360*/  BSYNC B0 ;  /* 0x0000000000007941 */ /* 0x000fea0003800000 */
.L_x_740:
[----:B------:R-:W-:Y:S02]  /*4370*/  IADD3 R62, R62, c[0x0][0x10], RZ ;  /* 0x000004003e3e7a10 */ /* 0x000fe40007ffe0ff */
[----:B------:R-:W-:Y:S02]  /*4380*/  IADD3 R57, R57, 0x1, RZ ;  /* 0x0000000139397810 */ /* 0x000fe40007ffe0ff */
[----:B------:R-:W-:-:S13]  /*4390*/  ISETP.GE.AND P0, PT, R62, UR4, PT ;  /* 0x000000043e007c0c */ /* 0x000fda000bf06270 */
[----:B------:R-:W-:Y:S01]  /*43a0*/  @P0 CALL.REL.NOINC `(.L_x_707) ;  /* 0x0000001000000944 */ /* 0x000fe20003c00000 */
[----:B------:R-:W-:Y:S05]  /*43b0*/  BRA `(.L_x_742) ;  /* 0xffffbf1000007947 */ /* 0x000fea000383ffff */
.L_x_707:
        /* <DEDUP_REMOVED lines=18> */
.L_x_744:
[----:B------:R-:W-:Y:S05]  /*44e0*/  BSYNC B0 ;  /* 0x0000000000007941 */ /* 0x000fea0003800000 */
.L_x_743:
        /* <DEDUP_REMOVED lines=11> */
.L_x_746:
[----:B------:R-:W2:Y:S01]  /*45a0*/  LDG.E.STRONG.GPU R5, [R2.64] ;  /* 0x0000000602057981 */ /* 0x000ea2000c1ef900 */
[----:B------:R-:W-:Y:S01]  /*45b0*/  YIELD ;  /* 0x0000000000007946 */ /* 0x000fe20003800000 */
[----:B--2---:R-:W-:Y:S01]  /*45c0*/  ISETP.NE.AND P0, PT, R5, R0, PT ;  /* 0x000000000500720c */ /* 0x004fe20003f05270 */
[----:B------:R-:W-:-:S12]  /*45d0*/  CCTL.IVALL ;  /* 0x00000000ff00798f */ /* 0x000fd80002000000 */
[----:B------:R-:W-:Y:S05]  /*45e0*/  @P0 BRA `(.L_x_746) ;  /* 0xffffffb000000947 */ /* 0x000fea000383ffff */
.L_x_745:
        /* <DEDUP_REMOVED lines=25> */
.L_x_747:
        /* <DEDUP_REMOVED lines=23> */
.L_x_748:
        /* <DEDUP_REMOVED lines=9> */
.L_x_3273:


//--------------------- .text._Z35group_norm_nhwc_bwd_one_pass_kernelI11Fp16IOFp32WLi256ELi42ELi672EEv26Group_norm_nhwc_bwd_params --------------------------
	.section	.text._Z35group_norm_nhwc_bwd_one_pass_kernelI11Fp16IOFp32WLi256ELi42ELi672EEv26Group_norm_nhwc_bwd_params,"ax",@progbits
	.sectioninfo	@"SHI_REGISTERS=80"
	.align	128
        .global         _Z35group_norm_nhwc_bwd_one_pass_kernelI11Fp16IOFp32WLi256ELi42ELi672EEv26Group_norm_nhwc_bwd_params
        .type           _Z35group_norm_nhwc_bwd_one_pass_kernelI11Fp16IOFp32WLi256ELi42ELi672EEv26Group_norm_nhwc_bwd_params,@function
        .size           _Z35group_norm_nhwc_bwd_one_pass_kernelI11Fp16IOFp32WLi256ELi42ELi672EEv26Group_norm_nhwc_bwd_params,(.L_x_3274 - _Z35group_norm_nhwc_bwd_one_pass_kernelI11Fp16IOFp32WLi256ELi42ELi672EEv26Group_norm_nhwc_bwd_params)
        .other          _Z35group_norm_nhwc_bwd_one_pass_kernelI11Fp16IOFp32WLi256ELi42ELi672EEv26Group_norm_nhwc_bwd_params,@"STO_CUDA_ENTRY STV_DEFAULT"
_Z35group_norm_nhwc_bwd_one_pass_kernelI11Fp16IOFp32WLi256ELi42ELi672EEv26Group_norm_nhwc_bwd_params:
.text._Z35group_norm_nhwc_bwd_one_pass_kernelI11Fp16IOFp32WLi256ELi42ELi672EEv26Group_norm_nhwc_bwd_params:
        /* <DEDUP_REMOVED lines=49> */
.L_x_800:
        /* <DEDUP_REMOVED lines=208> */
.L_x_751:
[----:B0-----:R-:W-:Y:S05]  /*1010*/  BSYNC B0 ;  /* 0x0000000000007941 */ /* 0x001fea0003800000 */
.L_x_750:
[----:B------:R-:W-:Y:S01]  /*1020*/  ISETP.NE.AND P5, PT, RZ, UR9, PT ;  /* 0x00000009ff007c0c */ /* 0x000fe2000bfa5270 */
[--C-:B-----5:R-:W-:Y:S02]  /*1030*/  HADD2.F32 R23, -RZ, R58.reuse.H0_H0 ;  /* 0x2000003aff177230 */ /* 0x120fe40000004100 */
[----:B------:R-:W-:Y:S02]  /*1040*/  HADD2.F32 R25, -RZ, R58.H1_H1 ;  /* 0x3000003aff197230 */ /* 0x000fe40000004100 */
[--C-:B------:R-:W-:Y:S01]  /*1050*/  HADD2.F32 R27, -RZ, R59.reuse.H0_H0 ;  /* 0x2000003bff1b7230 */ /* 0x100fe20000004100 */
[C---:B------:R-:W-:Y:S01]  /*1060*/  FADD.FTZ R22, -R12.reuse, R23 ;  /* 0x000000170c167221 */ /* 0x040fe20000010100 */
[----:B------:R-:W-:Y:S01]  /*1070*/  HADD2.F32 R29, -RZ, R59.H1_H1 ;  /* 0x3000003bff1d7230 */ /* 0x000fe20000004100 */
[----:B------:R-:W-:Y:S01]  /*1080*/  FADD.FTZ R28, -R12, R25 ;  /* 0x000000190c1c7221 */ /* 0x000fe20000010100 */
[--C-:B------:R-:W-:Y:S01]  /*1090*/  HADD2.F32 R21, -RZ, R57.reuse.H0_H0 ;  /* 0x20000039ff157230 */ /* 0x100fe20000004100 */
[-C--:B-1----:R-:W-:Y:S01]  /*10a0*/  FMUL.FTZ R23, R22, R13.reuse ;  /* 0x0000000d16177220 */ /* 0x082fe20000410000 */
[----:B------:R-:W-:Y:S01]  /*10b0*/  HADD2.F32 R20, -RZ, R57.H1_H1 ;  /* 0x30000039ff147230 */ /* 0x000fe20000004100 */
[C---:B------:R-:W-:Y:S01]  /*10c0*/  FADD.FTZ R26, -R12.reuse, R27 ;  /* 0x0000001b0c1a7221 */ /* 0x040fe20000010100 */
[--C-:B------:R-:W-:Y:S01]  /*10d0*/  HADD2.F32 R19, -RZ, R56.reuse.H0_H0 ;  /* 0x20000038ff137230 */ /* 0x100fe20000004100 */
[----:B------:R-:W-:Y:S01]  /*10e0*/  FADD.FTZ R24, -R12, R29 ;  /* 0x0000001d0c187221 */ /* 0x000fe20000010100 */
[----:B------:R-:W-:Y:S01]  /*10f0*/  HADD2.F32 R18, -RZ, R56.H1_H1 ;  /* 0x30000038ff127230 */ /* 0x000fe20000004100 */
        /* <DEDUP_REMOVED lines=20> */
.L_x_752:
        /* <DEDUP_REMOVED lines=26> */
.L_x_753:
[----:B------:R-:W-:Y:S01]  /*13e0*/  FFMA.FTZ R23, R22, R27, R23 ;  /* 0x0000001b16177223 */ /* 0x000fe20000010017 */
[--C-:B------:R-:W-:Y:S01]  /*13f0*/  HADD2.F32 R29, -RZ, R54.reuse.H1_H1 ;  /* 0x30000036ff1d7230 */ /* 0x100fe20000004100 */
[----:B------:R-:W-:Y:S01]  /*1400*/  FADD.FTZ R33, R27, R28 ;  /* 0x0000001c1b217221 */ /* 0x000fe20000010000 */
[----:B------:R-:W-:Y:S01]  /*1410*/  HADD2.F32 R27, -RZ, R54.H0_H0 ;  /* 0x20000036ff1b7230 */ /* 0x000fe20000004100 */
[----:B------:R-:W-:Y:S02]  /*1420*/  FMUL.FTZ R32, R19, R14 ;  /* 0x0000000e13207220 */ /* 0x000fe40000410000 */
[----:B------:R-:W-:Y:S02]  /*1430*/  FADD.FTZ R30, RZ, R21 ;  /* 0x00000015ff1e7221 */ /* 0x000fe40000010000 */
[----:B------:R-:W-:-:S02]  /*1440*/  FFMA.FTZ R26, R25, R19, R26 ;  /* 0x00000013191a7223 */ /* 0x000fc4000001001a */
[----:B------:R-:W-:Y:S02]  /*1450*/  FFMA.FTZ R31, R22, R20, RZ ;  /* 0x00000014161f7223 */ /* 0x000fe400000100ff */
[----:B------:R-:W-:Y:S02]  /*1460*/  FFMA.FTZ R25, R25, R32, R23 ;  /* 0x0000002019197223 */ /* 0x000fe40000010017 */
[----:B------:R-:W-:Y:S02]  /*1470*/  FMUL.FTZ R21, R18, R15 ;  /* 0x0000000f12157220 */ /* 0x000fe40000410000 */
[----:B------:R-:W-:Y:S02]  /*1480*/  FADD.FTZ R19, R30, R19 ;  /* 0x000000131e137221 */ /* 0x000fe40000010000 */
[----:B------:R-:W-:Y:S02]  /*1490*/  FADD.FTZ R23, RZ, R20 ;  /* 0x00000014ff177221 */ /* 0x000fe40000010000 */
[C---:B------:R-:W-:Y:S01]  /*14a0*/  FADD.FTZ R28, -R12.reuse, R27 ;  /* 0x0000001b0c1c7221 */ /* 0x040fe20000010100 */
[----:B------:R-:W-:Y:S01]  /*14b0*/  HADD2.F32 R27, -RZ, R53.H0_H0 ;  /* 0x20000035ff1b7230 */ /* 0x000fe20000004100 */
[----:B------:R-:W-:-:S02]  /*14c0*/  FADD.FTZ R30, -R12, R29 ;  /* 0x0000001d0c1e7221 */ /* 0x000fc40000010100 */
[C---:B------:R-:W-:Y:S02]  /*14d0*/  FFMA.FTZ R20, R24.reuse, R18, R31 ;  /* 0x0000001218147223 */ /* 0x040fe4000001001f */
[----:B------:R-:W-:Y:S02]  /*14e0*/  FFMA.FTZ R24, R24, R21, R25 ;  /* 0x0000001518187223 */ /* 0x000fe40000010019 */
[----:B------:R-:W-:Y:S01]  /*14f0*/  FADD.FTZ R22, R23, R18 ;  /* 0x0000001217167221 */ /* 0x000fe20000010000 */
[----:B------:R-:W-:Y:S01]  /*1500*/  HADD2.F32 R23, -RZ, R53.H1_H1 ;  /* 0x30000035ff177230 */ /* 0x000fe20000004100 */
[-C--:B------:R-:W-:Y:S02]  /*1510*/  FMUL.FTZ R25, R28, R13.reuse ;  /* 0x0000000d1c197220 */ /* 0x080fe40000410000 */
[----:B------:R-:W-:Y:S02]  /*1520*/  FADD.FTZ R18, R33, R32 ;  /* 0x0000002021127221 */ /* 0x000fe40000010000 */
        /* <DEDUP_REMOVED lines=20> */
.L_x_754:
[----:B------:R-:W-:Y:S01]  /*1670*/  FMUL.FTZ R29, R27, R14 ;  /* 0x0000000e1b1d7220 */ /* 0x000fe20000410000 */
[--C-:B------:R-:W-:Y:S01]  /*1680*/  HADD2.F32 R31, -RZ, R55.reuse.H1_H1 ;  /* 0x30000037ff1f7230 */ /* 0x100fe20000004100 */
[----:B------:R-:W-:Y:S01]  /*1690*/  FADD.FTZ R30, R21, R18 ;  /* 0x00000012151e7221 */ /* 0x000fe20000010000 */
[----:B------:R-:W-:Y:S01]  /*16a0*/  HADD2.F32 R21, -RZ, R55.H0_H0 ;  /* 0x20000037ff157230 */ /* 0x000fe20000004100 */
[----:B------:R-:W-:Y:S02]  /*16b0*/  FADD.FTZ R18, R19, R27 ;  /* 0x0000001b13127221 */ /* 0x000fe40000010000 */
[C---:B------:R-:W-:Y:S01]  /*16c0*/  FFMA.FTZ R27, R25.reuse, R27, R26 ;  /* 0x0000001b191b7223 */ /* 0x040fe2000001001a */
[----:B------:R-:W-:Y:S01]  /*16d0*/  HADD2.F32 R26, -RZ, R52.H1_H1 ;  /* 0x30000034ff1a7230 */ /* 0x000fe20000004100 */
[----:B------:R-:W-:-:S02]  /*16e0*/  FFMA.FTZ R25, R25, R29, R24 ;  /* 0x0000001d19197223 */ /* 0x000fc40000010018 */
[----:B------:R-:W-:Y:S02]  /*16f0*/  FMUL.FTZ R24, R23, R15 ;  /* 0x0000000f17187220 */ /* 0x000fe40000410000 */
[----:B------:R-:W-:Y:S02]  /*1700*/  FADD.FTZ R19, R22, R23 ;  /* 0x0000001716137221 */ /* 0x000fe40000010000 */
[C---:B------:R-:W-:Y:S02]  /*1710*/  FFMA.FTZ R20, R28.reuse, R23, R20 ;  /* 0x000000171c147223 */ /* 0x040fe40000010014 */
[----:B------:R-:W-:Y:S02]  /*1720*/  FFMA.FTZ R22, R28, R24, R25 ;  /* 0x000000181c167223 */ /* 0x000fe40000010019 */
[----:B------:R-:W-:Y:S02]  /*1730*/  FADD.FTZ R29, R30, R29 ;  /* 0x0000001d1e1d7221 */ /* 0x000fe40000010000 */
[C---:B------:R-:W-:Y:S01]  /*1740*/  FADD.FTZ R28, -R12.reuse, R21 ;  /* 0x000000150c1c7221 */ /* 0x040fe20000010100 */
[----:B------:R-:W-:Y:S01]  /*1750*/  HADD2.F32 R21, -RZ, R52.H0_H0 ;  /* 0x20000034ff157230 */ /* 0x000fe20000004100 */
[----:B------:R-:W-:-:S02]  /*1760*/  FADD.FTZ R30, -R12, R31 ;  /* 0x0000001f0c1e7221 */ /* 0x000fc40000010100 */
        /* <DEDUP_REMOVED lines=22> */
.L_x_755:
[----:B------:R-:W-:Y:S01]  /*18d0*/  FMUL.FTZ R31, R21, R14 ;  /* 0x0000000e151f7220 */ /* 0x000fe20000410000 */
[--C-:B------:R-:W-:Y:S01]  /*18e0*/  HADD2.F32 R33, -RZ, R50.reuse.H0_H0 ;  /* 0x20000032ff217230 */ /* 0x100fe20000004100 */
[----:B------:R-:W-:Y:S01]  /*18f0*/  FFMA.FTZ R23, R25, R21, R27 ;  /* 0x0000001519177223 */ /* 0x000fe2000001001b */
[----:B------:R-:W-:Y:S01]  /*1900*/  HADD2.F32 R35, -RZ, R50.H1_H1 ;  /* 0x30000032ff237230 */ /* 0x000fe20000004100 */
[----:B------:R-:W-:-:S02]  /*1910*/  FADD.FTZ R30, R24, R31 ;  /* 0x0000001f181e7221 */ /* 0x000fc40000010000 */
[C---:B------:R-:W-:Y:S02]  /*1920*/  FADD.FTZ R24, -R12.reuse, R33 ;  /* 0x000000210c187221 */ /* 0x040fe40000010100 */
[----:B------:R-:W-:Y:S02]  /*1930*/  FADD.FTZ R32, -R12, R35 ;  /* 0x000000230c207221 */ /* 0x000fe40000010100 */
[----:B------:R-:W-:Y:S01]  /*1940*/  FFMA.FTZ R29, R25, R31, R22 ;  /* 0x0000001f191d7223 */ /* 0x000fe20000010016 */
[--C-:B------:R-:W-:Y:S01]  /*1950*/  HADD2.F32 R25, -RZ, R49.reuse.H0_H0 ;  /* 0x20000031ff197230 */ /* 0x100fe20000004100 */
[----:B------:R-:W-:Y:S01]  /*1960*/  FMUL.FTZ R27, R24, R13 ;  /* 0x0000000d181b7220 */ /* 0x000fe20000410000 */
[----:B------:R-:W-:Y:S01]  /*1970*/  HADD2.F32 R22, -RZ, R49.H1_H1 ;  /* 0x30000031ff167230 */ /* 0x000fe20000004100 */
[----:B------:R-:W-:Y:S02]  /*1980*/  FMUL.FTZ R31, R26, R15 ;  /* 0x0000000f1a1f7220 */ /* 0x000fe40000410000 */
        /* <DEDUP_REMOVED lines=20> */
.L_x_756:
[----:B------:R-:W-:Y:S01]  /*1ad0*/  FMUL.FTZ R32, R25, R14 ;  /* 0x0000000e19207220 */ /* 0x000fe20000410000 */
[--C-:B------:R-:W-:Y:S01]  /*1ae0*/  HADD2.F32 R35, -RZ, R51.reuse.H0_H0 ;  /* 0x20000033ff237230 */ /* 0x100fe20000004100 */
[----:B------:R-:W-:Y:S01]  /*1af0*/  FADD.FTZ R33, R31, R30 ;  /* 0x0000001e1f217221 */ /* 0x000fe20000010000 */
[----:B------:R-:W-:Y:S01]  /*1b00*/  HADD2.F32 R37, -RZ, R51.H1_H1 ;  /* 0x30000033ff257230 */ /* 0x000fe20000004100 */
[----:B------:R-:W-:-:S02]  /*1b10*/  FFMA.FTZ R29, R28, R31, R29 ;  /* 0x0000001f1c1d7223 */ /* 0x000fc4000001001d */
[----:B------:R-:W-:Y:S02]  /*1b20*/  FADD.FTZ R30, R18, R21 ;  /* 0x00000015121e7221 */ /* 0x000fe40000010000 */
[----:B------:R-:W-:Y:S02]  /*1b30*/  FADD.FTZ R18, R33, R32 ;  /* 0x0000002021127221 */ /* 0x000fe40000010000 */
[----:B------:R-:W-:Y:S02]  /*1b40*/  FFMA.FTZ R21, R27, R32, R29 ;  /* 0x000000201b157223 */ /* 0x000fe4000001001d */
[----:B------:R-:W-:Y:S02]  /*1b50*/  FMUL.FTZ R33, R22, R15 ;  /* 0x0000000f16217220 */ /* 0x000fe40000410000 */
[----:B------:R-:W-:Y:S01]  /*1b60*/  FFMA.FTZ R31, R28, R26, R20 ;  /* 0x0000001a1c1f7223 */ /* 0x000fe20000010014 */
[--C-:B------:R-:W-:Y:S01]  /*1b70*/  HADD2.F32 R20, -RZ, R48.reuse.H1_H1 ;  /* 0x30000030ff147230 */ /* 0x100fe20000004100 */
[----:B------:R-:W-:Y:S01]  /*1b80*/  FFMA.FTZ R32, R24, R33, R21 ;  /* 0x0000002118207223 */ /* 0x000fe20000010015 */
[----:B------:R-:W-:Y:S01]  /*1b90*/  HADD2.F32 R21, -RZ, R48.H0_H0 ;  /* 0x20000030ff157230 */ /* 0x000fe20000004100 */
[----:B------:R-:W-:-:S02]  /*1ba0*/  FADD.FTZ R33, R33, R18 ;  /* 0x0000001221217221 */ /* 0x000fc40000010000 */
[----:B------:R-:W-:Y:S02]  /*1bb0*/  FADD.FTZ R29, R19, R26 ;  /* 0x0000001a131d7221 */ /* 0x000fe40000010000 */
[C---:B------:R-:W-:Y:S02]  /*1bc0*/  FADD.FTZ R18, -R12.reuse, R35 ;  /* 0x000000230c127221 */ /* 0x040fe40000010100 */
[----:B------:R-:W-:Y:S02]  /*1bd0*/  FADD.FTZ R26, -R12, R37 ;  /* 0x000000250c1a7221 */ /* 0x000fe40000010100 */
        /* <DEDUP_REMOVED lines=21> */
.L_x_757:
[----:B------:R-:W-:Y:S01]  /*1d30*/  FMUL.FTZ R34, R21, R14 ;  /* 0x0000000e15227220 */ /* 0x000fe20000410000 */
[--C-:B------:R-:W-:Y:S01]  /*1d40*/  HADD2.F32 R35, -RZ, R46.reuse.H1_H1 ;  /* 0x3000002eff237230 */ /* 0x100fe20000004100 */
[----:B------:R-:W-:Y:S02]  /*1d50*/  FFMA.FTZ R26, R27, R25, R23 ;  /* 0x000000191b1a7223 */ /* 0x000fe40000010017 */
[----:B------:R-:W-:Y:S02]  /*1d60*/  FADD.FTZ R28, R30, R25 ;  /* 0x000000191e1c7221 */ /* 0x000fe40000010000 */
[----:B------:R-:W-:Y:S02]  /*1d70*/  FFMA.FTZ R25, R19, R34, R32 ;  /* 0x0000002213197223 */ /* 0x000fe40000010020 */
[----:B------:R-:W-:Y:S01]  /*1d80*/  FADD.FTZ R34, R33, R34 ;  /* 0x0000002221227221 */ /* 0x000fe20000010000 */
[----:B------:R-:W-:Y:S01]  /*1d90*/  HADD2.F32 R33, -RZ, R46.H0_H0 ;  /* 0x2000002eff217230 */ /* 0x000fe20000004100 */
[----:B------:R-:W-:-:S02]  /*1da0*/  FMUL.FTZ R27, R20, R15 ;  /* 0x0000000f141b7220 */ /* 0x000fc40000410000 */
[----:B------:R-:W-:Y:S01]  /*1db0*/  FFMA.FTZ R23, R24, R22, R31 ;  /* 0x0000001618177223 */ /* 0x000fe2000001001f */
[--C-:B------:R-:W-:Y:S01]  /*1dc0*/  HADD2.F32 R24, -RZ, R45.reuse.H1_H1 ;  /* 0x3000002dff187230 */ /* 0x100fe20000004100 */
[----:B------:R-:W-:Y:S02]  /*1dd0*/  FADD.FTZ R31, R27, R34 ;  /* 0x000000221b1f7221 */ /* 0x000fe40000010000 */
[C---:B------:R-:W-:Y:S02]  /*1de0*/  FADD.FTZ R30, -R12.reuse, R33 ;  /* 0x000000210c1e7221 */ /* 0x040fe40000010100 */
[----:B------:R-:W-:Y:S02]  /*1df0*/  FADD.FTZ R34, -R12, R35 ;  /* 0x000000230c227221 */ /* 0x000fe40000010100 */
[----:B------:R-:W-:Y:S01]  /*1e00*/  FFMA.FTZ R32, R18, R27, R25 ;  /* 0x0000001b12207223 */ /* 0x000fe20000010019 */
[----:B------:R-:W-:Y:S01]  /*1e10*/  HADD2.F32 R27, -RZ, R45.H0_H0 ;  /* 0x2000002dff1b7230 */ /* 0x000fe20000004100 */
        /* <DEDUP_REMOVED lines=21> */
.L_x_758:
[----:B------:R-:W-:Y:S02]  /*1f70*/  FMUL.FTZ R34, R27, R14 ;  /* 0x0000000e1b227220 */ /* 0x000fe40000410000 */
[----:B------:R-:W-:Y:S01]  /*1f80*/  FADD.FTZ R37, R29, R22 ;  /* 0x000000161d257221 */ /* 0x000fe20000010000 */
[--C-:B------:R-:W-:Y:S01]  /*1f90*/  HADD2.F32 R29, -RZ, R47.reuse.H0_H0 ;  /* 0x2000002fff1d7230 */ /* 0x100fe20000004100 */
[----:B------:R-:W-:Y:S02]  /*1fa0*/  FFMA.FTZ R33, R25, R34, R32 ;  /* 0x0000002219217223 */ /* 0x000fe40000010020 */
[----:B------:R-:W-:Y:S02]  /*1fb0*/  FADD.FTZ R32, R31, R34 ;  /* 0x000000221f207221 */ /* 0x000fe40000010000 */
[----:B------:R-:W-:Y:S02]  /*1fc0*/  FMUL.FTZ R31, R24, R15 ;  /* 0x0000000f181f7220 */ /* 0x000fe40000410000 */
[----:B------:R-:W-:Y:S01]  /*1fd0*/  FADD.FTZ R22, -R12, R29 ;  /* 0x0000001d0c167221 */ /* 0x000fe20000010100 */
[----:B------:R-:W-:Y:S01]  /*1fe0*/  HADD2.F32 R29, -RZ, R44.H0_H0 ;  /* 0x2000002cff1d7230 */ /* 0x000fe20000004100 */
[----:B------:R-:W-:Y:S01]  /*1ff0*/  FFMA.FTZ R34, R30, R31, R33 ;  /* 0x0000001f1e227223 */ /* 0x000fe20000010021 */
[----:B------:R-:W-:Y:S01]  /*2000*/  HADD2.F32 R33, -RZ, R47.H1_H1 ;  /* 0x3000002fff217230 */ /* 0x000fe20000004100 */
[----:B------:R-:W-:-:S02]  /*2010*/  FADD.FTZ R31, R31, R32 ;  /* 0x000000201f1f7221 */ /* 0x000fc40000010000 */
[----:B------:R-:W-:Y:S02]  /*2020*/  FMUL.FTZ R35, R22, R13 ;  /* 0x0000000d16237220 */ /* 0x000fe40000410000 */
[----:B------:R-:W-:-:S04]  /*2030*/  FADD.FTZ R32, -R12, R33 ;  /* 0x000000210c207221 */ /* 0x000fc80000010100 */
[----:B------:R-:W-:Y:S01]  /*2040*/  FMUL.FTZ R22, R32, R13 ;  /* 0x0000000d20167220 */ /* 0x000fe20000410000 */
[----:B------:R-:W-:Y:S01]  /*2050*/  HADD2.F32 R32, -RZ, R44.H1_H1 ;  /* 0x3000002cff207230 */ /* 0x000fe20000004100 */
        /* <DEDUP_REMOVED lines=19> */
.L_x_759:
        /* <DEDUP_REMOVED lines=104> */
.L_x_761:
[----:B------:R-:W-:Y:S05]  /*2810*/  BSYNC B0 ;  /* 0x0000000000007941 */ /* 0x000fea0003800000 */
.L_x_760:
        /* <DEDUP_REMOVED lines=158> */
.L_x_763:
[----:B------:R-:W-:Y:S05]  /*3200*/  BSYNC B0 ;  /* 0x0000000000007941 */ /* 0x000fea0003800000 */
.L_x_762:
        /* <DEDUP_REMOVED lines=19> */
.L_x_765:
[----:B------:R-:W-:Y:S05]  /*3340*/  BSYNC B0 ;  /* 0x0000000000007941 */ /* 0x000fea0003800000 */
.L_x_764:
        /* <DEDUP_REMOVED lines=28> */
.L_x_768:
[----:B------:R-:W2:Y:S01]  /*3510*/  LDG.E.STRONG.GPU R22, [R20.64] ;  /* 0x0000000614167981 */ /* 0x000ea2000c1ef900 */
[----:B------:R-:W-:Y:S01]  /*3520*/  YIELD ;  /* 0x0000000000007946 */ /* 0x000fe20003800000 */
[----:B--2---:R-:W-:Y:S01]  /*3530*/  ISETP.NE.AND P0, PT, R22, R25, PT ;  /* 0x000000191600720c */ /* 0x004fe20003f05270 */
[----:B------:R-:W-:-:S12]  /*3540*/  CCTL.IVALL ;  /* 0x00000000ff00798f */ /* 0x000fd80002000000 */
[----:B------:R-:W-:Y:S05]  /*3550*/  @P0 BRA `(.L_x_768) ;  /* 0xffffffb000000947 */ /* 0x000fea000383ffff */
.L_x_767:
        /* <DEDUP_REMOVED lines=17> */
.L_x_772:
        /* <DEDUP_REMOVED lines=115> */
.L_x_771:
        /* <DEDUP_REMOVED lines=61> */
.L_x_773:
[----:B------:R-:W-:-:S13]  /*4170*/  ISETP.NE.OR P0, PT, R29, RZ, P0 ;  /* 0x000000ff1d00720c */ /* 0x000fda0000705670 */
[----:B------:R-:W-:Y:S05]  /*4180*/  @!P0 BRA `(.L_x_769) ;  /* 0x000001f000008947 */ /* 0x000fea0003800000 */
.L_x_770:
        /* <DEDUP_REMOVED lines=31> */
.L_x_769:
        /* <DEDUP_REMOVED lines=12> */
.L_x_775:
[----:B------:R-:W-:Y:S05]  /*4440*/  BSYNC B0 ;  /* 0x0000000000007941 */ /* 0x000fea0003800000 */
.L_x_774:
        /* <DEDUP_REMOVED lines=16> */
.L_x_766:
[----:B------:R2:W-:Y:S01]  /*4550*/  @!P2 STS.64 [0xc8], R18 ;  /* 0x0000c812ff00a388 */ /* 0x0005e20000000a00 */
[----:B-1----:R-:W-:-:S03]  /*4560*/  HADD2.F32 R25, -RZ, R58.H0_H0 ;  /* 0x2000003aff197230 */ /* 0x002fc60000004100 */
[----:B------:R-:W-:Y:S01]  /*4570*/  BAR.SYNC.DEFER_BLOCKING 0x0 ;  /* 0x0000000000007b1d */ /* 0x000fe20000010000 */
[----:B------:R-:W-:Y:S01]  /*4580*/  HADD2.F32 R27, -RZ, R58.H1_H1 ;  /* 0x3000003aff1b7230 */ /* 0x000fe20000004100 */
[----:B------:R-:W-:Y:S02]  /*4590*/  ISETP.GE.U32.AND P0, PT, R67, c[0x0][0x1e0], PT ;  /* 0x0000780043007a0c */ /* 0x000fe40003f06070 */
[----:B------:R-:W-:Y:S02]  /*45a0*/  ISETP.GE.U32.AND P2, PT, R66, c[0x0][0x1e0], PT ;  /* 0x0000780042007a0c */ /* 0x000fe40003f46070 */
[----:B------:R-:W-:Y:S01]  /*45b0*/  FADD.FTZ R24, -R12, R27 ;  /* 0x0000001b0c187221 */ /* 0x000fe20000010100 */
[----:B------:R-:W-:Y:S01]  /*45c0*/  ISETP.GE.AND.EX P0, PT, R40, c[0x0][0x1e4], PT, P0 ;  /* 0x0000790028007a0c */ /* 0x000fe20003f06300 */
[--C-:B0-2---:R-:W-:Y:S02]  /*45d0*/  HADD2.F32 R19, -RZ, R57.reuse.H0_H0 ;  /* 0x20000039ff137230 */ /* 0x105fe40000004100 */
[----:B------:R-:W-:Y:S01]  /*45e0*/  HADD2.F32 R18, -RZ, R57.H1_H1 ;  /* 0x30000039ff127230 */ /* 0x000fe20000004100 */
[----:B------:R-:W-:Y:S01]  /*45f0*/  FMUL.FTZ R32, R24, R13 ;  /* 0x0000000d18207220 */ /* 0x000fe20000410000 */
[----:B------:R-:W0:Y:S02]  /*4600*/  LDS.64 R20, [0xc8] ;  /* 0x0000c800ff147984 */ /* 0x000e240000000a00 */
[----:B0-----:R-:W-:-:S02]  /*4610*/  FMUL.FTZ R22, R20, c[0x0][0x20c] ;  /* 0x0000830014167a20 */ /* 0x001fc40000410000 */
[----:B------:R-:W-:Y:S02]  /*4620*/  FADD.FTZ R20, -R12, R25 ;  /* 0x000000190c147221 */ /* 0x000fe40000010100 */
[----:B------:R-:W-:Y:S02]  /*4630*/  FMUL.FTZ R23, R21, c[0x0][0x20c] ;  /* 0x0000830015177a20 */ /* 0x000fe40000410000 */
        /* <DEDUP_REMOVED lines=20> */
.L_x_776:
        /* <DEDUP_REMOVED lines=15> */
[----:B------:R-:W-:Y:S02]  /*4870*/  F2FP.PACK_AB R19, R24, R25 ;  /* 0x000000191813723e */ /* 0x000fe400000000ff */
[----:B------:R-:W-:-:S05]  /*4880*/  LEA.HI.X R21, R18, c[0x0][0x164], R21, 0x1, P3 ;  /* 0x0000590012157a11 */ /* 0x000fca00018f0c15 */
[----:B------:R0:W-:Y:S02]  /*4890*/  STG.E [R20.64], R19 ;  /* 0x0000001314007986 */ /* 0x0001e4000c101906 */
.L_x_778:
[----:B------:R-:W-:Y:S05]  /*48a0*/  BSYNC B0 ;  /* 0x0000000000007941 */ /* 0x000fea0003800000 */
.L_x_777:
[--C-:B0-----:R-:W-:Y:S01]  /*48b0*/  HADD2.F32 R21, -RZ, R59.reuse.H0_H0 ;  /* 0x2000003bff157230 */ /* 0x101fe20000004100 */
[----:B------:R-:W-:Y:S01]  /*48c0*/  ISETP.GE.AND.EX P2, PT, R11, c[0x0][0x1e4], PT, P2 ;  /* 0x000079000b007a0c */ /* 0x000fe20003f46320 */
[----:B------:R-:W-:Y:S01]  /*48d0*/  HADD2.F32 R59, -RZ, R59.H1_H1 ;  /* 0x3000003bff3b7230 */ /* 0x000fe20000004100 */
[----:B------:R-:W-:Y:S01]  /*48e0*/  ISETP.GT.U32.OR P0, PT, R70, 0x29f, P0 ;  /* 0x0000029f4600780c */ /* 0x000fe20000704470 */
[--C-:B------:R-:W-:Y:S01]  /*48f0*/  HADD2.F32 R19, -RZ, R56.reuse.H0_H0 ;  /* 0x20000038ff137230 */ /* 0x100fe20000004100 */
[C---:B------:R-:W-:Y:S01]  /*4900*/  FADD.FTZ R18, -R12.reuse, R21 ;  /* 0x000000150c127221 */ /* 0x040fe20000010100 */
[----:B------:R-:W-:Y:S01]  /*4910*/  HADD2.F32 R56, -RZ, R56.H1_H1 ;  /* 0x30000038ff387230 */ /* 0x000fe20000004100 */
[----:B------:R-:W-:Y:S01]  /*4920*/  FADD.FTZ R20, -R12, R59 ;  /* 0x0000003b0c147221 */ /* 0x000fe20000010100 */
[----:B------:R-:W-:Y:S01]  /*4930*/  HADD2.F32 R25, -RZ, R54.H0_H0 ;  /* 0x20000036ff197230 */ /* 0x000fe20000004100 */
        /* <DEDUP_REMOVED lines=21> */
.L_x_779:
        /* <DEDUP_REMOVED lines=16> */
[----:B------:R-:W-:-:S05]  /*4b90*/  F2FP.PACK_AB R19, R24, R27 ;  /* 0x0000001b1813723e */ /* 0x000fca00000000ff */
[----:B------:R0:W-:Y:S02]  /*4ba0*/  STG.E [R20.64], R19 ;  /* 0x0000001314007986 */ /* 0x0001e4000c101906 */
.L_x_781:
[----:B------:R-:W-:Y:S05]  /*4bb0*/  BSYNC B0 ;  /* 0x0000000000007941 */ /* 0x000fea0003800000 */
.L_x_780:
[----:B0-----:R-:W-:Y:S01]  /*4bc0*/  HADD2.F32 R21, -RZ, R54.H1_H1 ;  /* 0x30000036ff157230 */ /* 0x001fe20000004100 */
[----:B------:R-:W-:Y:S01]  /*4bd0*/  FADD.FTZ R20, -R12, R25 ;  /* 0x000000190c147221 */ /* 0x000fe20000010100 */
[----:B------:R-:W-:Y:S01]  /*4be0*/  HADD2.F32 R25, -RZ, R55.H0_H0 ;  /* 0x20000037ff197230 */ /* 0x000fe20000004100 */
[----:B------:R-:W-:Y:S01]  /*4bf0*/  ISETP.GT.U32.OR P2, PT, R70, 0x29f, P2 ;  /* 0x0000029f4600780c */ /* 0x000fe20001744470 */
[--C-:B------:R-:W-:Y:S01]  /*4c00*/  HADD2.F32 R19, -RZ, R53.reuse.H0_H0 ;  /* 0x20000035ff137230 */ /* 0x100fe20000004100 */
[----:B------:R-:W-:Y:S01]  /*4c10*/  FADD.FTZ R24, -R12, R21 ;  /* 0x000000150c187221 */ /* 0x000fe20000010100 */
[----:B------:R-:W-:Y:S01]  /*4c20*/  HADD2.F32 R18, -RZ, R53.H1_H1 ;  /* 0x30000035ff127230 */ /* 0x000fe20000004100 */
[-C--:B------:R-:W-:Y:S01]  /*4c30*/  FMUL.FTZ R33, R20, R13.reuse ;  /* 0x0000000d14217220 */ /* 0x080fe20000410000 */
        /* <DEDUP_REMOVED lines=21> */
.L_x_782:
        /* <DEDUP_REMOVED lines=18> */
.L_x_784:
[----:B------:R-:W-:Y:S05]  /*4eb0*/  BSYNC B0 ;  /* 0x0000000000007941 */ /* 0x000fea0003800000 */
.L_x_783:
[----:B------:R-:W-:Y:S01]  /*4ec0*/  ISETP.GE.U32.AND P6, PT, R65, c[0x0][0x1e0], PT ;  /* 0x0000780041007a0c */ /* 0x000fe20003fc6070 */
[--C-:B0-----:R-:W-:Y:S01]  /*4ed0*/  HADD2.F32 R11, -RZ, R50.reuse.H0_H0 ;  /* 0x20000032ff0b7230 */ /* 0x101fe20000004100 */
[----:B------:R-:W-:Y:S01]  /*4ee0*/  ISETP.GE.U32.AND P0, PT, R64, c[0x0][0x1e0], PT ;  /* 0x0000780040007a0c */ /* 0x000fe20003f06070 */
[--C-:B------:R-:W-:Y:S01]  /*4ef0*/  HADD2.F32 R21, -RZ, R51.reuse.H0_H0 ;  /* 0x20000033ff157230 */ /* 0x100fe20000004100 */
[----:B------:R-:W-:Y:S01]  /*4f00*/  ISETP.GE.U32.AND P2, PT, R63, c[0x0][0x1e0], PT ;  /* 0x000078003f007a0c */ /* 0x000fe20003f46070 */
[----:B------:R-:W-:Y:S01]  /*4f10*/  HADD2.F32 R19, -RZ, R50.H1_H1 ;  /* 0x30000032ff137230 */ /* 0x000fe20000004100 */
[----:B------:R-:W-:Y:S01]  /*4f20*/  ISETP.GE.U32.AND P3, PT, R62, c[0x0][0x1e0], PT ;  /* 0x000078003e007a0c */ /* 0x000fe20003f66070 */
[----:B------:R-:W-:Y:S01]  /*4f30*/  HADD2.F32 R51, -RZ, R51.H1_H1 ;  /* 0x30000033ff337230 */ /* 0x000fe20000004100 */
[----:B------:R-:W-:Y:S01]  /*4f40*/  ISETP.GE.U32.AND P4, PT, R61, c[0x0][0x1e0], PT ;  /* 0x000078003d007a0c */ /* 0x000fe20003f86070 */
[--C-:B------:R-:W-:Y:S01]  /*4f50*/  HADD2.F32 R27, -RZ, R46.reuse.H0_H0 ;  /* 0x2000002eff1b7230 */ /* 0x100fe20000004100 */
[C---:B------:R-:W-:Y:S01]  /*4f60*/  FADD.FTZ R18, -R12.reuse, R25 ;  /* 0x000000190c127221 */ /* 0x040fe20000010100 */
[----:B------:R-:W-:Y:S01]  /*4f70*/  HADD2.F32 R29, -RZ, R46.H1_H1 ;  /* 0x3000002eff1d7230 */ /* 0x000fe20000004100 */
[----:B------:R-:W-:Y:S01]  /*4f80*/  FADD.FTZ R20, -R12, R55 ;  /* 0x000000370c147221 */ /* 0x000fe20000010100 */
[--C-:B------:R-:W-:Y:S01]  /*4f90*/  HADD2.F32 R31, -RZ, R47.reuse.H0_H0 ;  /* 0x2000002fff1f7230 */ /* 0x100fe20000004100 */
[----:B------:R-:W-:Y:S01]  /*4fa0*/  ISETP.GE.AND.EX P6, PT, R6, c[0x0][0x1e4], PT, P6 ;  /* 0x0000790006007a0c */ /* 0x000fe20003fc6360 */
[----:B------:R-:W-:Y:S01]  /*4fb0*/  HADD2.F32 R47, -RZ, R47.H1_H1 ;  /* 0x3000002fff2f7230 */ /* 0x000fe20000004100 */
[----:B------:R-:W-:Y:S01]  /*4fc0*/  ISETP.GE.AND.EX P0, PT, R7, c[0x0][0x1e4], PT, P0 ;  /* 0x0000790007007a0c */ /* 0x000fe20003f06300 */
[----:B------:R-:W-:Y:S01]  /*4fd0*/  FADD.FTZ R34, -R12, R11 ;  /* 0x0000000b0c227221 */ /* 0x000fe20000010100 */
[----:B------:R-:W-:Y:S01]  /*4fe0*/  ISETP.GE.AND.EX P2, PT, R8, c[0x0][0x1e4], PT, P2 ;  /* 0x0000790008007a0c */ /* 0x000fe20003f46320 */
[C---:B------:R-:W-:Y:S01]  /*4ff0*/  FADD.FTZ R36, -R12.reuse, R19 ;  /* 0x000000130c247221 */ /* 0x040fe20000010100 */
[----:B------:R-:W-:Y:S01]  /*5000*/  ISETP.GE.AND.EX P3, PT, R9, c[0x0][0x1e4], PT, P3 ;  /* 0x0000790009007a0c */ /* 0x000fe20003f66330 */
[----:B------:R-:W-:Y:S01]  /*5010*/  FADD.FTZ R30, -R12, R21 ;  /* 0x000000150c1e7221 */ /* 0x000fe20000010100 */
[----:B------:R-:W-:Y:S01]  /*5020*/  ISETP.GE.AND.EX P4, PT, R10, c[0x0][0x1e4], PT, P4 ;  /* 0x000079000a007a0c */ /* 0x000fe20003f86340 */
[C---:B------:R-:W-:Y:S01]  /*5030*/  FADD.FTZ R32, -R12.reuse, R51 ;  /* 0x000000330c207221 */ /* 0x040fe20000010100 */
[--C-:B------:R-:W-:Y:S01]  /*5040*/  HADD2.F32 R11, -RZ, R52.reuse.H0_H0 ;  /* 0x20000034ff0b7230 */ /* 0x100fe20000004100 */
[----:B------:R-:W-:Y:S01]  /*5050*/  FADD.FTZ R26, -R12, R27 ;  /* 0x0000001b0c1a7221 */ /* 0x000fe20000010100 */
[----:B------:R-:W-:Y:S01]  /*5060*/  ISETP.GT.U32.OR P6, PT, R70, 0x29f, P6 ;  /* 0x0000029f4600780c */ /* 0x000fe200037c4470 */
[----:B------:R-:W-:Y:S01]  /*5070*/  FADD.FTZ R28, -R12, R29 ;  /* 0x0000001d0c1c7221 */ /* 0x000fe20000010100 */
[----:B------:R-:W-:Y:S01]  /*5080*/  ISETP.GT.U32.OR P0, PT, R70, 0x29f, P0 ;  /* 0x0000029f4600780c */ /* 0x000fe20000704470 */
[----:B------:R-:W-:Y:S01]  /*5090*/  FADD.FTZ R24, -R12, R31 ;  /* 0x0000001f0c187221 */ /* 0x000fe20000010100 */
[----:B------:R-:W-:Y:S01]  /*50a0*/  ISETP.GT.U32.OR P2, PT, R70, 0x29f, P2 ;  /* 0x0000029f4600780c */ /* 0x000fe20001744470 */
[----:B------:R-:W-:Y:S01]  /*50b0*/  FADD.FTZ R12, -R12, R47 ;  /* 0x0000002f0c0c7221 */ /* 0x000fe20000010100 */
[C---:B------:R-:W-:Y:S01]  /*50c0*/  ISETP.GT.U32.OR P3, PT, R70.reuse, 0x29f, P3 ;  /* 0x0000029f4600780c */ /* 0x040fe20001f64470 */
[----:B------:R-:W-:Y:S01]  /*50d0*/  HADD2.F32 R52, -RZ, R52.H1_H1 ;  /* 0x30000034ff347230 */ /* 0x000fe20000004100 */
[----:B------:R-:W-:Y:S01]  /*50e0*/  ISETP.GT.U32.OR P4, PT, R70, 0x29f, P4 ;  /* 0x0000029f4600780c */ /* 0x000fe20002784470 */
        /* <DEDUP_REMOVED lines=21> */
.L_x_785:
        /* <DEDUP_REMOVED lines=15> */
[----:B------:R-:W-:Y:S02]  /*5330*/  F2FP.PACK_AB R11, R6, R11 ;  /* 0x0000000b060b723e */ /* 0x000fe400000000ff */
[----:B------:R-:W-:-:S05]  /*5340*/  LEA.HI.X R21, R18, c[0x0][0x164], R21, 0x1, P6 ;  /* 0x0000590012157a11 */ /* 0x000fca00030f0c15 */
[----:B------:R0:W-:Y:S04]  /*5350*/  STG.E [R20.64], R11 ;  /* 0x0000000b14007986 */ /* 0x0001e8000c101906 */
.L_x_787:
[----:B------:R-:W-:Y:S05]  /*5360*/  BSYNC B0 ;  /* 0x0000000000007941 */ /* 0x000fea0003800000 */
.L_x_786:
        /* <DEDUP_REMOVED lines=23> */
.L_x_788:
        /* <DEDUP_REMOVED lines=18> */
.L_x_790:
[----:B------:R-:W-:Y:S05]  /*5600*/  BSYNC B0 ;  /* 0x0000000000007941 */ /* 0x000fea0003800000 */
.L_x_789:
[--C-:B------:R-:W-:Y:S01]  /*5610*/  HADD2.F32 R7, -RZ, R48.reuse.H0_H0 ;  /* 0x20000030ff077230 */ /* 0x100fe20000004100 */
[-C--:B------:R-:W-:Y:S01]  /*5620*/  FMUL.FTZ R29, R30, R13.reuse ;  /* 0x0000000d1e1d7220 */ /* 0x080fe20000410000 */
[----:B------:R-:W-:Y:S01]  /*5630*/  HADD2.F32 R48, -RZ, R48.H1_H1 ;  /* 0x30000030ff307230 */ /* 0x000fe20000004100 */
        /* <DEDUP_REMOVED lines=20> */
.L_x_791:
        /* <DEDUP_REMOVED lines=18> */
.L_x_793:
[----:B------:R-:W-:Y:S05]  /*58a0*/  BSYNC B0 ;  /* 0x0000000000007941 */ /* 0x000fea0003800000 */
.L_x_792:
        /* <DEDUP_REMOVED lines=23> */
.L_x_794:
        /* <DEDUP_REMOVED lines=18> */
.L_x_796:
[----:B------:R-:W-:Y:S05]  /*5b40*/  BSYNC B0 ;  /* 0x0000000000007941 */ /* 0x000fea0003800000 */
.L_x_795:
[--C-:B------:R-:W-:Y:S01]  /*5b50*/  HADD2.F32 R7, -RZ, R44.reuse.H0_H0 ;  /* 0x2000002cff077230 */ /* 0x100fe20000004100 */
[-C--:B------:R-:W-:Y:S01]  /*5b60*/  FMUL.FTZ R21, R24, R13.reuse ;  /* 0x0000000d18157220 */ /* 0x080fe20000410000 */
[----:B------:R-:W-:Y:S01]  /*5b70*/  HADD2.F32 R44, -RZ, R44.H1_H1 ;  /* 0x3000002cff2c7230 */ /* 0x000fe20000004100 */
        /* <DEDUP_REMOVED lines=20> */
.L_x_797:
        /* <DEDUP_REMOVED lines=15> */
[----:B------:R-:W-:-:S05]  /*5db0*/  F2FP.PACK_AB R9, R22, R9 ;  /* 0x000000091609723e */ /* 0x000fca00000000ff */
[----:B------:R0:W-:Y:S02]  /*5dc0*/  STG.E [R6.64], R9 ;  /* 0x0000000906007986 */ /* 0x0001e4000c101906 */
.L_x_799:
[----:B------:R-:W-:Y:S05]  /*5dd0*/  BSYNC B0 ;  /* 0x0000000000007941 */ /* 0x000fea0003800000 */
.L_x_798:
[----:B------:R-:W-:Y:S02]  /*5de0*/  IADD3 R69, R69, c[0x0][0x10], RZ ;  /* 0x0000040045457a10 */ /* 0x000fe40007ffe0ff */
[----:B------:R-:W-:Y:S02]  /*5df0*/  IADD3 R60, R60, 0x1, RZ ;  /* 0x000000013c3c7810 */ /* 0x000fe40007ffe0ff */
[----:B------:R-:W-:-:S13]  /*5e00*/  ISETP.GE.AND P0, PT, R69, UR4, PT ;  /* 0x0000000445007c0c */ /* 0x000fda000bf06270 */
[----:B------:R-:W-:Y:S01]  /*5e10*/  @P0 CALL.REL.NOINC `(.L_x_749) ;  /* 0x0000001000000944 */ /* 0x000fe20003c00000 */
[----:B------:R-:W-:Y:S05]  /*5e20*/  BRA `(.L_x_800) ;  /* 0xffffa4e000007947 */ /* 0x000fea000383ffff */
.L_x_749:
        /* <DEDUP_REMOVED lines=18> */
.L_x_802:
[----:B------:R-:W-:Y:S05]  /*5f50*/  BSYNC B0 ;  /* 0x0000000000007941 */ /* 0x000fea0003800000 */
.L_x_801:
        /* <DEDUP_REMOVED lines=11> */
.L_x_804:
[----:B------:R-:W2:Y:S01]  /*6010*/  LDG.E.STRONG.GPU R5, [R2.64] ;  /* 0x0000000602057981 */ /* 0x000ea2000c1ef900 */
[----:B------:R-:W-:Y:S01]  /*6020*/  YIELD ;  /* 0x0000000000007946 */ /* 0x000fe20003800000 */
[----:B--2---:R-:W-:Y:S01]  /*6030*/  ISETP.NE.AND P0, PT, R5, R0, PT ;  /* 0x000000000500720c */ /* 0x004fe20003f05270 */
[----:B------:R-:W-:-:S12]  /*6040*/  CCTL.IVALL ;  /* 0x00000000ff00798f */ /* 0x000fd80002000000 */
[----:B------:R-:W-:Y:S05]  /*6050*/  @P0 BRA `(.L_x_804) ;  /* 0xffffffb000000947 */ /* 0x000fea000383ffff */
.L_x_803:
        /* <DEDUP_REMOVED lines=25> */
.L_x_805:
        /* <DEDUP_REMOVED lines=23> */
.L_x_806:
        /* <DEDUP_REMOVED lines=10> */
.L_x_3274:


//--------------------- .text._Z35group_norm_nhwc_bwd_one_pass_kernelI11Fp16IOFp32WLi512ELi42ELi672EEv26Group_norm_nhwc_bwd_params --------------------------
	.section	.text._Z35group_norm_nhwc_bwd_one_pass_kernelI11Fp16IOFp32WLi512ELi42ELi672EEv26Group_norm_nhwc_bwd_params,"ax",@progbits
	.sectioninfo	@"SHI_REGISTERS=80"
	.align	128
        .global         _Z35group_norm_nhwc_bwd_one_pass_kernelI11Fp16IOFp32WLi512ELi42ELi672EEv26Group_norm_nhwc_bwd_params
        .type           _Z35group_norm_nhwc_bwd_one_pass_kernelI11Fp16IOFp32WLi512ELi42ELi672EEv26Group_norm_nhwc_bwd_params,@function
        .size           _Z35group_norm_nhwc_bwd_one_pass_kernelI11Fp16IOFp32WLi512ELi42ELi672EEv26Group_norm_nhwc_bwd_params,(.L_x_3275 - _Z35group_norm_nhwc_bwd_one_pass_kernelI11Fp16IOFp32WLi512ELi42ELi672EEv26Group_norm_nhwc_bwd_params)
        .other          _Z35group_norm_nhwc_bwd_one_pass_kernelI11Fp16IOFp32WLi512ELi42ELi672EEv26Group_norm_nhwc_bwd_params,@"STO_CUDA_ENTRY STV_DEFAULT"
_Z35group_norm_nhwc_bwd_one_pass_kernelI11Fp16IOFp32WLi512ELi42ELi672EEv26Group_norm_nhwc_bwd_params:
.text._Z35group_norm_nhwc_bwd_one_pass_kernelI11Fp16IOFp32WLi512ELi42ELi672EEv26Group_norm_nhwc_bwd_params:
        /* <DEDUP_REMOVED lines=60> */
.L_x_890:
        /* <DEDUP_REMOVED lines=132> */
[----:B------:R-:W-:Y:S01]  /*0c00*/  ISETP.GE.U32.AND P3, PT, R62, c[0x0][0x1e0], PT ;  /* 0x000078003e007a0c */ /* 0x000fe20003f66070 */
[----:B------:R-:W-:Y:S01]  /*0c10*/  CS2R R32, SRZ ;  /* 0x0000000000207805 */ /* 0x000fe2000001ff00 */
[----:B------:R-:W-:Y:S01]  /*0c20*/  SHF.R.S32.HI R27, RZ, 0x1f, R63 ;  /* 0x0000001fff1b7819 */ /* 0x000fe2000001143f */
[----:B------:R4:W5:Y:S01]  /*0c30*/  @!P6 LDG.E R48, [R8.64] ;  /* 0x000000120830e981 */ /* 0x000962000c1e1900 */
[----:B------:R-:W-:-:S02]  /*0c40*/  SHF.R.S32.HI R26, RZ, 0x1f, R62 ;  /* 0x0000001fff1a7819 */ /* 0x000fc4000001143e */
[----:B------:R-:W-:Y:S01]  /*0c50*/  ISETP.GE.U32.AND P5, PT, R64, c[0x0][0x1e0], PT ;  /* 0x0000780040007a0c */ /* 0x000fe20003fa6070 */
[----:B------:R0:W5:Y:S01]  /*0c60*/  @!P6 LDG.E R32, [R6.64] ;  /* 0x000000120620e981 */ /* 0x000162000c1e1900 */
[----:B------:R-:W-:Y:S02]  /*0c70*/  SHF.R.S32.HI R28, RZ, 0x1f, R64 ;  /* 0x0000001fff1c7819 */ /* 0x000fe40000011440 */
[----:B------:R-:W-:Y:S02]  /*0c80*/  ISETP.GE.AND.EX P4, PT, R27, c[0x0][0x1e4], PT, P4 ;  /* 0x000079001b007a0c */ /* 0x000fe40003f86340 */
[----:B------:R-:W-:Y:S02]  /*0c90*/  ISETP.GE.AND.EX P3, PT, R26, c[0x0][0x1e4], PT, P3 ;  /* 0x000079001a007a0c */ /* 0x000fe40003f66330 */
[----:B------:R-:W-:Y:S02]  /*0ca0*/  SHF.R.S32.HI R29, RZ, 0x1f, R2 ;  /* 0x0000001fff1d7819 */ /* 0x000fe40000011402 */
[----:B------:R-:W-:-:S02]  /*0cb0*/  ISETP.GE.AND.EX P5, PT, R28, c[0x0][0x1e4], PT, P5 ;  /* 0x000079001c007a0c */ /* 0x000fc40003fa6350 */
[C---:B------:R-:W-:Y:S02]  /*0cc0*/  ISETP.GT.U32.OR P4, PT, R0.reuse, 0x29f, P4 ;  /* 0x0000029f0000780c */ /* 0x040fe40002784470 */
[C---:B------:R-:W-:Y:S01]  /*0cd0*/  ISETP.GT.U32.OR P3, PT, R0.reuse, 0x29f, P3 ;  /* 0x0000029f0000780c */ /* 0x040fe20001f64470 */
[----:B--2---:R-:W-:Y:S01]  /*0ce0*/  @P1 IMAD R11, R29, c[0x0][0x1d8], RZ ;  /* 0x000076001d0b1a24 */ /* 0x004fe200078e02ff */
[----:B0-----:R-:W-:Y:S02]  /*0cf0*/  @P1 MOV R12, R14 ;  /* 0x0000000e000c1202 */ /* 0x001fe40000000f00 */
[----:B------:R-:W-:Y:S02]  /*0d00*/  @P1 MOV R13, R17 ;  /* 0x00000011000d1202 */ /* 0x000fe40000000f00 */
[----:B------:R-:W-:Y:S01]  /*0d10*/  ISETP.GT.U32.OR P5, PT, R0, 0x29f, P5 ;  /* 0x0000029f0000780c */ /* 0x000fe20002fa4470 */
[C---:B------:R-:W-:Y:S01]  /*0d20*/  @P1 IMAD R11, R2.reuse, c[0x0][0x1dc], R11 ;  /* 0x00007700020b1a24 */ /* 0x040fe200078e020b */
[C---:B------:R-:W-:Y:S01]  /*0d30*/  @!P2 IADD3 R6, P6, R3.reuse, c[0x0][0x180], RZ ;  /* 0x000060000306aa10 */ /* 0x040fe20007fde0ff */
[----:B------:R-:W-:Y:S01]  /*0d40*/  @P1 IMAD.WIDE.U32 R12, R2, c[0x0][0x1d8], R12 ;  /* 0x00007600020c1a25 */ /* 0x000fe200078e000c */
[----:B---3--:R-:W-:-:S02]  /*0d50*/  @!P2 IADD3 R4, P0, R3, c[0x0][0x178], RZ ;  /* 0x00005e000304aa10 */ /* 0x008fc40007f1e0ff */
[----:B------:R-:W-:Y:S02]  /*0d60*/  @!P2 IADD3.X R7, R20, c[0x0][0x184], RZ, P6, !PT ;  /* 0x000061001407aa10 */ /* 0x000fe400037fe4ff */
[----:B------:R-:W-:Y:S02]  /*0d70*/  ISETP.GE.U32.AND P6, PT, R61, c[0x0][0x1e0], PT ;  /* 0x000078003d007a0c */ /* 0x000fe40003fc6070 */
[----:B------:R-:W-:Y:S01]  /*0d80*/  SHF.R.S32.HI R25, RZ, 0x1f, R61 ;  /* 0x0000001fff197819 */ /* 0x000fe2000001143d */
[----:B----4-:R-:W-:Y:S01]  /*0d90*/  @!P4 IMAD R8, R27, c[0x0][0x1d8], RZ ;  /* 0x000076001b08ca24 */ /* 0x010fe200078e02ff */
[----:B------:R-:W-:Y:S01]  /*0da0*/  @P1 IADD3 R3, R13, R11, RZ ;  /* 0x0000000b0d031210 */ /* 0x000fe20007ffe0ff */
[----:B------:R-:W-:Y:S01]  /*0db0*/  @!P3 IMAD R9, R26, c[0x0][0x1d8], RZ ;  /* 0x000076001a09ba24 */ /* 0x000fe200078e02ff */
[----:B------:R-:W-:Y:S01]  /*0dc0*/  @!P2 IADD3.X R5, R20, c[0x0][0x17c], RZ, P0, !PT ;  /* 0x00005f001405aa10 */ /* 0x000fe200007fe4ff */
[----:B------:R0:W5:Y:S01]  /*0dd0*/  @!P2 LDG.E R33, [R6.64] ;  /* 0x000000120621a981 */ /* 0x000162000c1e1900 */
[----:B-1----:R-:W-:-:S02]  /*0de0*/  @P1 SHF.L.U32 R18, R12, 0x1, RZ ;  /* 0x000000010c121819 */ /* 0x002fc400000006ff */
[----:B------:R-:W-:Y:S01]  /*0df0*/  ISETP.GE.AND.EX P6, PT, R25, c[0x0][0x1e4], PT, P6 ;  /* 0x0000790019007a0c */ /* 0x000fe20003fc6360 */
[----:B------:R-:W-:Y:S01]  /*0e00*/  @!P4 IMAD R19, R63, c[0x0][0x1dc], R8 ;  /* 0x000077003f13ca24 */ /* 0x000fe200078e0208 */
[----:B------:R-:W-:Y:S01]  /*0e10*/  @P1 SHF.L.U64.HI R12, R12, 0x1, R3 ;  /* 0x000000010c0c1819 */ /* 0x000fe20000010203 */
[----:B------:R-:W-:Y:S01]  /*0e20*/  @!P5 IMAD R3, R28, c[0x0][0x1d8], RZ ;  /* 0x000076001c03da24 */ /* 0x000fe200078e02ff */
[-C--:B------:R-:W-:Y:S01]  /*0e30*/  @!P5 MOV R20, R14.reuse ;  /* 0x0000000e0014d202 */ /* 0x080fe20000000f00 */
[----:B------:R-:W-:Y:S01]  /*0e40*/  @!P3 IMAD R23, R62, c[0x0][0x1dc], R9 ;  /* 0x000077003e17ba24 */ /* 0x000fe200078e0209 */
[-C--:B------:R-:W-:Y:S02]  /*0e50*/  @!P5 MOV R21, R17.reuse ;  /* 0x000000110015d202 */ /* 0x080fe40000000f00 */
[----:B------:R-:W-:Y:S02]  /*0e60*/  @!P4 MOV R10, R14 ;  /* 0x0000000e000ac202 */ /* 0x000fe40000000f00 */
[----:B------:R-:W-:-:S02]  /*0e70*/  @!P4 MOV R11, R17 ;  /* 0x00000011000bc202 */ /* 0x000fc40000000f00 */
[----:B------:R-:W-:Y:S02]  /*0e80*/  @!P3 MOV R8, R14 ;  /* 0x0000000e0008b202 */ /* 0x000fe40000000f00 */
[----:B------:R-:W-:Y:S02]  /*0e90*/  @!P3 MOV R9, R17 ;  /* 0x000000110009b202 */ /* 0x000fe40000000f00 */
[----:B------:R-:W-:Y:S01]  /*0ea0*/  ISETP.GT.U32.OR P6, PT, R0, 0x29f, P6 ;  /* 0x0000029f0000780c */ /* 0x000fe200037c4470 */
[C---:B------:R-:W-:Y:S02]  /*0eb0*/  @!P5 IMAD R3, R64.reuse, c[0x0][0x1dc], R3 ;  /* 0x000077004003da24 */ /* 0x040fe400078e0203 */
[----:B------:R-:W-:Y:S01]  /*0ec0*/  @!P5 IMAD.WIDE.U32 R20, R64, c[0x0][0x1d8], R20 ;  /* 0x000076004014da25 */ /* 0x000fe200078e0014 */
[----:B------:R-:W-:Y:S02]  /*0ed0*/  ISETP.GE.U32.AND P0, PT, R60, c[0x0][0x1e0], PT ;  /* 0x000078003c007a0c */ /* 0x000fe40003f06070 */
        /* <DEDUP_REMOVED lines=17> */
[----:B------:R-:W-:Y:S01]  /*0ff0*/  CS2R R46, SRZ ;  /* 0x00000000002e7805 */ /* 0x000fe2000001ff00 */
[----:B------:R-:W-:-:S03]  /*1000*/  @!P6 IMAD R23, R61, c[0x0][0x1dc], R8 ;  /* 0x000077003d17ea24 */ /* 0x000fc600078e0208 */
[----:B------:R-:W-:Y:S02]  /*1010*/  @!P6 IMAD.WIDE.U32 R6, R61, c[0x0][0x1d8], R6 ;  /* 0x000076003d06ea25 */ /* 0x000fe400078e0006 */
[----:B------:R0:W5:Y:S03]  /*1020*/  @!P2 LDG.E R47, [R4.64] ;  /* 0x00000012042fa981 */ /* 0x000166000c1e1900 */
[----:B------:R-:W-:Y:S01]  /*1030*/  @!P6 IADD3 R23, R7, R23, RZ ;  /* 0x000000170717e210 */ /* 0x000fe20007ffe0ff */
[----:B------:R-:W-:Y:S01]  /*1040*/  @!P0 IMAD R9, R22, c[0x0][0x1d8], RZ ;  /* 0x0000760016098a24 */ /* 0x000fe200078e02ff */
[C---:B------:R-:W-:Y:S02]  /*1050*/  @!P6 SHF.L.U32 R21, R6.reuse, 0x1, RZ ;  /* 0x000000010615e819 */ /* 0x040fe400000006ff */
[----:B0-----:R-:W-:Y:S02]  /*1060*/  @!P5 IADD3 R4, P2, R3, c[0x0][0x180], RZ ;  /* 0x000060000304da10 */ /* 0x001fe40007f5e0ff */
[----:B------:R-:W-:-:S02]  /*1070*/  @!P6 SHF.L.U64.HI R23, R6, 0x1, R23 ;  /* 0x000000010617e819 */ /* 0x000fc40000010217 */
[----:B------:R-:W-:Y:S01]  /*1080*/  @!P5 IADD3.X R5, R24, c[0x0][0x184], RZ, P2, !PT ;  /* 0x000061001805da10 */ /* 0x000fe200017fe4ff */
[----:B------:R-:W-:Y:S01]  /*1090*/  @!P0 IMAD R19, R60, c[0x0][0x1dc], R9 ;  /* 0x000077003c138a24 */ /* 0x000fe200078e0209 */
[----:B------:R-:W-:Y:S01]  /*10a0*/  @!P5 IADD3 R6, P2, R3, c[0x0][0x178], RZ ;  /* 0x00005e000306da10 */ /* 0x000fe20007f5e0ff */
[----:B------:R-:W-:Y:S01]  /*10b0*/  HFMA2.MMA R3, -RZ, RZ, 0, 0 ;  /* 0x00000000ff037435 */ /* 0x000fe200000001ff */
[----:B------:R-:W-:Y:S02]  /*10c0*/  @!P0 MOV R8, R14 ;  /* 0x0000000e00088202 */ /* 0x000fe40000000f00 */
[----:B------:R-:W-:-:S05]  /*10d0*/  @!P0 MOV R9, R17 ;  /* 0x0000001100098202 */ /* 0x000fca0000000f00 */
        /* <DEDUP_REMOVED lines=10> */
[----:B-1----:R-:W-:Y:S01]  /*1180*/  @!P3 IADD3 R6, P2, R10, c[0x0][0x180], RZ ;  /* 0x000060000a06ba10 */ /* 0x002fe20007f5e0ff */
[----:B------:R-:W-:Y:S01]  /*1190*/  CS2R R44, SRZ ;  /* 0x00000000002c7805 */ /* 0x000fe2000001ff00 */
        /* <DEDUP_REMOVED lines=8> */
[----:B------:R-:W-:Y:S02]  /*1220*/  UMOV UR5, 0x8 ;  /* 0x0000000800057882 */ /* 0x000fe40000000000 */
[----:B------:R-:W-:Y:S01]  /*1230*/  ULDC.64 UR6, c[0x0][0x198] ;  /* 0x0000660000067ab9 */ /* 0x000fe20000000a00 */
[----:B------:R2:W5:Y:S01]  /*1240*/  @!P3 LDG.E R44, [R10.64] ;  /* 0x000000120a2cb981 */ /* 0x000562000c1e1900 */
[----:B0-----:R-:W-:Y:S01]  /*1250*/  @!P6 IADD3 R8, P2, R21, c[0x0][0x178], RZ ;  /* 0x00005e001508ea10 */ /* 0x001fe20007f5e0ff */
[----:B-1----:R-:W-:-:S03]  /*1260*/  CS2R R4, SRZ ;  /* 0x0000000000047805 */ /* 0x002fc6000001ff00 */
[----:B------:R-:W-:Y:S02]  /*1270*/  @!P6 IADD3.X R9, R23, c[0x0][0x17c], RZ, P2, !PT ;  /* 0x00005f001709ea10 */ /* 0x000fe400017fe4ff */
[----:B------:R-:W-:Y:S01]  /*1280*/  @P1 IADD3 R20, P2, R18, c[0x0][0x180], RZ ;  /* 0x0000600012141a10 */ /* 0x000fe20007f5e0ff */
[----:B------:R-:W-:Y:S01]  /*1290*/  UIMAD.WIDE UR6, UR9, UR5, UR6 ;  /* 0x00000005090672a5 */ /* 0x000fe2000f8e0206 */
[----:B------:R0:W5:Y:S01]  /*12a0*/  @!P3 LDG.E R4, [R6.64] ;  /* 0x000000120604b981 */ /* 0x000162000c1e1900 */
[----:B------:R-:W-:-:S03]  /*12b0*/  @!P0 IADD3 R24, P3, R22, c[0x0][0x180], RZ ;  /* 0x0000600016188a10 */ /* 0x000fc60007f7e0ff */
[----:B------:R1:W5:Y:S01]  /*12c0*/  @!P6 LDG.E R43, [R8.64] ;  /* 0x00000012082be981 */ /* 0x000362000c1e1900 */
[----:B0-----:R-:W-:Y:S02]  /*12d0*/  @!P6 IADD3 R6, P4, R21, c[0x0][0x180], RZ ;  /* 0x000060001506ea10 */ /* 0x001fe40007f9e0ff */
[----:B------:R-:W-:Y:S02]  /*12e0*/  @P1 IADD3.X R21, R12, c[0x0][0x184], RZ, P2, !PT ;  /* 0x000061000c151a10 */ /* 0x000fe400017fe4ff */
[----:B------:R-:W-:Y:S02]  /*12f0*/  @!P0 IADD3 R22, P2, R22, c[0x0][0x178], RZ ;  /* 0x00005e0016168a10 */ /* 0x000fe40007f5e0ff */
[----:B------:R-:W-:Y:S02]  /*1300*/  @!P6 IADD3.X R7, R23, c[0x0][0x184], RZ, P4, !PT ;  /* 0x000061001707ea10 */ /* 0x000fe400027fe4ff */
[----:B-1----:R-:W-:Y:S02]  /*1310*/  @P1 IADD3 R8, P4, R18, c[0x0][0x178], RZ ;  /* 0x00005e0012081a10 */ /* 0x002fe40007f9e0ff */
[C---:B------:R-:W-:Y:S01]  /*1320*/  @!P0 IADD3.X R25, R19.reuse, c[0x0][0x184], RZ, P3, !PT ;  /* 0x0000610013198a10 */ /* 0x040fe20001ffe4ff */
[----:B------:R0:W5:Y:S01]  /*1330*/  @!P6 LDG.E R5, [R6.64] ;  /* 0x000000120605e981 */ /* 0x000162000c1e1900 */
[----:B------:R-:W-:-:S02]  /*1340*/  @!P0 IADD3.X R23, R19, c[0x0][0x17c], RZ, P2, !PT ;  /* 0x00005f0013178a10 */ /* 0x000fc400017fe4ff */
[----:B------:R-:W-:Y:S02]  /*1350*/  MOV R18, UR6 ;  /* 0x0000000600127c02 */ /* 0x000fe40008000f00 */
[----:B------:R-:W-:Y:S01]  /*1360*/  MOV R19, UR7 ;  /* 0x0000000700137c02 */ /* 0x000fe20008000f00 */
[----:B------:R1:W5:Y:S05]  /*1370*/  @!P0 LDG.E R42, [R22.64] ;  /* 0x00000012162a8981 */ /* 0x00036a000c1e1900 */
[----:B------:R-:W3:Y:S01]  /*1380*/  LDG.E.64 R18, [R18.64] ;  /* 0x0000001212127981 */ /* 0x000ee2000c1e1b00 */
[----:B------:R-:W-:Y:S02]  /*1390*/  ISETP.GE.U32.AND P6, PT, R59, c[0x0][0x1e0], PT ;  /* 0x000078003b007a0c */ /* 0x000fe40003fc6070 */
[----:B------:R-:W-:-:S02]  /*13a0*/  ISETP.GE.U32.AND P3, PT, R56, c[0x0][0x1e0], PT ;  /* 0x0000780038007a0c */ /* 0x000fc40003f66070 */
[----:B------:R-:W-:Y:S02]  /*13b0*/  SHF.R.S32.HI R29, RZ, 0x1f, R59 ;  /* 0x0000001fff1d7819 */ /* 0x000fe4000001143b */
[----:B------:R-:W-:Y:S02]  /*13c0*/  SHF.R.S32.HI R26, RZ, 0x1f, R56 ;  /* 0x0000001fff1a7819 */ /* 0x000fe40000011438 */
[----:B------:R-:W-:Y:S02]  /*13d0*/  ISETP.GE.AND.EX P6, PT, R29, c[0x0][0x1e4], PT, P6 ;  /* 0x000079001d007a0c */ /* 0x000fe40003fc6360 */
[----:B------:R-:W-:Y:S02]  /*13e0*/  ISETP.GE.AND.EX P3, PT, R26, c[0x0][0x1e4], PT, P3 ;  /* 0x000079001a007a0c */ /* 0x000fe40003f66330 */
[----:B------:R-:W-:Y:S02]  /*13f0*/  ISETP.GE.U32.AND P5, PT, R58, c[0x0][0x1e0], PT ;  /* 0x000078003a007a0c */ /* 0x000fe40003fa6070 */
[----:B------:R-:W-:-:S02]  /*1400*/  SHF.R.S32.HI R28, RZ, 0x1f, R58 ;  /* 0x0000001fff1c7819 */ /* 0x000fc4000001143a */
[----:B------:R-:W-:Y:S02]  /*1410*/  @P1 IADD3.X R9, R12, c[0x0][0x17c], RZ, P4, !PT ;  /* 0x00005f000c091a10 */ /* 0x000fe400027fe4ff */
[C---:B------:R-:W-:Y:S02]  /*1420*/  ISETP.GT.U32.OR P6, PT, R0.reuse, 0x29f, P6 ;  /* 0x0000029f0000780c */ /* 0x040fe400037c4470 */
[----:B------:R-:W-:Y:S02]  /*1430*/  ISETP.GT.U32.OR P3, PT, R0, 0x29f, P3 ;  /* 0x0000029f0000780c */ /* 0x000fe40001f64470 */
[----:B------:R-:W-:Y:S02]  /*1440*/  ISETP.GE.U32.AND P4, PT, R57, c[0x0][0x1e0], PT ;  /* 0x0000780039007a0c */ /* 0x000fe40003f86070 */
[----:B------:R-:W-:Y:S02]  /*1450*/  SHF.R.S32.HI R27, RZ, 0x1f, R57 ;  /* 0x0000001fff1b7819 */ /* 0x000fe40000011439 */
[----:B------:R-:W-:-:S02]  /*1460*/  ISETP.GE.AND.EX P5, PT, R28, c[0x0][0x1e4], PT, P5 ;  /* 0x000079001c007a0c */ /* 0x000fc40003fa6350 */
[----:B------:R-:W-:Y:S02]  /*1470*/  ISETP.GE.AND.EX P4, PT, R27, c[0x0][0x1e4], PT, P4 ;  /* 0x000079001b007a0c */ /* 0x000fe40003f86340 */
[C---:B------:R-:W-:Y:S02]  /*1480*/  ISETP.GT.U32.OR P5, PT, R0.reuse, 0x29f, P5 ;  /* 0x0000029f0000780c */ /* 0x040fe40002fa4470 */
[----:B------:R-:W-:Y:S01]  /*1490*/  ISETP.GT.U32.OR P4, PT, R0, 0x29f, P4 ;  /* 0x0000029f0000780c */ /* 0x000fe20002784470 */
[----:B0-----:R-:W-:Y:S01]  /*14a0*/  @!P6 IMAD R6, R29, c[0x0][0x1d8], RZ ;  /* 0x000076001d06ea24 */ /* 0x001fe200078e02ff */
[----:B------:R-:W-:Y:S01]  /*14b0*/  ISETP.GE.U32.AND P2, PT, R55, c[0x0][0x1e0], PT ;  /* 0x0000780037007a0c */ /* 0x000fe20003f46070 */
[----:B------:R-:W-:Y:S01]  /*14c0*/  @!P3 IMAD R7, R26, c[0x0][0x1d8], RZ ;  /* 0x000076001a07ba24 */ /* 0x000fe200078e02ff */
[----:B------:R-:W-:Y:S01]  /*14d0*/  SHF.R.S32.HI R39, RZ, 0x1f, R55 ;  /* 0x0000001fff277819 */ /* 0x000fe20000011437 */
[----:B------:R-:W-:Y:S01]  /*14e0*/  @!P6 IMAD R37, R59, c[0x0][0x1dc], R6 ;  /* 0x000077003b25ea24 */ /* 0x000fe200078e0206 */
[----:B------:R-:W-:Y:S01]  /*14f0*/  @!P6 MOV R6, R14 ;  /* 0x0000000e0006e202 */ /* 0x000fe20000000f00 */
[----:B------:R-:W-:Y:S01]  /*1500*/  @!P3 IMAD R12, R56, c[0x0][0x1dc], R7 ;  /* 0x00007700380cba24 */ /* 0x000fe200078e0207 */
[----:B------:R-:W-:-:S02]  /*1510*/  ISETP.GE.AND.EX P2, PT, R39, c[0x0][0x1e4], PT, P2 ;  /* 0x0000790027007a0c */ /* 0x000fc40003f46320 */
[-C--:B------:R-:W-:Y:S01]  /*1520*/  @!P6 MOV R7, R17.reuse ;  /* 0x000000110007e202 */ /* 0x080fe20000000f00 */
[----:B------:R-:W-:Y:S01]  /*1530*/  @!P5 IMAD R31, R28, c[0x0][0x1d8], RZ ;  /* 0x000076001c1fda24 */ /* 0x000fe200078e02ff */
[-C--:B--2---:R-:W-:Y:S02]  /*1540*/  @!P5 MOV R10, R14.reuse ;  /* 0x0000000e000ad202 */ /* 0x084fe40000000f00 */
[-C--:B------:R-:W-:Y:S01]  /*1550*/  @!P5 MOV R11, R17.reuse ;  /* 0x00000011000bd202 */ /* 0x080fe20000000f00 */
[----:B------:R-:W-:Y:S01]  /*1560*/  @!P4 IMAD R30, R27, c[0x0][0x1d8], RZ ;  /* 0x000076001b1eca24 */ /* 0x000fe200078e02ff */
[----:B------:R-:W-:Y:S01]  /*1570*/  ISETP.GT.U32.OR P2, PT, R0, 0x29f, P2 ;  /* 0x0000029f0000780c */ /* 0x000fe20001744470 */
[----:B------:R-:W-:Y:S01]  /*1580*/  @!P6 IMAD.WIDE.U32 R6, R59, c[0x0][0x1d8], R6 ;  /* 0x000076003b06ea25 */ /* 0x000fe200078e0006 */
[-C--:B------:R-:W-:Y:S02]  /*1590*/  @!P4 MOV R28, R14.reuse ;  /* 0x0000000e001cc202 */ /* 0x080fe40000000f00 */
[-C--:B------:R-:W-:Y:S01]  /*15a0*/  @!P4 MOV R29, R17.reuse ;  /* 0x00000011001dc202 */ /* 0x080fe20000000f00 */
[C---:B------:R-:W-:Y:S01]  /*15b0*/  @!P5 IMAD R31, R58.reuse, c[0x0][0x1dc], R31 ;  /* 0x000077003a1fda24 */ /* 0x040fe200078e021f */
[----:B------:R-:W-:Y:S01]  /*15c0*/  @!P3 MOV R26, R14 ;  /* 0x0000000e001ab202 */ /* 0x000fe20000000f00 */
[----:B------:R-:W-:Y:S01]  /*15d0*/  @!P5 IMAD.WIDE.U32 R10, R58, c[0x0][0x1d8], R10 ;  /* 0x000076003a0ada25 */ /* 0x000fe200078e000a */
[----:B------:R-:W-:-:S02]  /*15e0*/  @!P3 MOV R27, R17 ;  /* 0x00000011001bb202 */ /* 0x000fc40000000f00 */
[----:B------:R-:W-:Y:S01]  /*15f0*/  @!P6 IADD3 R37, R7, R37, RZ ;  /* 0x000000250725e210 */ /* 0x000fe20007ffe0ff */
        /* <DEDUP_REMOVED lines=18> */
[----:B------:R-:W-:-:S03]  /*1720*/  @!P2 MOV R11, R17 ;  /* 0x00000011000ba202 */ /* 0x000fc60000000f00 */
[----:B------:R0:W5:Y:S02]  /*1730*/  @!P0 LDG.E R6, [R24.64] ;  /* 0x0000001218068981 */ /* 0x000164000c1e1900 */
[----:B------:R-:W-:Y:S01]  /*1740*/  @!P2 IMAD.WIDE.U32 R10, R55, c[0x0][0x1d8], R10 ;  /* 0x00007600370aaa25 */ /* 0x000fe200078e000a */
[----:B-1----:R-:W-:-:S04]  /*1750*/  @!P6 IADD3 R22, P0, R7, c[0x0][0x180], RZ ;  /* 0x000060000716ea10 */ /* 0x002fc80007f1e0ff */
[----:B------:R-:W-:Y:S01]  /*1760*/  @!P2 IADD3 R26, R11, R26, RZ ;  /* 0x0000001a0b1aa210 */ /* 0x000fe20007ffe0ff */
[----:B------:R-:W-:Y:S01]  /*1770*/  CS2R R52, SRZ ;  /* 0x0000000000347805 */ /* 0x000fe2000001ff00 */
[C---:B------:R-:W-:Y:S02]  /*1780*/  @!P2 SHF.L.U32 R29, R10.reuse, 0x1, RZ ;  /* 0x000000010a1da819 */ /* 0x040fe400000006ff */
[----:B------:R-:W-:Y:S02]  /*1790*/  @!P2 SHF.L.U64.HI R26, R10, 0x1, R26 ;  /* 0x000000010a1aa819 */ /* 0x000fe4000001021a */
[C---:B------:R-:W-:Y:S01]  /*17a0*/  @!P6 IADD3.X R23, R38.reuse, c[0x0][0x184], RZ, P0, !PT ;  /* 0x000061002617ea10 */ /* 0x040fe200007fe4ff */
[----:B------:R1:W2:Y:S01]  /*17b0*/  @P1 LDG.E R53, [R20.64] ;  /* 0x0000001214351981 */ /* 0x0002a2000c1e1900 */
[----:B------:R-:W-:Y:S01]  /*17c0*/  @!P6 IADD3 R10, P0, R7, c[0x0][0x178], RZ ;  /* 0x00005e00070aea10 */ /* 0x000fe20007f1e0ff */
[----:B------:R-:W-:Y:S01]  /*17d0*/  HFMA2.MMA R7, -RZ, RZ, 0, 0 ;  /* 0x00000000ff077435 */ /* 0x000fe200000001ff */
[----:B------:R-:W-:Y:S01]  /*17e0*/  CS2R R40, SRZ ;  /* 0x0000000000287805 */ /* 0x000fe2000001ff00 */
[----:B------:R4:W5:Y:S01]  /*17f0*/  @P1 LDG.E R52, [R8.64] ;  /* 0x0000001208341981 */ /* 0x000962000c1e1900 */
[----:B------:R-:W-:-:S02]  /*1800*/  @!P6 IADD3.X R11, R38, c[0x0][0x17c], RZ, P0, !PT ;  /* 0x00005f00260bea10 */ /* 0x000fc400007fe4ff */
[----:B-1----:R-:W-:-:S03]  /*1810*/  @!P5 IADD3 R20, P0, R37, c[0x0][0x180], RZ ;  /* 0x000060002514da10 */ /* 0x002fc60007f1e0ff */
[----:B------:R1:W5:Y:S01]  /*1820*/  @!P6 LDG.E R41, [R10.64] ;  /* 0x000000120a29e981 */ /* 0x000362000c1e1900 */
[----:B------:R-:W-:-:S03]  /*1830*/  @!P5 IADD3.X R21, R31, c[0x0][0x184], RZ, P0, !PT ;  /* 0x000061001f15da10 */ /* 0x000fc600007fe4ff */
[----:B------:R1:W5:Y:S01]  /*1840*/  @!P6 LDG.E R7, [R22.64] ;  /* 0x000000121607e981 */ /* 0x000362000c1e1900 */
[----:B----4-:R-:W-:Y:S01]  /*1850*/  CS2R R8, SRZ ;  /* 0x0000000000087805 */ /* 0x010fe2000001ff00 */
[----:B0-----:R-:W-:Y:S02]  /*1860*/  @!P3 IADD3 R24, P6, R27, c[0x0][0x180], RZ ;  /* 0x000060001b18ba10 */ /* 0x001fe40007fde0ff */
[----:B-1----:R-:W-:Y:S01]  /*1870*/  @!P5 IADD3 R22, P0, R37, c[0x0][0x178], RZ ;  /* 0x00005e002516da10 */ /* 0x002fe20007f1e0ff */
[----:B------:R-:W-:Y:S02]  /*1880*/  CS2R R10, SRZ ;  /* 0x00000000000a7805 */ /* 0x000fe4000001ff00 */
[----:B------:R0:W5:Y:S01]  /*1890*/  @!P5 LDG.E R8, [R20.64] ;  /* 0x000000121408d981 */ /* 0x000162000c1e1900 */
[----:B------:R-:W-:Y:S02]  /*18a0*/  @!P5 IADD3.X R23, R31, c[0x0][0x17c], RZ, P0, !PT ;  /* 0x00005f001f17da10 */ /* 0x000fe400007fe4ff */
[----:B------:R-:W-:-:S03]  /*18b0*/  @!P3 IADD3.X R25, R12, c[0x0][0x184], RZ, P6, !PT ;  /* 0x000061000c19ba10 */ /* 0x000fc600037fe4ff */
[----:B------:R1:W5:Y:S04]  /*18c0*/  @!P5 LDG.E R40, [R22.64] ;  /* 0x000000121628d981 */ /* 0x000368000c1e1900 */
[----:B------:R4:W5:Y:S01]  /*18d0*/  @!P3 LDG.E R10, [R24.64] ;  /* 0x00000012180ab981 */ /* 0x000962000c1e1900 */
[----:B-1----:R-:W-:-:S04]  /*18e0*/  @!P4 IADD3 R22, P5, R30, c[0x0][0x178], RZ ;  /* 0x00005e001e16ca10 */ /* 0x002fc80007fbe0ff */
[----:B------:R-:W-:Y:S02]  /*18f0*/  @!P4 IADD3.X R23, R28, c[0x0][0x17c], RZ, P5, !PT ;  /* 0x00005f001c17ca10 */ /* 0x000fe40002ffe4ff */
[----:B----4-:R-:W-:Y:S02]  /*1900*/  @!P2 IADD3 R24, P5, R29, c[0x0][0x178], RZ ;  /* 0x00005e001d18aa10 */ /* 0x010fe40007fbe0ff */
[----:B------:R-:W-:Y:S02]  /*1910*/  MOV R37, RZ ;  /* 0x000000ff00257202 */ /* 0x000fe40000000f00 */
[----:B------:R-:W-:-:S05]  /*1920*/  @!P2 IADD3.X R25, R26, c[0x0][0x17c], RZ, P5, !PT ;  /* 0x00005f001a19aa10 */ /* 0x000fca0002ffe4ff */
[----:B------:R1:W5:Y:S01]  /*1930*/  @!P2 LDG.E R37, [R24.64] ;  /* 0x000000121825a981 */ /* 0x000362000c1e1900 */
[----:B0-----:R-:W-:-:S04]  /*1940*/  @!P4 IADD3 R20, P0, R30, c[0x0][0x180], RZ ;  /* 0x000060001e14ca10 */ /* 0x001fc80007f1e0ff */
[----:B------:R-:W-:-:S05]  /*1950*/  @!P4 IADD3.X R21, R28, c[0x0][0x184], RZ, P0, !PT ;  /* 0x000061001c15ca10 */ /* 0x000fca00007fe4ff */
[----:B------:R0:W5:Y:S02]  /*1960*/  @!P4 LDG.E R9, [R20.64] ;  /* 0x000000121409c981 */ /* 0x000164000c1e1900 */
[----:B0-----:R-:W-:-:S04]  /*1970*/  @!P3 IADD3 R20, P0, R27, c[0x0][0x178], RZ ;  /* 0x00005e001b14ba10 */ /* 0x001fc80007f1e0ff */
[----:B------:R-:W-:Y:S01]  /*1980*/  @!P3 IADD3.X R21, R12, c[0x0][0x17c], RZ, P0, !PT ;  /* 0x00005f000c15ba10 */ /* 0x000fe200007fe4ff */
[----:B------:R-:W-:-:S06]  /*1990*/  CS2R R38, SRZ ;  /* 0x0000000000267805 */ /* 0x000fcc000001ff00 */
[----:B------:R0:W5:Y:S01]  /*19a0*/  @!P4 LDG.E R39, [R22.64] ;  /* 0x000000121627c981 */ /* 0x000162000c1e1900 */
[----:B------:R-:W-:Y:S01]  /*19b0*/  UMOV UR26, 0x3f800000 ;  /* 0x3f800000001a7882 */ /* 0x000fe20000000000 */
[----:B------:R-:W-:Y:S02]  /*19c0*/  BSSY B0, `(.L_x_808) ;  /* 0x000001f000007945 */ /* 0x000fe40003800000 */
[----:B------:R4:W5:Y:S01]  /*19d0*/  @!P3 LDG.E R38, [R20.64] ;  /* 0x000000121426b981 */ /* 0x000962000c1e1900 */
[----:B0-----:R-:W-:-:S04]  /*19e0*/  @!P2 IADD3 R22, P4, R29, c[0x0][0x180], RZ ;  /* 0x000060001d16aa10 */ /* 0x001fc80007f9e0ff */
[----:B------:R-:W-:Y:S01]  /*19f0*/  @!P2 IADD3.X R23, R26, c[0x0][0x184], RZ, P4, !PT ;  /* 0x000061001a17aa10 */ /* 0x000fe200027fe4ff */
[----:B---3--:R-:W0:Y:S04]  /*1a00*/  R2UR UR25, R18 ;  /* 0x00000000121973c2 */ /* 0x008e2800000e0000 */
[----:B------:R3:W5:Y:S01]  /*1a10*/  @!P2 LDG.E R11, [R22.64] ;  /* 0x00000012160ba981 */ /* 0x000762000c1e1900 */
        /* <DEDUP_REMOVED lines=10> */
[----:B------:R-:W-:Y:S01]  /*1ac0*/  ISETP.NE.AND P4, PT, RZ, UR21, PT ;  /* 0x00000015ff007c0c */ /* 0x000fe2000bf85270 */
[----:B----4-:R-:W-:Y:S01]  /*1ad0*/  CS2R R20, SRZ ;  /* 0x0000000000147805 */ /* 0x010fe2000001ff00 */
[----:B0-----:R-:W-:Y:S01]  /*1ae0*/  @UP0 UMOV UR26, UR5 ;  /* 0x00000005001a0c82 */ /* 0x001fe20008000000 */
[--C-:B--2---:R-:W-:Y:S02]  /*1af0*/  HADD2.F32 R12, -RZ, R53.reuse.H0_H0 ;  /* 0x20000035ff0c7230 */ /* 0x104fe40000004100 */
[----:B---3--:R-:W-:-:S06]  /*1b00*/  HADD2.F32 R22, -RZ, R53.H1_H1 ;  /* 0x30000035ff167230 */ /* 0x008fcc0000004100 */
[----:B------:R-:W-:Y:S05]  /*1b10*/  @P0 BRA `(.L_x_809) ;  /* 0x0000009000000947 */ /* 0x000fea0003800000 */
[----:B-1----:R-:W-:Y:S02]  /*1b20*/  ISETP.NE.AND P0, PT, RZ, UR21, PT ;  /* 0x00000015ff007c0c */ /* 0x002fe4000bf05270 */
[----:B------:R-:W-:-:S04]  /*1b30*/  IADD3 R23, R54, UR22, RZ ;  /* 0x0000001636177c10 */ /* 0x000fc8000fffe0ff */
[----:B------:R-:W-:-:S07]  /*1b40*/  SHF.R.S32.HI R19, RZ, 0x1f, R23 ;  /* 0x0000001fff137819 */ /* 0x000fce0000011417 */
[----:B------:R-:W-:-:S04]  /*1b50*/  @P0 LEA R18, P2, R23, c[0x0][0x190], 0x2 ;  /* 0x0000640017120a11 */ /* 0x000fc800078410ff */
[----:B------:R-:W-:-:S05]  /*1b60*/  @P0 LEA.HI.X R19, R23, c[0x0][0x194], R19, 0x2, P2 ;  /* 0x0000650017130a11 */ /* 0x000fca00010f1413 */
[----:B------:R0:W5:Y:S02]  /*1b70*/  @P0 LDG.E.64 R20, [R18.64] ;  /* 0x0000001212140981 */ /* 0x000164000c1e1b00 */
[----:B0-----:R-:W-:-:S05]  /*1b80*/  MOV R18, 0x4 ;  /* 0x0000000400127802 */ /* 0x001fca0000000f00 */
[----:B------:R-:W-:-:S06]  /*1b90*/  IMAD.WIDE R18, R23, R18, c[0x0][0x188] ;  /* 0x0000620017127625 */ /* 0x000fcc00078e0212 */
[----:B------:R-:W5:Y:S02]  /*1ba0*/  LDG.E.64 R18, [R18.64] ;  /* 0x0000001212127981 */ /* 0x000f64000c1e1b00 */
.L_x_809:
[----:B-1----:R-:W-:Y:S05]  /*1bb0*/  BSYNC B0 ;  /* 0x0000000000007941 */ /* 0x002fea0003800000 */
.L_x_808:
[----:B------:R-:W-:Y:S01]  /*1bc0*/  FADD.FTZ R12, R12, -UR25 ;  /* 0x800000190c0c7e21 */ /* 0x000fe20008010000 */
[--C-:B-----5:R-:W-:Y:S01]  /*1bd0*/  HADD2.F32 R26, -RZ, R52.reuse.H1_H1 ;  /* 0x30000034ff1a7230 */ /* 0x120fe20000004100 */
[----:B------:R-:W-:Y:S01]  /*1be0*/  FADD.FTZ R24, R22, -UR25 ;  /* 0x8000001916187e21 */ /* 0x000fe20008010000 */
[----:B------:R-:W-:Y:S01]  /*1bf0*/  HADD2.F32 R22, -RZ, R52.H0_H0 ;  /* 0x20000034ff167230 */ /* 0x000fe20000004100 */
        /* <DEDUP_REMOVED lines=21> */
.L_x_810:
[----:B------:R-:W-:Y:S01]  /*1d50*/  FMUL.FTZ R12, R22, R18 ;  /* 0x00000012160c7220 */ /* 0x000fe20000410000 */
[--C-:B------:R-:W-:Y:S01]  /*1d60*/  HADD2.F32 R27, -RZ, R36.reuse.H0_H0 ;  /* 0x20000024ff1b7230 */ /* 0x100fe20000004100 */
[----:B------:R-:W-:Y:S01]  /*1d70*/  FMUL.FTZ R23, R26, R19 ;  /* 0x000000131a177220 */ /* 0x000fe20000410000 */
[----:B------:R-:W-:Y:S01]  /*1d80*/  HADD2.F32 R28, -RZ, R36.H1_H1 ;  /* 0x30000024ff1c7230 */ /* 0x000fe20000004100 */
[----:B------:R-:W-:Y:S01]  /*1d90*/  FFMA.FTZ R25, R31, R12, RZ ;  /* 0x0000000c1f197223 */ /* 0x000fe200000100ff */
[----:B------:R-:W-:Y:S01]  /*1da0*/  HADD2.F32 R30, -RZ, R51.H0_H0 ;  /* 0x20000033ff1e7230 */ /* 0x000fe20000004100 */
[----:B------:R-:W-:Y:S02]  /*1db0*/  FADD.FTZ R12, RZ, R12 ;  /* 0x0000000cff0c7221 */ /* 0x000fe40000010000 */
[----:B------:R-:W-:Y:S02]  /*1dc0*/  FADD.FTZ R27, R27, -UR25 ;  /* 0x800000191b1b7e21 */ /* 0x000fe40008010000 */
[----:B------:R-:W-:-:S02]  /*1dd0*/  FADD.FTZ R28, R28, -UR25 ;  /* 0x800000191c1c7e21 */ /* 0x000fc40008010000 */
[----:B------:R-:W-:Y:S02]  /*1de0*/  FFMA.FTZ R25, R24, R23, R25 ;  /* 0x0000001718197223 */ /* 0x000fe40000010019 */
[----:B------:R-:W-:Y:S01]  /*1df0*/  FADD.FTZ R23, R23, R12 ;  /* 0x0000000c17177221 */ /* 0x000fe20000010000 */
[----:B------:R-:W-:Y:S01]  /*1e00*/  HADD2.F32 R12, -RZ, R51.H1_H1 ;  /* 0x30000033ff0c7230 */ /* 0x000fe20000004100 */
        /* <DEDUP_REMOVED lines=22> */
.L_x_811:
[----:B------:R-:W-:Y:S02]  /*1f70*/  FADD.FTZ R29, RZ, R22 ;  /* 0x00000016ff1d7221 */ /* 0x000fe40000010000 */
[----:B------:R-:W-:Y:S02]  /*1f80*/  FMUL.FTZ R22, R30, R18 ;  /* 0x000000121e167220 */ /* 0x000fe40000410000 */
[----:B------:R-:W-:Y:S02]  /*1f90*/  FFMA.FTZ R31, R27, R30, R31 ;  /* 0x0000001e1b1f7223 */ /* 0x000fe4000001001f */
[----:B------:R-:W-:Y:S02]  /*1fa0*/  FADD.FTZ R30, R29, R30 ;  /* 0x0000001e1d1e7221 */ /* 0x000fe40000010000 */
[----:B------:R-:W-:Y:S02]  /*1fb0*/  FFMA.FTZ R25, R27, R22, R25 ;  /* 0x000000161b197223 */ /* 0x000fe40000010019 */
[----:B------:R-:W-:Y:S01]  /*1fc0*/  FADD.FTZ R23, R23, R22 ;  /* 0x0000001617177221 */ /* 0x000fe20000010000 */
[----:B------:R-:W-:Y:S01]  /*1fd0*/  HADD2.F32 R22, -RZ, R34.H0_H0 ;  /* 0x20000022ff167230 */ /* 0x000fe20000004100 */
[----:B------:R-:W-:-:S02]  /*1fe0*/  FFMA.FTZ R24, R24, R26, RZ ;  /* 0x0000001a18187223 */ /* 0x000fc400000100ff */
[----:B------:R-:W-:Y:S01]  /*1ff0*/  FADD.FTZ R29, RZ, R26 ;  /* 0x0000001aff1d7221 */ /* 0x000fe20000010000 */
[----:B------:R-:W-:Y:S01]  /*2000*/  HADD2.F32 R26, -RZ, R34.H1_H1 ;  /* 0x30000022ff1a7230 */ /* 0x000fe20000004100 */
[----:B------:R-:W-:Y:S02]  /*2010*/  FMUL.FTZ R27, R12, R19 ;  /* 0x000000130c1b7220 */ /* 0x000fe40000410000 */
[C---:B------:R-:W-:Y:S02]  /*2020*/  FFMA.FTZ R24, R28.reuse, R12, R24 ;  /* 0x0000000c1c187223 */ /* 0x040fe40000010018 */
[----:B------:R-:W-:Y:S02]  /*2030*/  FFMA.FTZ R28, R28, R27, R25 ;  /* 0x0000001b1c1c7223 */ /* 0x000fe40000010019 */
[----:B------:R-:W-:Y:S02]  /*2040*/  FADD.FTZ R23, R27, R23 ;  /* 0x000000171b177221 */ /* 0x000fe40000010000 */
[----:B------:R-:W-:-:S02]  /*2050*/  FADD.FTZ R22, R22, -UR25 ;  /* 0x8000001916167e21 */ /* 0x000fc40008010000 */
[----:B------:R-:W-:Y:S01]  /*2060*/  FADD.FTZ R27, R26, -UR25 ;  /* 0x800000191a1b7e21 */ /* 0x000fe20008010000 */
[--C-:B------:R-:W-:Y:S01]  /*2070*/  HADD2.F32 R26, -RZ, R50.reuse.H0_H0 ;  /* 0x20000032ff1a7230 */ /* 0x100fe20000004100 */
[----:B------:R-:W-:Y:S01]  /*2080*/  FADD.FTZ R12, R29, R12 ;  /* 0x0000000c1d0c7221 */ /* 0x000fe20000010000 */
[----:B------:R-:W-:Y:S01]  /*2090*/  HADD2.F32 R29, -RZ, R50.H1_H1 ;  /* 0x30000032ff1d7230 */ /* 0x000fe20000004100 */
        /* <DEDUP_REMOVED lines=21> */
.L_x_812:
[----:B------:R-:W-:Y:S02]  /*21f0*/  FMUL.FTZ R22, R26, R18 ;  /* 0x000000121a167220 */ /* 0x000fe40000410000 */
[----:B------:R-:W-:Y:S02]  /*2200*/  FADD.FTZ R30, R30, R26 ;  /* 0x0000001a1e1e7221 */ /* 0x000fe40000010000 */
[C---:B------:R-:W-:Y:S02]  /*2210*/  FFMA.FTZ R31, R25.reuse, R26, R31 ;  /* 0x0000001a191f7223 */ /* 0x040fe4000001001f */
[----:B------:R-:W-:Y:S01]  /*2220*/  FFMA.FTZ R28, R25, R22, R28 ;  /* 0x00000016191c7223 */ /* 0x000fe2000001001c */
[--C-:B------:R-:W-:Y:S01]  /*2230*/  HADD2.F32 R25, -RZ, R35.reuse.H1_H1 ;  /* 0x30000023ff197230 */ /* 0x100fe20000004100 */
[----:B------:R-:W-:Y:S01]  /*2240*/  FADD.FTZ R23, R23, R22 ;  /* 0x0000001617177221 */ /* 0x000fe20000010000 */
[----:B------:R-:W-:Y:S01]  /*2250*/  HADD2.F32 R22, -RZ, R35.H0_H0 ;  /* 0x20000023ff167230 */ /* 0x000fe20000004100 */
[----:B------:R-:W-:-:S02]  /*2260*/  FMUL.FTZ R26, R29, R19 ;  /* 0x000000131d1a7220 */ /* 0x000fc40000410000 */
[C---:B------:R-:W-:Y:S02]  /*2270*/  FFMA.FTZ R24, R27.reuse, R29, R24 ;  /* 0x0000001d1b187223 */ /* 0x040fe40000010018 */
[----:B------:R-:W-:Y:S02]  /*2280*/  FFMA.FTZ R27, R27, R26, R28 ;  /* 0x0000001a1b1b7223 */ /* 0x000fe4000001001c */
[----:B------:R-:W-:Y:S02]  /*2290*/  FADD.FTZ R22, R22, -UR25 ;  /* 0x8000001916167e21 */ /* 0x000fe40008010000 */
[----:B------:R-:W-:Y:S02]  /*22a0*/  FADD.FTZ R28, R25, -UR25 ;  /* 0x80000019191c7e21 */ /* 0x000fe40008010000 */
[----:B------:R-:W-:Y:S01]  /*22b0*/  FADD.FTZ R12, R12, R29 ;  /* 0x0000001d0c0c7221 */ /* 0x000fe20000010000 */
[--C-:B------:R-:W-:Y:S01]  /*22c0*/  HADD2.F32 R29, -RZ, R49.reuse.H1_H1 ;  /* 0x30000031ff1d7230 */ /* 0x100fe20000004100 */
[----:B------:R-:W-:Y:S01]  /*22d0*/  FADD.FTZ R23, R26, R23 ;  /* 0x000000171a177221 */ /* 0x000fe20000010000 */
[----:B------:R-:W-:Y:S01]  /*22e0*/  HADD2.F32 R26, -RZ, R49.H0_H0 ;  /* 0x20000031ff1a7230 */ /* 0x000fe20000004100 */
        /* <DEDUP_REMOVED lines=21> */
.L_x_813:
        /* <DEDUP_REMOVED lines=37> */
.L_x_814:
        /* <DEDUP_REMOVED lines=37> */
.L_x_815:
        /* <DEDUP_REMOVED lines=37> */
.L_x_816:
        /* <DEDUP_REMOVED lines=37> */
.L_x_817:
        /* <DEDUP_REMOVED lines=37> */
.L_x_818:
        /* <DEDUP_REMOVED lines=37> */
.L_x_819:
        /* <DEDUP_REMOVED lines=37> */
.L_x_820:
        /* <DEDUP_REMOVED lines=37> */
.L_x_821:
[----:B------:R-:W-:Y:S02]  /*36c0*/  FMUL.FTZ R22, R26, R18 ;  /* 0x000000121a167220 */ /* 0x000fe40000410000 */
[C---:B------:R-:W-:Y:S02]  /*36d0*/  FFMA.FTZ R31, R25.reuse, R26, R31 ;  /* 0x0000001a191f7223 */ /* 0x040fe4000001001f */
[----:B------:R-:W-:Y:S01]  /*36e0*/  FFMA.FTZ R27, R25, R22, R27 ;  /* 0x00000016191b7223 */ /* 0x000fe2000001001b */
[--C-:B------:R-:W-:Y:S01]  /*36f0*/  HADD2.F32 R25, -RZ, R8.reuse.H1_H1 ;  /* 0x30000008ff197230 */ /* 0x100fe20000004100 */
[----:B------:R-:W-:Y:S01]  /*3700*/  FADD.FTZ R23, R23, R22 ;  /* 0x0000001617177221 */ /* 0x000fe20000010000 */
[----:B------:R-:W-:Y:S01]  /*3710*/  HADD2.F32 R22, -RZ, R8.H0_H0 ;  /* 0x20000008ff167230 */ /* 0x000fe20000004100 */
[----:B------:R-:W-:Y:S02]  /*3720*/  FADD.FTZ R30, R30, R26 ;  /* 0x0000001a1e1e7221 */ /* 0x000fe40000010000 */
[----:B------:R-:W-:-:S02]  /*3730*/  FMUL.FTZ R26, R29, R19 ;  /* 0x000000131d1a7220 */ /* 0x000fc40000410000 */
[----:B------:R-:W-:Y:S02]  /*3740*/  FADD.FTZ R22, R22, -UR25 ;  /* 0x8000001916167e21 */ /* 0x000fe40008010000 */
[----:B------:R-:W-:Y:S02]  /*3750*/  FADD.FTZ R25, R25, -UR25 ;  /* 0x8000001919197e21 */ /* 0x000fe40008010000 */
[C---:B------:R-:W-:Y:S02]  /*3760*/  FFMA.FTZ R24, R28.reuse, R29, R24 ;  /* 0x0000001d1c187223 */ /* 0x040fe40000010018 */
[----:B------:R-:W-:Y:S01]  /*3770*/  FFMA.FTZ R28, R28, R26, R27 ;  /* 0x0000001a1c1c7223 */ /* 0x000fe2000001001b */
[--C-:B------:R-:W-:Y:S01]  /*3780*/  HADD2.F32 R27, -RZ, R40.reuse.H0_H0 ;  /* 0x20000028ff1b7230 */ /* 0x100fe20000004100 */
[----:B------:R-:W-:Y:S02]  /*3790*/  FADD.FTZ R23, R26, R23 ;  /* 0x000000171a177221 */ /* 0x000fe40000010000 */
[----:B------:R-:W-:Y:S01]  /*37a0*/  FADD.FTZ R12, R12, R29 ;  /* 0x0000001d0c0c7221 */ /* 0x000fe20000010000 */
[----:B------:R-:W-:Y:S01]  /*37b0*/  HADD2.F32 R29, -RZ, R40.H1_H1 ;  /* 0x30000028ff1d7230 */ /* 0x000fe20000004100 */
        /* <DEDUP_REMOVED lines=21> */
.L_x_822:
        /* <DEDUP_REMOVED lines=8> */
[----:B------:R-:W-:Y:S02]  /*3990*/  FADD.FTZ R12, R12, R29 ;  /* 0x0000001d0c0c7221 */ /* 0x000fe40000010000 */
[----:B------:R-:W-:Y:S02]  /*39a0*/  FFMA.FTZ R24, R22, R29, R24 ;  /* 0x0000001d16187223 */ /* 0x000fe40000010018 */
[----:B------:R-:W-:Y:S02]  /*39b0*/  FADD.FTZ R25, R25, -UR25 ;  /* 0x8000001919197e21 */ /* 0x000fe40008010000 */
[----:B------:R-:W-:Y:S02]  /*39c0*/  FADD.FTZ R29, R26, -UR25 ;  /* 0x800000191a1d7e21 */ /* 0x000fe40008010000 */
[----:B------:R-:W-:Y:S01]  /*39d0*/  FFMA.FTZ R22, R22, R27, R28 ;  /* 0x0000001b16167223 */ /* 0x000fe2000001001c */
        /* <DEDUP_REMOVED lines=24> */
.L_x_823:
[----:B------:R-:W-:Y:S01]  /*3b60*/  FMUL.FTZ R25, R27, R18 ;  /* 0x000000121b197220 */ /* 0x000fe20000410000 */
[--C-:B------:R-:W-:Y:S01]  /*3b70*/  HADD2.F32 R72, -RZ, R10.reuse.H0_H0 ;  /* 0x2000000aff487230 */ /* 0x100fe20000004100 */
[----:B------:R-:W-:Y:S01]  /*3b80*/  FADD.FTZ R30, R30, R27 ;  /* 0x0000001b1e1e7221 */ /* 0x000fe20000010000 */
[----:B------:R-:W-:Y:S01]  /*3b90*/  HADD2.F32 R73, -RZ, R10.H1_H1 ;  /* 0x3000000aff497230 */ /* 0x000fe20000004100 */
[----:B------:R-:W-:Y:S01]  /*3ba0*/  FFMA.FTZ R22, R26, R25, R22 ;  /* 0x000000191a167223 */ /* 0x000fe20000010016 */
[--C-:B------:R-:W-:Y:S01]  /*3bb0*/  HADD2.F32 R71, -RZ, R38.reuse.H0_H0 ;  /* 0x20000026ff477230 */ /* 0x100fe20000004100 */
[----:B------:R-:W-:Y:S01]  /*3bc0*/  FADD.FTZ R23, R23, R25 ;  /* 0x0000001917177221 */ /* 0x000fe20000010000 */
[----:B------:R-:W-:Y:S01]  /*3bd0*/  HADD2.F32 R74, -RZ, R38.H1_H1 ;  /* 0x30000026ff4a7230 */ /* 0x000fe20000004100 */
[----:B------:R-:W-:Y:S02]  /*3be0*/  FMUL.FTZ R25, R28, R19 ;  /* 0x000000131c197220 */ /* 0x000fe40000410000 */
[----:B------:R-:W-:-:S02]  /*3bf0*/  FADD.FTZ R72, R72, -UR25 ;  /* 0x8000001948487e21 */ /* 0x000fc40008010000 */
[----:B------:R-:W-:Y:S02]  /*3c00*/  FADD.FTZ R73, R73, -UR25 ;  /* 0x8000001949497e21 */ /* 0x000fe40008010000 */
[----:B------:R-:W-:Y:S02]  /*3c10*/  FFMA.FTZ R31, R26, R27, R31 ;  /* 0x0000001b1a1f7223 */ /* 0x000fe4000001001f */
        /* <DEDUP_REMOVED lines=23> */
.L_x_824:
[----:B------:R-:W-:Y:S01]  /*3d90*/  FMUL.FTZ R25, R71, R18 ;  /* 0x0000001247197220 */ /* 0x000fe20000410000 */
[----:B------:R-:W-:Y:S02]  /*3da0*/  HADD2.F32 R75, -RZ, R11.H0_H0 ;  /* 0x2000000bff4b7230 */ /* 0x000fe40000004100 */
[--C-:B------:R-:W-:Y:S01]  /*3db0*/  HADD2.F32 R26, -RZ, R37.reuse.H0_H0 ;  /* 0x20000025ff1a7230 */ /* 0x100fe20000004100 */
[----:B------:R-:W-:Y:S01]  /*3dc0*/  FFMA.FTZ R22, R72, R25, R22 ;  /* 0x0000001948167223 */ /* 0x000fe20000010016 */
[----:B------:R-:W-:Y:S01]  /*3dd0*/  HADD2.F32 R27, -RZ, R37.H1_H1 ;  /* 0x30000025ff1b7230 */ /* 0x000fe20000004100 */
[----:B------:R-:W-:Y:S02]  /*3de0*/  FADD.FTZ R23, R23, R25 ;  /* 0x0000001917177221 */ /* 0x000fe40000010000 */
[----:B------:R-:W-:Y:S02]  /*3df0*/  FMUL.FTZ R25, R74, R19 ;  /* 0x000000134a197220 */ /* 0x000fe40000410000 */
[----:B------:R-:W-:-:S02]  /*3e00*/  FADD.FTZ R75, R75, -UR25 ;  /* 0x800000194b4b7e21 */ /* 0x000fc40008010000 */
[----:B------:R-:W-:Y:S02]  /*3e10*/  FFMA.FTZ R22, R73, R25, R22 ;  /* 0x0000001949167223 */ /* 0x000fe40000010016 */
[----:B------:R-:W-:Y:S01]  /*3e20*/  FADD.FTZ R23, R25, R23 ;  /* 0x0000001719177221 */ /* 0x000fe20000010000 */
[----:B------:R-:W-:Y:S01]  /*3e30*/  HADD2.F32 R25, -RZ, R11.H1_H1 ;  /* 0x3000000bff197230 */ /* 0x000fe20000004100 */
        /* <DEDUP_REMOVED lines=22> */
.L_x_825:
        /* <DEDUP_REMOVED lines=107> */
.L_x_827:
[----:B------:R-:W-:Y:S05]  /*4650*/  BSYNC B0 ;  /* 0x0000000000007941 */ /* 0x000fea0003800000 */
.L_x_826:
        /* <DEDUP_REMOVED lines=158> */
.L_x_829:
[----:B------:R-:W-:Y:S05]  /*5040*/  BSYNC B0 ;  /* 0x0000000000007941 */ /* 0x000fea0003800000 */
.L_x_828:
        /* <DEDUP_REMOVED lines=20> */
.L_x_831:
[----:B------:R-:W-:Y:S05]  /*5190*/  BSYNC B0 ;  /* 0x0000000000007941 */ /* 0x000fea0003800000 */
.L_x_830:
        /* <DEDUP_REMOVED lines=41> */
.L_x_834:
[----:B------:R-:W-:Y:S02]  /*5430*/  MOV R24, UR16 ;  /* 0x0000001000187c02 */ /* 0x000fe40008000f00 */
[----:B------:R-:W-:-:S05]  /*5440*/  MOV R25, UR17 ;  /* 0x0000001100197c02 */ /* 0x000fca0008000f00 */
[----:B------:R-:W2:Y:S01]  /*5450*/  LDG.E.STRONG.GPU R24, [R24.64] ;  /* 0x0000001218187981 */ /* 0x000ea2000c1ef900 */
[----:B------:R-:W-:Y:S01]  /*5460*/  YIELD ;  /* 0x0000000000007946 */ /* 0x000fe20003800000 */
[----:B--2---:R-:W-:Y:S01]  /*5470*/  ISETP.NE.AND P0, PT, R24, R12, PT ;  /* 0x0000000c1800720c */ /* 0x004fe20003f05270 */
[----:B------:R-:W-:-:S12]  /*5480*/  CCTL.IVALL ;  /* 0x00000000ff00798f */ /* 0x000fd80002000000 */
[----:B------:R-:W-:Y:S05]  /*5490*/  @P0 BRA `(.L_x_834) ;  /* 0xffffff9000000947 */ /* 0x000fea000383ffff */
.L_x_833:
        /* <DEDUP_REMOVED lines=20> */
.L_x_838:
        /* <DEDUP_REMOVED lines=160> */
.L_x_837:
        /* <DEDUP_REMOVED lines=83> */
.L_x_839:
[----:B01----:R-:W-:-:S13]  /*6510*/  ISETP.NE.OR P0, PT, RZ, UR14, P0 ;  /* 0x0000000eff007c0c */ /* 0x003fda0008705670 */
[----:B------:R-:W-:Y:S05]  /*6520*/  @!P0 BRA `(.L_x_835) ;  /* 0x000002a000008947 */ /* 0x000fea0003800000 */
.L_x_836:
        /* <DEDUP_REMOVED lines=42> */
.L_x_835:
        /* <DEDUP_REMOVED lines=16> */
.L_x_841:
[----:B------:R-:W-:Y:S05]  /*68d0*/  BSYNC B0 ;  /* 0x0000000000007941 */ /* 0x000fea0003800000 */
.L_x_840:
        /* <DEDUP_REMOVED lines=24> */
.L_x_832:
[----:B------:R-:W-:Y:S01]  /*6a60*/  @!P2 STS.64 [0xc8], R22 ;  /* 0x0000c816ff00a388 */ /* 0x000fe20000000a00 */
[--C-:B------:R-:W-:Y:S02]  /*6a70*/  HADD2.F32 R12, -RZ, R52.reuse.H0_H0 ;  /* 0x20000034ff0c7230 */ /* 0x100fe40000004100 */
[----:B------:R-:W-:Y:S01]  /*6a80*/  HADD2.F32 R52, -RZ, R52.H1_H1 ;  /* 0x30000034ff347230 */ /* 0x000fe20000004100 */
[----:B------:R-:W-:Y:S06]  /*6a90*/  BAR.SYNC.DEFER_BLOCKING 0x0 ;  /* 0x0000000000007b1d */ /* 0x000fec0000010000 */
[----:B-1----:R-:W1:Y:S02]  /*6aa0*/  LDS.64 R22, [0xc8] ;  /* 0x0000c800ff167984 */ /* 0x002e640000000a00 */
[----:B-1----:R-:W-:-:S02]  /*6ab0*/  FMUL.FTZ R22, R22, c[0x0][0x20c] ;  /* 0x0000830016167a20 */ /* 0x002fc40000410000 */
[----:B0-----:R-:W-:Y:S01]  /*6ac0*/  FMUL.FTZ R24, R23, c[0x0][0x20c] ;  /* 0x0000830017187a20 */ /* 0x001fe20000410000 */
[--C-:B------:R-:W-:Y:S01]  /*6ad0*/  HADD2.F32 R23, -RZ, R53.reuse.H0_H0 ;  /* 0x20000035ff177230 */ /* 0x100fe20000004100 */
[----:B------:R0:W1:Y:S04]  /*6ae0*/  R2UR UR5, R22 ;  /* 0x00000000160573c2 */ /* 0x00006800000e0000 */
[----:B------:R-:W-:Y:S01]  /*6af0*/  FADD.FTZ R23, R23, -UR25 ;  /* 0x8000001917177e21 */ /* 0x000fe20008010000 */
[----:B0-----:R-:W-:-:S03]  /*6b00*/  HADD2.F32 R22, -RZ, R53.H1_H1 ;  /* 0x30000035ff167230 */ /* 0x001fc60000004100 */
[----:B------:R0:W2:Y:S01]  /*6b10*/  R2UR UR6, R24 ;  /* 0x00000000180673c2 */ /* 0x0000a200000e0000 */
[----:B------:R-:W-:Y:S02]  /*6b20*/  FMUL.FTZ R23, R23, UR26 ;  /* 0x0000001a17177c20 */ /* 0x000fe40008410000 */
[----:B------:R-:W-:-:S04]  /*6b30*/  FADD.FTZ R22, R22, -UR25 ;  /* 0x8000001916167e21 */ /* 0x000fc80008010000 */
[----:B------:R-:W-:Y:S01]  /*6b40*/  FMUL.FTZ R22, R22, UR26 ;  /* 0x0000001a16167c20 */ /* 0x000fe20008410000 */
        /* <DEDUP_REMOVED lines=19> */
.L_x_842:
[----:B0-----:R-:W-:Y:S01]  /*6c80*/  BSSY B0, `(.L_x_843) ;  /* 0x0000015000007945 */ /* 0x001fe20003800000 */
[----:B------:R-:W-:Y:S05]  /*6c90*/  @!P1 BRA `(.L_x_844) ;  /* 0x0000013000009947 */ /* 0x000fea0003800000 */
[----:B-1----:R-:W-:Y:S02]  /*6ca0*/  MOV R24, UR5 ;  /* 0x0000000500187c02 */ /* 0x002fe40008000f00 */
[----:B-----5:R-:W-:-:S03]  /*6cb0*/  SHF.R.S32.HI R25, RZ, 0x1f, R2 ;  /* 0x0000001fff197819 */ /* 0x020fc60000011402 */
[----:B--2---:R-:W-:-:S04]  /*6cc0*/  FFMA.FTZ R24, R23, R24, UR6 ;  /* 0x0000000617187e23 */ /* 0x004fc80008010018 */
        /* <DEDUP_REMOVED lines=9> */
[----:B------:R-:W-:Y:S02]  /*6d60*/  F2FP.PACK_AB R12, R12, R23 ;  /* 0x000000170c0c723e */ /* 0x000fe400000000ff */
[----:B------:R-:W-:-:S05]  /*6d70*/  MOV R23, R17 ;  /* 0x0000001100177202 */ /* 0x000fca0000000f00 */
[----:B------:R-:W-:-:S05]  /*6d80*/  IMAD.WIDE.U32 R22, R2, c[0x0][0x1d8], R22 ;  /* 0x0000760002167a25 */ /* 0x000fca00078e0016 */
[----:B------:R-:W-:Y:S02]  /*6d90*/  IADD3 R23, R23, R24, RZ ;  /* 0x0000001817177210 */ /* 0x000fe40007ffe0ff */
[----:B------:R-:W-:-:S04]  /*6da0*/  LEA R24, P0, R22, c[0x0][0x160], 0x1 ;  /* 0x0000580016187a11 */ /* 0x000fc800078008ff */
[----:B------:R-:W-:-:S05]  /*6db0*/  LEA.HI.X R25, R22, c[0x0][0x164], R23, 0x1, P0 ;  /* 0x0000590016197a11 */ /* 0x000fca00000f0c17 */
[----:B------:R0:W-:Y:S04]  /*6dc0*/  STG.E [R24.64], R12 ;  /* 0x0000000c18007986 */ /* 0x0001e8000c101912 */
.L_x_844:
[----:B------:R-:W-:Y:S05]  /*6dd0*/  BSYNC B0 ;  /* 0x0000000000007941 */ /* 0x000fea0003800000 */
.L_x_843:
[--C-:B0-----:R-:W-:Y:S01]  /*6de0*/  HADD2.F32 R24, -RZ, R36.reuse.H0_H0 ;  /* 0x20000024ff187230 */ /* 0x101fe20000004100 */
[----:B------:R-:W-:Y:S01]  /*6df0*/  ISETP.GE.U32.AND P0, PT, R69, c[0x0][0x1e0], PT ;  /* 0x0000780045007a0c */ /* 0x000fe20003f06070 */
[----:B------:R-:W-:Y:S02]  /*6e00*/  HADD2.F32 R23, -RZ, R36.H1_H1 ;  /* 0x30000024ff177230 */ /* 0x000fe40000004100 */
[--C-:B------:R-:W-:Y:S01]  /*6e10*/  HADD2.F32 R22, -RZ, R51.reuse.H0_H0 ;  /* 0x20000033ff167230 */ /* 0x100fe20000004100 */
[----:B------:R-:W-:Y:S01]  /*6e20*/  ISETP.GE.AND.EX P0, PT, R70, c[0x0][0x1e4], PT, P0 ;  /* 0x0000790046007a0c */ /* 0x000fe20003f06300 */
[----:B------:R-:W-:Y:S01]  /*6e30*/  FADD.FTZ R24, R24, -UR25 ;  /* 0x8000001918187e21 */ /* 0x000fe20008010000 */
[----:B------:R-:W-:Y:S01]  /*6e40*/  HADD2.F32 R51, -RZ, R51.H1_H1 ;  /* 0x30000033ff337230 */ /* 0x000fe20000004100 */
[----:B------:R-:W-:Y:S01]  /*6e50*/  FADD.FTZ R23, R23, -UR25 ;  /* 0x8000001917177e21 */ /* 0x000fe20008010000 */
[----:B------:R-:W-:Y:S01]  /*6e60*/  ISETP.GT.U32.OR P0, PT, R0, 0x29f, P0 ;  /* 0x0000029f0000780c */ /* 0x000fe20000704470 */
[----:B------:R-:W-:-:S02]  /*6e70*/  FMUL.FTZ R24, R24, UR26 ;  /* 0x0000001a18187c20 */ /* 0x000fc40008410000 */
[----:B------:R-:W-:Y:S01]  /*6e80*/  FMUL.FTZ R23, R23, UR26 ;  /* 0x0000001a17177c20 */ /* 0x000fe20008410000 */
[----:B------:R-:W-:Y:S08]  /*6e90*/  @!P4 BRA `(.L_x_845) ;  /* 0x000001200000c947 */ /* 0x000ff00003800000 */
        /* <DEDUP_REMOVED lines=18> */
.L_x_845:
[----:B------:R-:W-:Y:S01]  /*6fc0*/  BSSY B0, `(.L_x_846) ;  /* 0x0000014000007945 */ /* 0x000fe20003800000 */
[----:B------:R-:W-:Y:S05]  /*6fd0*/  @P0 BRA `(.L_x_847) ;  /* 0x0000012000000947 */ /* 0x000fea0003800000 */
[----:B-1----:R-:W-:Y:S01]  /*6fe0*/  MOV R25, UR5 ;  /* 0x0000000500197c02 */ /* 0x002fe20008000f00 */
[----:B------:R-:W-:Y:S01]  /*6ff0*/  IMAD R70, R70, c[0x0][0x1d8], RZ ;  /* 0x0000760046467a24 */ /* 0x000fe200078e02ff */
[----:B------:R-:W-:-:S03]  /*7000*/  MOV R12, UR5 ;  /* 0x00000005000c7c02 */ /* 0x000fc60008000f00 */
[----:B--2---:R-:W-:Y:S02]  /*7010*/  FFMA.FTZ R25, R24, R25, UR6 ;  /* 0x0000000618197e23 */ /* 0x004fe40008010019 */
[----:B------:R-:W-:Y:S02]  /*7020*/  FFMA.FTZ R12, R23, R12, UR6 ;  /* 0x00000006170c7e23 */ /* 0x000fe4000801000c */
[----:B------:R-:W-:Y:S02]  /*7030*/  FFMA.FTZ R22, R22, R18, -R25 ;  /* 0x0000001216167223 */ /* 0x000fe40000010819 */
[----:B------:R-:W-:Y:S02]  /*7040*/  FFMA.FTZ R12, R51, R19, -R12 ;  /* 0x00000013330c7223 */ /* 0x000fe4000001080c */
[----:B------:R-:W-:Y:S01]  /*7050*/  FMUL.FTZ R23, R22, UR26 ;  /* 0x0000001a16177c20 */ /* 0x000fe20008410000 */
[----:B------:R-:W-:Y:S01]  /*7060*/  MOV R22, R14 ;  /* 0x0000000e00167202 */ /* 0x000fe20000000f00 */
[----:B------:R-:W-:-:S02]  /*7070*/  FMUL.FTZ R12, R12, UR26 ;  /* 0x0000001a0c0c7c20 */ /* 0x000fc40008410000 */
[----:B------:R-:W-:-:S03]  /*7080*/  IMAD R25, R69, c[0x0][0x1dc], R70 ;  /* 0x0000770045197a24 */ /* 0x000fc600078e0246 */
[----:B------:R-:W-:Y:S02]  /*7090*/  F2FP.PACK_AB R12, R12, R23 ;  /* 0x000000170c0c723e */ /* 0x000fe400000000ff */
[----:B------:R-:W-:-:S05]  /*70a0*/  MOV R23, R17 ;  /* 0x0000001100177202 */ /* 0x000fca0000000f00 */
[----:B------:R-:W-:-:S05]  /*70b0*/  IMAD.WIDE.U32 R22, R69, c[0x0][0x1d8], R22 ;  /* 0x0000760045167a25 */ /* 0x000fca00078e0016 */
[----:B------:R-:W-:Y:S02]  /*70c0*/  IADD3 R25, R23, R25, RZ ;  /* 0x0000001917197210 */ /* 0x000fe40007ffe0ff */
[----:B------:R-:W-:-:S04]  /*70d0*/  LEA R24, P0, R22, c[0x0][0x160], 0x1 ;  /* 0x0000580016187a11 */ /* 0x000fc800078008ff */
[----:B------:R-:W-:-:S05]  /*70e0*/  LEA.HI.X R25, R22, c[0x0][0x164], R25, 0x1, P0 ;  /* 0x0000590016197a11 */ /* 0x000fca00000f0c19 */
[----:B------:R0:W-:Y:S04]  /*70f0*/  STG.E [R24.64], R12 ;  /* 0x0000000c18007986 */ /* 0x0001e8000c101912 */
.L_x_847:
[----:B------:R-:W-:Y:S05]  /*7100*/  BSYNC B0 ;  /* 0x0000000000007941 */ /* 0x000fea0003800000 */
.L_x_846:
[--C-:B0-----:R-:W-:Y:S01]  /*7110*/  HADD2.F32 R12, -RZ, R34.reuse.H0_H0 ;  /* 0x20000022ff0c7230 */ /* 0x101fe20000004100 */
[----:B------:R-:W-:Y:S01]  /*7120*/  SHF.R.S32.HI R30, RZ, 0x1f, R68 ;  /* 0x0000001fff1e7819 */ /* 0x000fe20000011444 */
[----:B------:R-:W-:Y:S01]  /*7130*/  HADD2.F32 R34, -RZ, R34.H1_H1 ;  /* 0x30000022ff227230 */ /* 0x000fe20000004100 */
[----:B------:R-:W-:Y:S01]  /*7140*/  ISETP.GE.U32.AND P0, PT, R68, c[0x0][0x1e0], PT ;  /* 0x0000780044007a0c */ /* 0x000fe20003f06070 */
[--C-:B------:R-:W-:Y:S01]  /*7150*/  HADD2.F32 R25, -RZ, R50.reuse.H0_H0 ;  /* 0x20000032ff197230 */ /* 0x100fe20000004100 */
[----:B------:R-:W-:Y:S01]  /*7160*/  FADD.FTZ R12, R12, -UR25 ;  /* 0x800000190c0c7e21 */ /* 0x000fe20008010000 */
[----:B------:R-:W-:Y:S01]  /*7170*/  HADD2.F32 R50, -RZ, R50.H1_H1 ;  /* 0x30000032ff327230 */ /* 0x000fe20000004100 */
[----:B------:R-:W-:Y:S01]  /*7180*/  ISETP.GE.AND.EX P0, PT, R30, c[0x0][0x1e4], PT, P0 ;  /* 0x000079001e007a0c */ /* 0x000fe20003f06300 */
[----:B------:R-:W-:Y:S02]  /*7190*/  FADD.FTZ R24, R34, -UR25 ;  /* 0x8000001922187e21 */ /* 0x000fe40008010000 */
[----:B------:R-:W-:Y:S01]  /*71a0*/  FMUL.FTZ R23, R12, UR26 ;  /* 0x0000001a0c177c20 */ /* 0x000fe20008410000 */
[----:B------:R-:W-:Y:S01]  /*71b0*/  ISETP.GT.U32.OR P0, PT, R0, 0x29f, P0 ;  /* 0x0000029f0000780c */ /* 0x000fe20000704470 */
[----:B------:R-:W-:Y:S01]  /*71c0*/  FMUL.FTZ R24, R24, UR26 ;  /* 0x0000001a18187c20 */ /* 0x000fe20008410000 */
[----:B------:R-:W-:Y:S10]  /*71d0*/  @!P4 BRA `(.L_x_848) ;  /* 0x000001200000c947 */ /* 0x000ff40003800000 */
        /* <DEDUP_REMOVED lines=18> */
.L_x_848:
        /* <DEDUP_REMOVED lines=18> */
[----:B------:R-:W-:-:S05]  /*7420*/  F2FP.PACK_AB R23, R12, R23 ;  /* 0x000000170c17723e */ /* 0x000fca00000000ff */
[----:B------:R0:W-:Y:S02]  /*7430*/  STG.E [R24.64], R23 ;  /* 0x0000001718007986 */ /* 0x0001e4000c101912 */
.L_x_850:
[----:B------:R-:W-:Y:S05]  /*7440*/  BSYNC B0 ;  /* 0x0000000000007941 */ /* 0x000fea0003800000 */
.L_x_849:
[--C-:B------:R-:W-:Y:S01]  /*7450*/  HADD2.F32 R12, -RZ, R35.reuse.H0_H0 ;  /* 0x20000023ff0c7230 */ /* 0x100fe20000004100 */
[----:B------:R-:W-:Y:S01]  /*7460*/  SHF.R.S32.HI R34, RZ, 0x1f, R67 ;  /* 0x0000001fff227819 */ /* 0x000fe20000011443 */
[----:B------:R-:W-:Y:S01]  /*7470*/  HADD2.F32 R35, -RZ, R35.H1_H1 ;  /* 0x30000023ff237230 */ /* 0x000fe20000004100 */
[----:B------:R-:W-:Y:S01]  /*7480*/  ISETP.GE.U32.AND P0, PT, R67, c[0x0][0x1e0], PT ;  /* 0x0000780043007a0c */ /* 0x000fe20003f06070 */
[--C-:B0-----:R-:W-:Y:S01]  /*7490*/  HADD2.F32 R25, -RZ, R49.reuse.H0_H0 ;  /* 0x20000031ff197230 */ /* 0x101fe20000004100 */
[----:B------:R-:W-:Y:S01]  /*74a0*/  FADD.FTZ R23, R12, -UR25 ;  /* 0x800000190c177e21 */ /* 0x000fe20008010000 */
[----:B------:R-:W-:Y:S01]  /*74b0*/  ISETP.GE.U32.AND P3, PT, R66, c[0x0][0x1e0], PT ;  /* 0x0000780042007a0c */ /* 0x000fe20003f66070 */
[----:B------:R-:W-:Y:S01]  /*74c0*/  FADD.FTZ R22, R35, -UR25 ;  /* 0x8000001923167e21 */ /* 0x000fe20008010000 */
[----:B------:R-:W-:Y:S01]  /*74d0*/  ISETP.GE.AND.EX P0, PT, R34, c[0x0][0x1e4], PT, P0 ;  /* 0x0000790022007a0c */ /* 0x000fe20003f06300 */
[----:B------:R-:W-:Y:S01]  /*74e0*/  HADD2.F32 R12, -RZ, R49.H1_H1 ;  /* 0x30000031ff0c7230 */ /* 0x000fe20000004100 */
[----:B------:R-:W-:Y:S01]  /*74f0*/  ISETP.GE.U32.AND P2, PT, R65, c[0x0][0x1e0], PT ;  /* 0x0000780041007a0c */ /* 0x000fe20003f46070 */
[----:B------:R-:W-:Y:S01]  /*7500*/  FMUL.FTZ R23, R23, UR26 ;  /* 0x0000001a17177c20 */ /* 0x000fe20008410000 */
[----:B------:R-:W-:Y:S01]  /*7510*/  ISETP.GT.U32.OR P0, PT, R0, 0x29f, P0 ;  /* 0x0000029f0000780c */ /* 0x000fe20000704470 */
[----:B------:R-:W-:Y:S01]  /*7520*/  FMUL.FTZ R22, R22, UR26 ;  /* 0x0000001a16167c20 */ /* 0x000fe20008410000 */
[----:B------:R-:W-:Y:S10]  /*7530*/  @!P4 BRA `(.L_x_851) ;  /* 0x000001200000c947 */ /* 0x000ff40003800000 */
        /* <DEDUP_REMOVED lines=18> */
.L_x_851:
[----:B------:R-:W-:Y:S01]  /*7660*/  BSSY B0, `(.L_x_852) ;  /* 0x0000014000007945 */ /* 0x000fe20003800000 */
[----:B------:R-:W-:Y:S05]  /*7670*/  @P0 BRA `(.L_x_853) ;  /* 0x0000012000000947 */ /* 0x000fea0003800000 */
[----:B-1----:R-:W-:Y:S01]  /*7680*/  MOV R24, UR5 ;  /* 0x0000000500187c02 */ /* 0x002fe20008000f00 */
[----:B------:R-:W-:Y:S01]  /*7690*/  IMAD R26, R34, c[0x0][0x1d8], RZ ;  /* 0x00007600221a7a24 */ /* 0x000fe200078e02ff */
[----:B------:R-:W-:-:S03]  /*76a0*/  MOV R27, UR5 ;  /* 0x00000005001b7c02 */ /* 0x000fc60008000f00 */
[----:B--2---:R-:W-:Y:S02]  /*76b0*/  FFMA.FTZ R23, R23, R24, UR6 ;  /* 0x0000000617177e23 */ /* 0x004fe40008010018 */
[----:B------:R-:W-:Y:S01]  /*76c0*/  FFMA.FTZ R24, R22, R27, UR6 ;  /* 0x0000000616187e23 */ /* 0x000fe2000801001b */
[----:B------:R-:W-:Y:S01]  /*76d0*/  MOV R22, R14 ;  /* 0x0000000e00167202 */ /* 0x000fe20000000f00 */
[----:B------:R-:W-:Y:S01]  /*76e0*/  FFMA.FTZ R25, R25, R18, -R23 ;  /* 0x0000001219197223 */ /* 0x000fe20000010817 */
[----:B------:R-:W-:Y:S01]  /*76f0*/  MOV R23, R17 ;  /* 0x0000001100177202 */ /* 0x000fe20000000f00 */
[C---:B------:R-:W-:Y:S02]  /*7700*/  IMAD R27, R67.reuse, c[0x0][0x1dc], R26 ;  /* 0x00007700431b7a24 */ /* 0x040fe400078e021a */
[----:B------:R-:W-:Y:S02]  /*7710*/  FFMA.FTZ R12, R12, R19, -R24 ;  /* 0x000000130c0c7223 */ /* 0x000fe40000010818 */
[----:B------:R-:W-:-:S04]  /*7720*/  IMAD.WIDE.U32 R22, R67, c[0x0][0x1d8], R22 ;  /* 0x0000760043167a25 */ /* 0x000fc800078e0016 */
[----:B------:R-:W-:Y:S01]  /*7730*/  FMUL.FTZ R12, R12, UR26 ;  /* 0x0000001a0c0c7c20 */ /* 0x000fe20008410000 */
[----:B------:R-:W-:Y:S01]  /*7740*/  IADD3 R27, R23, R27, RZ ;  /* 0x0000001b171b7210 */ /* 0x000fe20007ffe0ff */
[----:B------:R-:W-:Y:S01]  /*7750*/  FMUL.FTZ R23, R25, UR26 ;  /* 0x0000001a19177c20 */ /* 0x000fe20008410000 */
[----:B------:R-:W-:-:S04]  /*7760*/  LEA R24, P0, R22, c[0x0][0x160], 0x1 ;  /* 0x0000580016187a11 */ /* 0x000fc800078008ff */
[----:B------:R-:W-:Y:S02]  /*7770*/  LEA.HI.X R25, R22, c[0x0][0x164], R27, 0x1, P0 ;  /* 0x0000590016197a11 */ /* 0x000fe400000f0c1b */
[----:B------:R-:W-:-:S05]  /*7780*/  F2FP.PACK_AB R23, R12, R23 ;  /* 0x000000170c17723e */ /* 0x000fca00000000ff */
[----:B------:R0:W-:Y:S02]  /*7790*/  STG.E [R24.64], R23 ;  /* 0x0000001718007986 */ /* 0x0001e4000c101912 */
.L_x_853:
[----:B------:R-:W-:Y:S05]  /*77a0*/  BSYNC B0 ;  /* 0x0000000000007941 */ /* 0x000fea0003800000 */
.L_x_852:
[--C-:B------:R-:W-:Y:S01]  /*77b0*/  HADD2.F32 R12, -RZ, R32.reuse.H0_H0 ;  /* 0x20000020ff0c7230 */ /* 0x100fe20000004100 */
[----:B------:R-:W-:Y:S01]  /*77c0*/  SHF.R.S32.HI R36, RZ, 0x1f, R66 ;  /* 0x0000001fff247819 */ /* 0x000fe20000011442 */
[----:B------:R-:W-:Y:S01]  /*77d0*/  HADD2.F32 R32, -RZ, R32.H1_H1 ;  /* 0x30000020ff207230 */ /* 0x000fe20000004100 */
[----:B------:R-:W-:Y:S01]  /*77e0*/  SHF.R.S32.HI R34, RZ, 0x1f, R65 ;  /* 0x0000001fff227819 */ /* 0x000fe20000011441 */
[--C-:B0-----:R-:W-:Y:S01]  /*77f0*/  HADD2.F32 R25, -RZ, R48.reuse.H0_H0 ;  /* 0x20000030ff197230 */ /* 0x101fe20000004100 */
[----:B------:R-:W-:Y:S01]  /*7800*/  ISETP.GE.AND.EX P3, PT, R36, c[0x0][0x1e4], PT, P3 ;  /* 0x0000790024007a0c */ /* 0x000fe20003f66330 */
[----:B------:R-:W-:Y:S01]  /*7810*/  FADD.FTZ R23, R12, -UR25 ;  /* 0x800000190c177e21 */ /* 0x000fe20008010000 */
[----:B------:R-:W-:Y:S01]  /*7820*/  ISETP.GE.AND.EX P5, PT, R34, c[0x0][0x1e4], PT, P2 ;  /* 0x0000790022007a0c */ /* 0x000fe20003fa6320 */
[----:B------:R-:W-:Y:S01]  /*7830*/  FADD.FTZ R22, R32, -UR25 ;  /* 0x8000001920167e21 */ /* 0x000fe20008010000 */
[--C-:B------:R-:W-:Y:S01]  /*7840*/  HADD2.F32 R12, -RZ, R33.reuse.H0_H0 ;  /* 0x20000021ff0c7230 */ /* 0x100fe20000004100 */
[----:B------:R-:W-:Y:S01]  /*7850*/  ISETP.GE.U32.AND P0, PT, R64, c[0x0][0x1e0], PT ;  /* 0x0000780040007a0c */ /* 0x000fe20003f06070 */
[----:B------:R-:W-:Y:S01]  /*7860*/  HADD2.F32 R48, -RZ, R48.H1_H1 ;  /* 0x30000030ff307230 */ /* 0x000fe20000004100 */
[----:B------:R-:W-:Y:S01]  /*7870*/  ISETP.GE.U32.AND P2, PT, R63, c[0x0][0x1e0], PT ;  /* 0x000078003f007a0c */ /* 0x000fe20003f46070 */
[----:B------:R-:W-:Y:S01]  /*7880*/  HADD2.F32 R33, -RZ, R33.H1_H1 ;  /* 0x30000021ff217230 */ /* 0x000fe20000004100 */
[C---:B------:R-:W-:Y:S01]  /*7890*/  ISETP.GT.U32.OR P3, PT, R0.reuse, 0x29f, P3 ;  /* 0x0000029f0000780c */ /* 0x040fe20001f64470 */
[----:B------:R-:W-:Y:S01]  /*78a0*/  FMUL.FTZ R23, R23, UR26 ;  /* 0x0000001a17177c20 */ /* 0x000fe20008410000 */
[----:B------:R-:W-:Y:S01]  /*78b0*/  ISETP.GT.U32.OR P5, PT, R0, 0x29f, P5 ;  /* 0x0000029f0000780c */ /* 0x000fe20002fa4470 */
        /* <DEDUP_REMOVED lines=20> */
.L_x_854:
        /* <DEDUP_REMOVED lines=18> */
[----:B------:R-:W-:-:S05]  /*7b20*/  F2FP.PACK_AB R23, R23, R26 ;  /* 0x0000001a1717723e */ /* 0x000fca00000000ff */
[----:B------:R0:W-:Y:S02]  /*7b30*/  STG.E [R24.64], R23 ;  /* 0x0000001718007986 */ /* 0x0001e4000c101912 */
.L_x_856:
[----:B------:R-:W-:Y:S05]  /*7b40*/  BSYNC B0 ;  /* 0x0000000000007941 */ /* 0x000fea0003800000 */
.L_x_855:
        /* <DEDUP_REMOVED lines=25> */
.L_x_857:
        /* <DEDUP_REMOVED lines=20> */
.L_x_859:
[----:B------:R-:W-:Y:S05]  /*7e20*/  BSYNC B0 ;  /* 0x0000000000007941 */ /* 0x000fea0003800000 */
.L_x_858:
[--C-:B------:R-:W-:Y:S01]  /*7e30*/  HADD2.F32 R12, -RZ, R3.reuse.H0_H0 ;  /* 0x20000003ff0c7230 */ /* 0x100fe20000004100 */
[----:B------:R-:W-:Y:S01]  /*7e40*/  SHF.R.S32.HI R35, RZ, 0x1f, R64 ;  /* 0x0000001fff237819 */ /* 0x000fe20000011440 */
[----:B------:R-:W-:Y:S01]  /*7e50*/  HADD2.F32 R3, -RZ, R3.H1_H1 ;  /* 0x30000003ff037230 */ /* 0x000fe20000004100 */
[----:B------:R-:W-:Y:S01]  /*7e60*/  SHF.R.S32.HI R34, RZ, 0x1f, R63 ;  /* 0x0000001fff227819 */ /* 0x000fe2000001143f */
[--C-:B0-----:R-:W-:Y:S01]  /*7e70*/  HADD2.F32 R24, -RZ, R13.reuse.H1_H1 ;  /* 0x3000000dff187230 */ /* 0x101fe20000004100 */
[----:B------:R-:W-:Y:S01]  /*7e80*/  FADD.FTZ R12, R12, -UR25 ;  /* 0x800000190c0c7e21 */ /* 0x000fe20008010000 */
[----:B------:R-:W-:Y:S01]  /*7e90*/  ISETP.GE.AND.EX P5, PT, R35, c[0x0][0x1e4], PT, P0 ;  /* 0x0000790023007a0c */ /* 0x000fe20003fa6300 */
[----:B------:R-:W-:Y:S01]  /*7ea0*/  FADD.FTZ R22, R3, -UR25 ;  /* 0x8000001903167e21 */ /* 0x000fe20008010000 */
[----:B------:R-:W-:Y:S01]  /*7eb0*/  ISETP.GE.AND.EX P2, PT, R34, c[0x0][0x1e4], PT, P2 ;  /* 0x0000790022007a0c */ /* 0x000fe20003f46320 */
[----:B------:R-:W-:Y:S01]  /*7ec0*/  HADD2.F32 R3, -RZ, R13.H0_H0 ;  /* 0x2000000dff037230 */ /* 0x000fe20000004100 */
[----:B------:R-:W-:Y:S01]  /*7ed0*/  FMUL.FTZ R13, R12, UR26 ;  /* 0x0000001a0c0d7c20 */ /* 0x000fe20008410000 */
[--C-:B------:R-:W-:Y:S01]  /*7ee0*/  HADD2.F32 R23, -RZ, R46.reuse.H0_H0 ;  /* 0x2000002eff177230 */ /* 0x100fe20000004100 */
[----:B------:R-:W-:Y:S01]  /*7ef0*/  ISETP.GE.U32.AND P3, PT, R62, c[0x0][0x1e0], PT ;  /* 0x000078003e007a0c */ /* 0x000fe20003f66070 */
[----:B------:R-:W-:Y:S01]  /*7f00*/  HADD2.F32 R46, -RZ, R46.H1_H1 ;  /* 0x3000002eff2e7230 */ /* 0x000fe20000004100 */
[----:B------:R-:W-:Y:S01]  /*7f10*/  ISETP.GE.U32.AND P0, PT, R61, c[0x0][0x1e0], PT ;  /* 0x000078003d007a0c */ /* 0x000fe20003f06070 */
[----:B------:R-:W-:Y:S01]  /*7f20*/  FMUL.FTZ R12, R22, UR26 ;  /* 0x0000001a160c7c20 */ /* 0x000fe20008410000 */
[----:B------:R-:W-:-:S02]  /*7f30*/  ISETP.GT.U32.OR P5, PT, R0, 0x29f, P5 ;  /* 0x0000029f0000780c */ /* 0x000fc40002fa4470 */
[----:B------:R-:W-:Y:S01]  /*7f40*/  ISETP.GT.U32.OR P2, PT, R0, 0x29f, P2 ;  /* 0x0000029f0000780c */ /* 0x000fe20001744470 */
        /* <DEDUP_REMOVED lines=19> */
.L_x_860:
        /* <DEDUP_REMOVED lines=20> */
.L_x_862:
[----:B------:R-:W-:Y:S05]  /*81c0*/  BSYNC B0 ;  /* 0x0000000000007941 */ /* 0x000fea0003800000 */
.L_x_861:
        /* <DEDUP_REMOVED lines=25> */
.L_x_863:
        /* <DEDUP_REMOVED lines=20> */
.L_x_865:
[----:B------:R-:W-:Y:S05]  /*84a0*/  BSYNC B0 ;  /* 0x0000000000007941 */ /* 0x000fea0003800000 */
.L_x_864:
[--C-:B0-----:R-:W-:Y:S01]  /*84b0*/  HADD2.F32 R3, -RZ, R4.reuse.H0_H0 ;  /* 0x20000004ff037230 */ /* 0x101fe20000004100 */
[----:B------:R-:W-:Y:S01]  /*84c0*/  SHF.R.S32.HI R33, RZ, 0x1f, R62 ;  /* 0x0000001fff217819 */ /* 0x000fe2000001143e */
[----:B------:R-:W-:Y:S01]  /*84d0*/  HADD2.F32 R4, -RZ, R4.H1_H1 ;  /* 0x30000004ff047230 */ /* 0x000fe20000004100 */
[----:B------:R-:W-:Y:S01]  /*84e0*/  SHF.R.S32.HI R32, RZ, 0x1f, R61 ;  /* 0x0000001fff207819 */ /* 0x000fe2000001143d */
[--C-:B------:R-:W-:Y:S01]  /*84f0*/  HADD2.F32 R13, -RZ, R44.reuse.H0_H0 ;  /* 0x2000002cff0d7230 */ /* 0x100fe20000004100 */
[----:B------:R-:W-:Y:S01]  /*8500*/  ISETP.GE.AND.EX P3, PT, R33, c[0x0][0x1e4], PT, P3 ;  /* 0x0000790021007a0c */ /* 0x000fe20003f66330 */
[----:B------:R-:W-:Y:S01]  /*8510*/  FADD.FTZ R12, R3, -UR25 ;  /* 0x80000019030c7e21 */ /* 0x000fe20008010000 */
[----:B------:R-:W-:Y:S01]  /*8520*/  ISETP.GE.AND.EX P5, PT, R32, c[0x0][0x1e4], PT, P0 ;  /* 0x0000790020007a0c */ /* 0x000fe20003fa6300 */
[----:B------:R-:W-:Y:S01]  /*8530*/  FADD.FTZ R4, R4, -UR25 ;  /* 0x8000001904047e21 */ /* 0x000fe20008010000 */
[----:B------:R-:W-:Y:S01]  /*8540*/  ISETP.GE.U32.AND P2, PT, R60, c[0x0][0x1e0], PT ;  /* 0x000078003c007a0c */ /* 0x000fe20003f46070 */
[----:B------:R-:W-:Y:S01]  /*8550*/  HADD2.F32 R44, -RZ, R44.H1_H1 ;  /* 0x3000002cff2c7230 */ /* 0x000fe20000004100 */
[----:B------:R-:W-:Y:S01]  /*8560*/  ISETP.GE.U32.AND P0, PT, R59, c[0x0][0x1e0], PT ;  /* 0x000078003b007a0c */ /* 0x000fe20003f06070 */
[--C-:B------:R-:W-:Y:S01]  /*8570*/  HADD2.F32 R3, -RZ, R5.reuse.H0_H0 ;  /* 0x20000005ff037230 */ /* 0x100fe20000004100 */
[C---:B------:R-:W-:Y:S01]  /*8580*/  ISETP.GT.U32.OR P3, PT, R0.reuse, 0x29f, P3 ;  /* 0x0000029f0000780c */ /* 0x040fe20001f64470 */
[----:B------:R-:W-:Y:S01]  /*8590*/  HADD2.F32 R22, -RZ, R5.H1_H1 ;  /* 0x30000005ff167230 */ /* 0x000fe20000004100 */
[----:B------:R-:W-:Y:S01]  /*85a0*/  ISETP.GT.U32.OR P5, PT, R0, 0x29f, P5 ;  /* 0x0000029f0000780c */ /* 0x000fe20002fa4470 */
[----:B------:R-:W-:-:S02]  /*85b0*/  FMUL.FTZ R31, R12, UR26 ;  /* 0x0000001a0c1f7c20 */ /* 0x000fc40008410000 */
[----:B------:R-:W-:Y:S01]  /*85c0*/  FMUL.FTZ R30, R4, UR26 ;  /* 0x0000001a041e7c20 */ /* 0x000fe20008410000 */
[----:B------:R-:W-:Y:S06]  /*85d0*/  @!P4 BRA `(.L_x_866) ;  /* 0x000001200000c947 */ /* 0x000fec0003800000 */
        /* <DEDUP_REMOVED lines=18> */
.L_x_866:
        /* <DEDUP_REMOVED lines=18> */
[----:B------:R-:W-:-:S05]  /*8820*/  F2FP.PACK_AB R5, R5, R24 ;  /* 0x000000180505723e */ /* 0x000fca00000000ff */
[----:B------:R0:W-:Y:S02]  /*8830*/  STG.E [R12.64], R5 ;  /* 0x000000050c007986 */ /* 0x0001e4000c101912 */
.L_x_868:
[----:B------:R-:W-:Y:S05]  /*8840*/  BSYNC B0 ;  /* 0x0000000000007941 */ /* 0x000fea0003800000 */
.L_x_867:
[----:B------:R-:W-:Y:S01]  /*8850*/  FADD.FTZ R4, R3, -UR25 ;  /* 0x8000001903047e21 */ /* 0x000fe20008010000 */
[--C-:B------:R-:W-:Y:S01]  /*8860*/  HADD2.F32 R3, -RZ, R43.reuse.H0_H0 ;  /* 0x2000002bff037230 */ /* 0x100fe20000004100 */
[----:B------:R-:W-:Y:S01]  /*8870*/  FADD.FTZ R22, R22, -UR25 ;  /* 0x8000001916167e21 */ /* 0x000fe20008010000 */
[----:B0-----:R-:W-:Y:S01]  /*8880*/  HADD2.F32 R12, -RZ, R43.H1_H1 ;  /* 0x3000002bff0c7230 */ /* 0x001fe20000004100 */
        /* <DEDUP_REMOVED lines=21> */
.L_x_869:
        /* <DEDUP_REMOVED lines=20> */
.L_x_871:
[----:B------:R-:W-:Y:S05]  /*8b20*/  BSYNC B0 ;  /* 0x0000000000007941 */ /* 0x000fea0003800000 */
.L_x_870:
        /* <DEDUP_REMOVED lines=37> */
.L_x_872:
        /* <DEDUP_REMOVED lines=20> */
.L_x_874:
[----:B------:R-:W-:Y:S05]  /*8ec0*/  BSYNC B0 ;  /* 0x0000000000007941 */ /* 0x000fea0003800000 */
.L_x_873:
        /* <DEDUP_REMOVED lines=25> */
.L_x_875:
        /* <DEDUP_REMOVED lines=20> */
.L_x_877:
[----:B------:R-:W-:Y:S05]  /*91a0*/  BSYNC B0 ;  /* 0x0000000000007941 */ /* 0x000fea0003800000 */
.L_x_876:
        /* <DEDUP_REMOVED lines=14> */
[----:B------:R-:W-:Y:S01]  /*9290*/  ISETP.GT.U32.OR P3, PT, R0, 0x29f, P3 ;  /* 0x0000029f0000780c */ /* 0x000fe20001f64470 */
        /* <DEDUP_REMOVED lines=22> */
.L_x_878:
        /* <DEDUP_REMOVED lines=20> */
.L_x_880:
[----:B------:R-:W-:Y:S05]  /*9540*/  BSYNC B0 ;  /* 0x0000000000007941 */ /* 0x000fea0003800000 */
.L_x_879:
        /* <DEDUP_REMOVED lines=25> */
.L_x_881:
        /* <DEDUP_REMOVED lines=20> */
.L_x_883:
[----:B------:R-:W-:Y:S05]  /*9820*/  BSYNC B0 ;  /* 0x0000000000007941 */ /* 0x000fea0003800000 */
.L_x_882:
        /* <DEDUP_REMOVED lines=9> */
[C---:B------:R-:W-:Y:S01]  /*98c0*/  ISETP.GT.U32.OR P2, PT, R0.reuse, 0x29f, P2 ;  /* 0x0000029f0000780c */ /* 0x040fe20001744470 */
[----:B------:R-:W-:Y:S01]  /*98d0*/  HADD2.F32 R38, -RZ, R38.H1_H1 ;  /* 0x30000026ff267230 */ /* 0x000fe20000004100 */
[----:B------:R-:W-:Y:S01]  /*98e0*/  ISETP.GT.U32.OR P0, PT, R0, 0x29f, P0 ;  /* 0x0000029f0000780c */ /* 0x000fe20000704470 */
[--C-:B------:R-:W-:Y:S01]  /*98f0*/  HADD2.F32 R24, -RZ, R11.reuse.H0_H0 ;  /* 0x2000000bff187230 */ /* 0x100fe20000004100 */
[----:B------:R-:W-:Y:S01]  /*9900*/  FMUL.FTZ R23, R4, UR26 ;  /* 0x0000001a04177c20 */ /* 0x000fe20008410000 */
[----:B------:R-:W-:Y:S01]  /*9910*/  HADD2.F32 R25, -RZ, R11.H1_H1 ;  /* 0x3000000bff197230 */ /* 0x000fe20000004100 */
        /* <DEDUP_REMOVED lines=20> */
.L_x_884:
        /* <DEDUP_REMOVED lines=20> */
.L_x_886:
[----:B------:R-:W-:Y:S05]  /*9ba0*/  BSYNC B0 ;  /* 0x0000000000007941 */ /* 0x000fea0003800000 */
.L_x_885:
[----:B------:R-:W-:Y:S01]  /*9bb0*/  FADD.FTZ R24, R24, -UR25 ;  /* 0x8000001918187e21 */ /* 0x000fe20008010000 */
[--C-:B0-----:R-:W-:Y:S01]  /*9bc0*/  HADD2.F32 R3, -RZ, R37.reuse.H0_H0 ;  /* 0x20000025ff037230 */ /* 0x101fe20000004100 */
        /* <DEDUP_REMOVED lines=23> */
.L_x_887:
        /* <DEDUP_REMOVED lines=10> */
[----:B------:R-:W-:Y:S02]  /*9de0*/  FFMA.FTZ R5, R3, R18, -R5 ;  /* 0x0000001203057223 */ /* 0x000fe40000010805 */
        /* <DEDUP_REMOVED lines=8> */
.L_x_889:
[----:B------:R-:W-:Y:S05]  /*9e70*/  BSYNC B0 ;  /* 0x0000000000007941 */ /* 0x000fea0003800000 */
.L_x_888:
[----:B-1----:R-:W-:Y:S02]  /*9e80*/  ULDC UR5, c[0x0][0x10] ;  /* 0x0000040000057ab9 */ /* 0x002fe40000000800 */
[----:B------:R-:W-:Y:S02]  /*9e90*/  UIADD3 UR9, UR9, UR5, URZ ;  /* 0x0000000509097290 */ /* 0x000fe4000fffe03f */
[----:B------:R-:W-:Y:S02]  /*9ea0*/  UIADD3 UR4, UR4, 0x1, URZ ;  /* 0x0000000104047890 */ /* 0x000fe4000fffe03f */
[----:B------:R-:W-:-:S06]  /*9eb0*/  UISETP.GE.AND UP0, UPT, UR9, UR8, UPT ;  /* 0x000000080900728c */ /* 0x000fcc000bf06270 */
[----:B------:R-:W-:-:S13]  /*9ec0*/  PLOP3.LUT P0, PT, PT, PT, UP0, 0x80, 0x0 ;  /* 0x000000000000781c */ /* 0x000fda0003f0f008 */
[----:B------:R-:W-:Y:S01]  /*9ed0*/  @P0 CALL.REL.NOINC `(.L_x_807) ;  /* 0x0000001000000944 */ /* 0x000fe20003c00000 */
[----:B------:R-:W-:Y:S05]  /*9ee0*/  BRA `(.L_x_890) ;  /* 0xffff64d000007947 */ /* 0x000fea000383ffff */
.L_x_807:
        /* <DEDUP_REMOVED lines=18> */
.L_x_892:
[----:B------:R-:W-:Y:S05]  /*a010*/  BSYNC B0 ;  /* 0x0000000000007941 */ /* 0x000fea0003800000 */
.L_x_891:
        /* <DEDUP_REMOVED lines=11> */
.L_x_894:
[----:B------:R-:W3:Y:S01]  /*a0d0*/  LDG.E.STRONG.GPU R5, [R2.64] ;  /* 0x0000001202057981 */ /* 0x000ee2000c1ef900 */
[----:B------:R-:W-:Y:S01]  /*a0e0*/  YIELD ;  /* 0x0000000000007946 */ /* 0x000fe20003800000 */
[----:B---3--:R-:W-:Y:S01]  /*a0f0*/  ISETP.NE.AND P0, PT, R5, R4, PT ;  /* 0x000000040500720c */ /* 0x008fe20003f05270 */
[----:B------:R-:W-:-:S12]  /*a100*/  CCTL.IVALL ;  /* 0x00000000ff00798f */ /* 0x000fd80002000000 */
[----:B------:R-:W-:Y:S05]  /*a110*/  @P0 BRA `(.L_x_894) ;  /* 0xffffffb000000947 */ /* 0x000fea000383ffff */
.L_x_893:
        /* <DEDUP_REMOVED lines=25> */
.L_x_895:
[----:B------:R-:W-:-:S04]  /*a2b0*/  LEA R6, P0, R0, c[0x0][0x1b8], 0x2 ;  /* 0x00006e0000067a11 */ /* 0x000fc800078010ff */
[----:B------:R-:W-:Y:S02]  /*a2c0*/  LEA.HI.X R7, R0, c[0x0][0x1bc], R7, 0x2, P0 ;  /* 0x00006f0000077a11 */ /* 0x000fe400000f1407 */
[-C--:B------:R-:W-:Y:S02]  /*a2d0*/  LEA R8, P0, R27, R6.reuse, 0x2 ;  /* 0x000000061b087211 */ /* 0x080fe400078010ff */
[-C--:B------:R-:W-:Y:S01]  /*a2e0*/  LEA R12, P1, R20, R6.reuse, 0x2 ;  /* 0x00000006140c7211 */ /* 0x080fe200078210ff */
[----:B0-----:R0:W3:Y:S01]  /*a2f0*/  LDG.E R14, [R6.64] ;  /* 0x00000012060e7981 */ /* 0x0010e2000c1e1900 */
[----:B------:R-:W-:Y:S02]  /*a300*/  LEA R10, P2, R23, R6, 0x2 ;  /* 0x00000006170a7211 */ /* 0x000fe400078410ff */
[----:B------:R-:W-:Y:S02]  /*a310*/  IADD3.X R9, R7, R29, RZ, P0, !PT ;  /* 0x0000001d07097210 */ /* 0x000fe400007fe4ff */
[----:B------:R-:W-:-:S02]  /*a320*/  IADD3.X R13, R19, R7, RZ, P1, !PT ;  /* 0x00000007130d7210 */ /* 0x000fc40000ffe4ff */
[----:B------:R-:W-:Y:S01]  /*a330*/  IADD3.X R11, R7, R21, RZ, P2, !PT ;  /* 0x00000015070b7210 */ /* 0x000fe200017fe4ff */
[----:B------:R-:W3:Y:S04]  /*a340*/  LDG.E R15, [R8.64] ;  /* 0x00000012080f7981 */ /* 0x000ee8000c1e1900 */
        /* <DEDUP_REMOVED lines=9> */
[----:B---3--:R0:W-:Y:S04]  /*a3e0*/  STG.E.64 [R2.64], R14 ;  /* 0x0000000e02007986 */ /* 0x0081e8000c101b12 */
[----:B----4-:R0:W-:Y:S08]  /*a3f0*/  STG.E.64 [R4.64], R16 ;  /* 0x0000001004007986 */ /* 0x0101f0000c101b12 */
[----:B------:R-:W-:Y:S05]  /*a400*/  @P0 BRA `(.L_x_895) ;  /* 0xfffffea000000947 */ /* 0x000fea000383ffff */
[----:B------:R-:W-:Y:S05]  /*a410*/  EXIT ;  /* 0x000000000000794d */ /* 0x000fea0003800000 */
.L_x_896:
        /* <DEDUP_REMOVED lines=14> */
.L_x_3275:


//--------------------- .text._Z35group_norm_nhwc_bwd_one_pass_kernelI11Fp16IOBf16WLi64ELi42ELi672EEv26Group_norm_nhwc_bwd_params --------------------------
	.section	.text._Z35group_norm_nhwc_bwd_one_pass_kernelI11Fp16IOBf16WLi64ELi42ELi672EEv26Group_norm_nhwc_bwd_params,"ax",@progbits
	.sectioninfo	@"SHI_REGISTERS=40"
	.align	128
        .global         _Z35group_norm_nhwc_bwd_one_pass_kernelI11Fp16IOBf16WLi64ELi42ELi672EEv26Group_norm_nhwc_bwd_params
        .type           _Z35group_norm_nhwc_bwd_one_pass_kernelI11Fp16IOBf16WLi64ELi42ELi672EEv26Group_norm_nhwc_bwd_params,@function
        .size           _Z35group_norm_nhwc_bwd_one_pass_kernelI11Fp16IOBf16WLi64ELi42ELi672EEv26Group_norm_nhwc_bwd_params,(.L_x_3276 - _Z35group_norm_nhwc_bwd_one_pass_kernelI11Fp16IOBf16WLi64ELi42ELi672EEv26Group_norm_nhwc_bwd_params)
        .other          _Z35group_norm_nhwc_bwd_one_pass_kernelI11Fp16IOBf16WLi64ELi42ELi672EEv26Group_norm_nhwc_bwd_params,@"STO_CUDA_ENTRY STV_DEFAULT"
_Z35group_norm_nhwc_bwd_one_pass_kernelI11Fp16IOBf16WLi64ELi42ELi672EEv26Group_norm_nhwc_bwd_params:
.text._Z35group_norm_nhwc_bwd_one_pass_kernelI11Fp16IOBf16WLi64ELi42ELi672EEv26Group_norm_nhwc_bwd_params:
        /* <DEDUP_REMOVED lines=43> */
.L_x_924:
        /* <DEDUP_REMOVED lines=69> */
[----:B------:R-:W3:Y:S01]  /*0700*/  @P1 LDG.E R29, [R16.64] ;  /* 0x0000000e101d1981 */ /* 0x000ee2000c1e1900 */
[----:B------:R-:W-:Y:S01]  /*0710*/  @P1 IADD3 R8, P2, R11, c[0x0][0x178], RZ ;  /* 0x00005e000b081a10 */ /* 0x000fe20007f5e0ff */
[----:B------:R-:W-:Y:S01]  /*0720*/  CS2R R26, SRZ ;  /* 0x00000000001a7805 */ /* 0x000fe2000001ff00 */
        /* <DEDUP_REMOVED lines=10> */
[----:B------:R-:W-:Y:S01]  /*07d0*/  ISETP.NE.AND P2, PT, RZ, UR13, PT ;  /* 0x0000000dff007c0c */ /* 0x000fe2000bf45270 */
[----:B------:R-:W-:Y:S01]  /*07e0*/  CS2R R24, SRZ ;  /* 0x0000000000187805 */ /* 0x000fe2000001ff00 */
        /* <DEDUP_REMOVED lines=11> */
[--C-:B---3--:R-:W-:Y:S02]  /*08a0*/  HADD2.F32 R16, -RZ, R29.reuse.H0_H0 ;  /* 0x2000001dff107230 */ /* 0x108fe40000004100 */
[----:B-1----:R-:W-:Y:S01]  /*08b0*/  HADD2.F32 R10, -RZ, R29.H1_H1 ;  /* 0x3000001dff0a7230 */ /* 0x002fe20000004100 */
[----:B--2---:R-:W-:-:S08]  /*08c0*/  @UP0 UMOV UR12, UR4 ;  /* 0x00000004000c0c82 */ /* 0x004fd00008000000 */
        /* <DEDUP_REMOVED lines=16> */
.L_x_899:
[----:B0-----:R-:W-:Y:S05]  /*09d0*/  BSYNC B0 ;  /* 0x0000000000007941 */ /* 0x001fea0003800000 */
.L_x_898:
[----:B------:R-:W-:Y:S01]  /*09e0*/  FADD.FTZ R8, R16, -UR16 ;  /* 0x8000001010087e21 */ /* 0x000fe20008010000 */
[--C-:B-----5:R-:W-:Y:S01]  /*09f0*/  HADD2.F32 R11, -RZ, R28.reuse.H0_H0 ;  /* 0x2000001cff0b7230 */ /* 0x120fe20000004100 */
[----:B------:R-:W-:Y:S01]  /*0a00*/  FADD.FTZ R9, R10, -UR16 ;  /* 0x800000100a097e21 */ /* 0x000fe20008010000 */
[----:B------:R-:W-:Y:S01]  /*0a10*/  HADD2.F32 R10, -RZ, R28.H1_H1 ;  /* 0x3000001cff0a7230 */ /* 0x000fe20000004100 */
        /* <DEDUP_REMOVED lines=21> */
.L_x_900:
[----:B------:R-:W-:Y:S01]  /*0b70*/  FMUL.FTZ R13, R11, R2 ;  /* 0x000000020b0d7220 */ /* 0x000fe20000410000 */
[--C-:B------:R-:W-:Y:S01]  /*0b80*/  HADD2.F32 R14, -RZ, R26.reuse.H0_H0 ;  /* 0x2000001aff0e7230 */ /* 0x100fe20000004100 */
[----:B------:R-:W-:Y:S01]  /*0b90*/  FMUL.FTZ R16, R10, R3 ;  /* 0x000000030a107220 */ /* 0x000fe20000410000 */
[----:B------:R-:W-:Y:S01]  /*0ba0*/  HADD2.F32 R15, -RZ, R26.H1_H1 ;  /* 0x3000001aff0f7230 */ /* 0x000fe20000004100 */
[----:B------:R-:W-:-:S02]  /*0bb0*/  FFMA.FTZ R12, R8, R13, RZ ;  /* 0x0000000d080c7223 */ /* 0x000fc400000100ff */
[----:B------:R-:W-:Y:S02]  /*0bc0*/  FADD.FTZ R13, RZ, R13 ;  /* 0x0000000dff0d7221 */ /* 0x000fe40000010000 */
        /* <DEDUP_REMOVED lines=27> */
.L_x_901:
        /* <DEDUP_REMOVED lines=100> */
.L_x_903:
[----:B------:R-:W-:Y:S05]  /*13c0*/  BSYNC B0 ;  /* 0x0000000000007941 */ /* 0x000fea0003800000 */
.L_x_902:
        /* <DEDUP_REMOVED lines=159> */
.L_x_905:
[----:B------:R-:W-:Y:S05]  /*1dc0*/  BSYNC B0 ;  /* 0x0000000000007941 */ /* 0x000fea0003800000 */
.L_x_904:
        /* <DEDUP_REMOVED lines=19> */
.L_x_907:
[----:B------:R-:W-:Y:S05]  /*1f00*/  BSYNC B0 ;  /* 0x0000000000007941 */ /* 0x000fea0003800000 */
.L_x_906:
        /* <DEDUP_REMOVED lines=28> */
.L_x_910:
[----:B0-----:R-:W2:Y:S01]  /*20d0*/  LDG.E.STRONG.GPU R9, [R12.64] ;  /* 0x0000000e0c097981 */ /* 0x001ea2000c1ef900 */
[----:B------:R-:W-:Y:S01]  /*20e0*/  YIELD ;  /* 0x0000000000007946 */ /* 0x000fe20003800000 */
[----:B--2---:R-:W-:Y:S01]  /*20f0*/  ISETP.NE.AND P0, PT, R9, R14, PT ;  /* 0x0000000e0900720c */ /* 0x004fe20003f05270 */
[----:B------:R-:W-:-:S12]  /*2100*/  CCTL.IVALL ;  /* 0x00000000ff00798f */ /* 0x000fd80002000000 */
[----:B------:R-:W-:Y:S05]  /*2110*/  @P0 BRA `(.L_x_910) ;  /* 0xffffffb000000947 */ /* 0x000fea000383ffff */
.L_x_909:
        /* <DEDUP_REMOVED lines=20> */
.L_x_914:
        /* <DEDUP_REMOVED lines=116> */
.L_x_913:
        /* <DEDUP_REMOVED lines=62> */
.L_x_915:
[----:B------:R-:W-:-:S13]  /*2d80*/  ISETP.NE.OR P0, PT, RZ, UR4, P0 ;  /* 0x00000004ff007c0c */ /* 0x000fda0008705670 */
[----:B------:R-:W-:Y:S05]  /*2d90*/  @!P0 BRA `(.L_x_911) ;  /* 0x000001f000008947 */ /* 0x000fea0003800000 */
.L_x_912:
        /* <DEDUP_REMOVED lines=31> */
.L_x_911:
        /* <DEDUP_REMOVED lines=12> */
.L_x_917:
[----:B------:R-:W-:Y:S05]  /*3050*/  BSYNC B0 ;  /* 0x0000000000007941 */ /* 0x000fea0003800000 */
.L_x_916:
        /* <DEDUP_REMOVED lines=16> */
.L_x_908:
[----:B------:R-:W-:Y:S04]  /*3160*/  @!P3 STS.64 [0xc8], R20 ;  /* 0x0000c814ff00b388 */ /* 0x000fe80000000a00 */
[----:B------:R-:W-:Y:S01]  /*3170*/  BAR.SYNC.DEFER_BLOCKING 0x0 ;  /* 0x0000000000007b1d */ /* 0x000fe20000010000 */
[----:B------:R-:W-:Y:S01]  /*3180*/  ISETP.GE.U32.AND P0, PT, R34, c[0x0][0x1e0], PT ;  /* 0x0000780022007a0c */ /* 0x000fe20003f06070 */
[--C-:B------:R-:W-:Y:S02]  /*3190*/  HADD2.F32 R14, -RZ, R26.reuse.H0_H0 ;  /* 0x2000001aff0e7230 */ /* 0x100fe40000004100 */
[----:B------:R-:W-:Y:S01]  /*31a0*/  HADD2.F32 R26, -RZ, R26.H1_H1 ;  /* 0x3000001aff1a7230 */ /* 0x000fe20000004100 */
[----:B------:R-:W-:-:S04]  /*31b0*/  ISETP.GE.AND.EX P0, PT, R35, c[0x0][0x1e4], PT, P0 ;  /* 0x0000790023007a0c */ /* 0x000fc80003f06300 */
[----:B------:R-:W-:Y:S01]  /*31c0*/  ISETP.GT.U32.OR P0, PT, R0, 0x29f, P0 ;  /* 0x0000029f0000780c */ /* 0x000fe20000704470 */
[----:B0-2---:R-:W0:Y:S02]  /*31d0*/  LDS.64 R8, [0xc8] ;  /* 0x0000c800ff087984 */ /* 0x005e240000000a00 */
[----:B0-----:R-:W-:Y:S01]  /*31e0*/  FMUL.FTZ R12, R8, c[0x0][0x20c] ;  /* 0x00008300080c7a20 */ /* 0x001fe20000410000 */
[--C-:B------:R-:W-:Y:S01]  /*31f0*/  HADD2.F32 R8, -RZ, R29.reuse.H0_H0 ;  /* 0x2000001dff087230 */ /* 0x100fe20000004100 */
[----:B------:R-:W-:Y:S01]  /*3200*/  FMUL.FTZ R13, R9, c[0x0][0x20c] ;  /* 0x00008300090d7a20 */ /* 0x000fe20000410000 */
[----:B------:R-:W-:Y:S02]  /*3210*/  HADD2.F32 R29, -RZ, R29.H1_H1 ;  /* 0x3000001dff1d7230 */ /* 0x000fe40000004100 */
[--C-:B------:R-:W-:Y:S01]  /*3220*/  HADD2.F32 R9, -RZ, R28.reuse.H0_H0 ;  /* 0x2000001cff097230 */ /* 0x100fe20000004100 */
[----:B------:R-:W-:Y:S01]  /*3230*/  FADD.FTZ R8, R8, -UR16 ;  /* 0x8000001008087e21 */ /* 0x000fe20008010000 */
[----:B------:R-:W-:Y:S01]  /*3240*/  HADD2.F32 R28, -RZ, R28.H1_H1 ;  /* 0x3000001cff1c7230 */ /* 0x000fe20000004100 */
        /* <DEDUP_REMOVED lines=22> */
.L_x_918:
        /* <DEDUP_REMOVED lines=18> */
.L_x_920:
[----:B------:R-:W-:Y:S05]  /*34d0*/  BSYNC B0 ;  /* 0x0000000000007941 */ /* 0x000fea0003800000 */
.L_x_919:
        /* <DEDUP_REMOVED lines=25> */
.L_x_921:
        /* <DEDUP_REMOVED lines=17> */
.L_x_923:
[----:B------:R-:W-:Y:S05]  /*3780*/  BSYNC B0 ;  /* 0x0000000000007941 */ /* 0x000fea0003800000 */
.L_x_922:
[----:B------:R-:W-:Y:S01]  /*3790*/  ULDC UR4, c[0x0][0x10] ;  /* 0x0000040000047ab9 */ /* 0x000fe20000000800 */
[----:B------:R-:W-:Y:S01]  /*37a0*/  IADD3 R31, R31, 0x1, RZ ;  /* 0x000000011f1f7810 */ /* 0x000fe20007ffe0ff */
[----:B------:R-:W-:-:S04]  /*37b0*/  UIADD3 UR7, UR7, UR4, URZ ;  /* 0x0000000407077290 */ /* 0x000fc8000fffe03f */
[----:B------:R-:W-:-:S06]  /*37c0*/  UISETP.GE.AND UP0, UPT, UR7, UR6, UPT ;  /* 0x000000060700728c */ /* 0x000fcc000bf06270 */
[----:B------:R-:W-:-:S13]  /*37d0*/  PLOP3.LUT P0, PT, PT, PT, UP0, 0x80, 0x0 ;  /* 0x000000000000781c */ /* 0x000fda0003f0f008 */
[----:B------:R-:W-:Y:S01]  /*37e0*/  @P0 CALL.REL.NOINC `(.L_x_897) ;  /* 0x0000001000000944 */ /* 0x000fe20003c00000 */
[----:B------:R-:W-:Y:S05]  /*37f0*/  BRA `(.L_x_924) ;  /* 0xffffcab000007947 */ /* 0x000fea000383ffff */
.L_x_897:
        /* <DEDUP_REMOVED lines=18> */
.L_x_926:
[----:B------:R-:W-:Y:S05]  /*3920*/  BSYNC B0 ;  /* 0x0000000000007941 */ /* 0x000fea0003800000 */
.L_x_925:
        /* <DEDUP_REMOVED lines=11> */
.L_x_928:
[----:B------:R-:W2:Y:S01]  /*39e0*/  LDG.E.STRONG.GPU R5, [R2.64] ;  /* 0x0000000e02057981 */ /* 0x000ea2000c1ef900 */
[----:B------:R-:W-:Y:S01]  /*39f0*/  YIELD ;  /* 0x0000000000007946 */ /* 0x000fe20003800000 */
[----:B--2---:R-:W-:Y:S01]  /*3a00*/  ISETP.NE.AND P0, PT, R5, R4, PT ;  /* 0x000000040500720c */ /* 0x004fe20003f05270 */
[----:B------:R-:W-:-:S12]  /*3a10*/  CCTL.IVALL ;  /* 0x00000000ff00798f */ /* 0x000fd80002000000 */
[----:B------:R-:W-:Y:S05]  /*3a20*/  @P0 BRA `(.L_x_928) ;  /* 0xffffffb000000947 */ /* 0x000fea000383ffff */
.L_x_927:
        /* <DEDUP_REMOVED lines=25> */
.L_x_929:
        /* <DEDUP_REMOVED lines=26> */
.L_x_930:
        /* <DEDUP_REMOVED lines=10> */
.L_x_3276:


//--------------------- .text._Z35group_norm_nhwc_bwd_one_pass_kernelI11Fp16IOBf16WLi128ELi42ELi672EEv26Group_norm_nhwc_bwd_params --------------------------
	.section	.text._Z35group_norm_nhwc_bwd_one_pass_kernelI11Fp16IOBf16WLi128ELi42ELi672EEv26Group_norm_nhwc_bwd_params,"ax",@progbits
	.sectioninfo	@"SHI_REGISTERS=79"
	.align	128
        .global         _Z35group_norm_nhwc_bwd_one_pass_kernelI11Fp16IOBf16WLi128ELi42ELi672EEv26Group_norm_nhwc_bwd_params
        .type           _Z35group_norm_nhwc_bwd_one_pass_kernelI11Fp16IOBf16WLi128ELi42ELi672EEv26Group_norm_nhwc_bwd_params,@function
        .size           _Z35group_norm_nhwc_bwd_one_pass_kernelI11Fp16IOBf16WLi128ELi42ELi672EEv26Group_norm_nhwc_bwd_params,(.L_x_3277 - _Z35group_norm_nhwc_bwd_one_pass_kernelI11Fp16IOBf16WLi128ELi42ELi672EEv26Group_norm_nhwc_bwd_params)
        .other          _Z35group_norm_nhwc_bwd_one_pass_kernelI11Fp16IOBf16WLi128ELi42ELi672EEv26Group_norm_nhwc_bwd_params,@"STO_CUDA_ENTRY STV_DEFAULT"
_Z35group_norm_nhwc_bwd_one_pass_kernelI11Fp16IOBf16WLi128ELi42ELi672EEv26Group_norm_nhwc_bwd_params:
.text._Z35group_norm_nhwc_bwd_one_pass_kernelI11Fp16IOBf16WLi128ELi42ELi672EEv26Group_norm_nhwc_bwd_params:
        /* <DEDUP_REMOVED lines=45> */
.L_x_966:
        /* <DEDUP_REMOVED lines=141> */
.L_x_933:
[----:B---3--:R-:W-:Y:S05]  /*0ba0*/  BSYNC B0 ;  /* 0x0000000000007941 */ /* 0x008fea0003800000 */
.L_x_932:
[----:B------:R-:W-:Y:S01]  /*0bb0*/  ISETP.NE.AND P4, PT, RZ, UR7, PT ;  /* 0x00000007ff007c0c */ /* 0x000fe2000bf85270 */
[--C-:B-----5:R-:W-:Y:S02]  /*0bc0*/  HADD2.F32 R17, -RZ, R55.reuse.H0_H0 ;  /* 0x20000037ff117230 */ /* 0x120fe40000004100 */
[----:B------:R-:W-:Y:S02]  /*0bd0*/  HADD2.F32 R19, -RZ, R55.H1_H1 ;  /* 0x30000037ff137230 */ /* 0x000fe40000004100 */
[----:B------:R-:W-:Y:S01]  /*0be0*/  HADD2.F32 R21, -RZ, R56.H0_H0 ;  /* 0x20000038ff157230 */ /* 0x000fe20000004100 */
[C---:B------:R-:W-:Y:S01]  /*0bf0*/  FADD.FTZ R14, -R10.reuse, R17 ;  /* 0x000000110a0e7221 */ /* 0x040fe20000010100 */
[--C-:B------:R-:W-:Y:S01]  /*0c00*/  HADD2.F32 R15, -RZ, R54.reuse.H0_H0 ;  /* 0x20000036ff0f7230 */ /* 0x100fe20000004100 */
[C---:B------:R-:W-:Y:S01]  /*0c10*/  FADD.FTZ R18, -R10.reuse, R19 ;  /* 0x000000130a127221 */ /* 0x040fe20000010100 */
[----:B------:R-:W-:Y:S01]  /*0c20*/  HADD2.F32 R16, -RZ, R54.H1_H1 ;  /* 0x30000036ff107230 */ /* 0x000fe20000004100 */
[----:B------:R-:W-:Y:S01]  /*0c30*/  FADD.FTZ R28, -R10, R21 ;  /* 0x000000150a1c7221 */ /* 0x000fe20000010100 */
[----:B------:R-:W-:Y:S01]  /*0c40*/  HADD2.F32 R29, -RZ, R56.H1_H1 ;  /* 0x30000038ff1d7230 */ /* 0x000fe20000004100 */
[-C--:B0-----:R-:W-:Y:S01]  /*0c50*/  FMUL.FTZ R14, R14, R67.reuse ;  /* 0x000000430e0e7220 */ /* 0x081fe20000410000 */
        /* <DEDUP_REMOVED lines=22> */
.L_x_934:
        /* <DEDUP_REMOVED lines=26> */
.L_x_935:
[----:B------:R-:W-:Y:S01]  /*0f60*/  FFMA.FTZ R20, R17, R21, R20 ;  /* 0x0000001511147223 */ /* 0x000fe20000010014 */
[--C-:B------:R-:W-:Y:S01]  /*0f70*/  HADD2.F32 R25, -RZ, R51.reuse.H1_H1 ;  /* 0x30000033ff197230 */ /* 0x100fe20000004100 */
[----:B------:R-:W-:Y:S02]  /*0f80*/  FMUL.FTZ R23, R13, R68 ;  /* 0x000000440d177220 */ /* 0x000fe40000410000 */
[----:B------:R-:W-:Y:S02]  /*0f90*/  FADD.FTZ R22, R21, R22 ;  /* 0x0000001615167221 */ /* 0x000fe40000010000 */
[----:B------:R-:W-:Y:S02]  /*0fa0*/  FFMA.FTZ R20, R18, R23, R20 ;  /* 0x0000001712147223 */ /* 0x000fe40000010014 */
[----:B------:R-:W-:Y:S01]  /*0fb0*/  FADD.FTZ R22, R22, R23 ;  /* 0x0000001716167221 */ /* 0x000fe20000010000 */
[----:B------:R-:W-:Y:S01]  /*0fc0*/  HADD2.F32 R23, -RZ, R51.H0_H0 ;  /* 0x20000033ff177230 */ /* 0x000fe20000004100 */
[----:B------:R-:W-:-:S02]  /*0fd0*/  FMUL.FTZ R21, R12, R11 ;  /* 0x0000000b0c157220 */ /* 0x000fc40000410000 */
[C---:B------:R-:W-:Y:S02]  /*0fe0*/  FADD.FTZ R24, -R10.reuse, R25 ;  /* 0x000000190a187221 */ /* 0x040fe40000010100 */
[----:B------:R-:W-:Y:S02]  /*0ff0*/  FFMA.FTZ R34, R19, R21, R20 ;  /* 0x0000001513227223 */ /* 0x000fe40000010014 */
[----:B------:R-:W-:Y:S01]  /*1000*/  FADD.FTZ R20, -R10, R23 ;  /* 0x000000170a147221 */ /* 0x000fe20000010100 */
[--C-:B------:R-:W-:Y:S01]  /*1010*/  HADD2.F32 R23, -RZ, R50.reuse.H0_H0 ;  /* 0x20000032ff177230 */ /* 0x100fe20000004100 */
[----:B------:R-:W-:Y:S01]  /*1020*/  FADD.FTZ R36, R21, R22 ;  /* 0x0000001615247221 */ /* 0x000fe20000010000 */
[----:B------:R-:W-:Y:S01]  /*1030*/  HADD2.F32 R22, -RZ, R50.H1_H1 ;  /* 0x30000032ff167230 */ /* 0x000fe20000004100 */
        /* <DEDUP_REMOVED lines=21> */
.L_x_936:
        /* <DEDUP_REMOVED lines=9> */
[----:B------:R-:W-:Y:S02]  /*1220*/  FADD.FTZ R27, R36, R27 ;  /* 0x0000001b241b7221 */ /* 0x000fe40000010000 */
        /* <DEDUP_REMOVED lines=21> */
.L_x_937:
[----:B------:R-:W-:Y:S01]  /*1380*/  FFMA.FTZ R26, R21, R28, R26 ;  /* 0x0000001c151a7223 */ /* 0x000fe2000001001a */
[----:B------:R-:W-:Y:S01]  /*1390*/  ISETP.GT.AND P0, PT, R47, 0x1e, PT ;  /* 0x0000001e2f00780c */ /* 0x000fe20003f04270 */
[----:B------:R-:W-:Y:S01]  /*13a0*/  FMUL.FTZ R29, R25, R68 ;  /* 0x00000044191d7220 */ /* 0x000fe20000410000 */
[C---:B------:R-:W-:Y:S01]  /*13b0*/  ISETP.GT.AND P2, PT, R47.reuse, 0xf, PT ;  /* 0x0000000f2f00780c */ /* 0x040fe20003f44270 */
[----:B------:R-:W-:Y:S01]  /*13c0*/  FADD.FTZ R28, R28, R27 ;  /* 0x0000001b1c1c7221 */ /* 0x000fe20000010000 */
[----:B------:R-:W-:Y:S01]  /*13d0*/  ISETP.NE.AND P3, PT, R47, RZ, PT ;  /* 0x000000ff2f00720c */ /* 0x000fe20003f65270 */
[----:B------:R-:W-:Y:S01]  /*13e0*/  FMUL.FTZ R45, R24, R11 ;  /* 0x0000000b182d7220 */ /* 0x000fe20000410000 */
[----:B------:R-:W-:Y:S01]  /*13f0*/  BSSY B0, `(.L_x_938) ;  /* 0x0000066000007945 */ /* 0x000fe20003800000 */
[----:B------:R-:W-:Y:S01]  /*1400*/  FFMA.FTZ R44, R40, R29, R26 ;  /* 0x0000001d282c7223 */ /* 0x000fe2000001001a */
[----:B------:R-:W-:Y:S01]  /*1410*/  ISETP.GT.U32.AND P5, PT, R63, 0x14, PT ;  /* 0x000000143f00780c */ /* 0x000fe20003fa4070 */
[----:B------:R-:W-:Y:S01]  /*1420*/  FADD.FTZ R26, R28, R29 ;  /* 0x0000001d1c1a7221 */ /* 0x000fe20000010000 */
[----:B------:R-:W-:Y:S01]  /*1430*/  MOV R28, 0x2 ;  /* 0x00000002001c7802 */ /* 0x000fe20000000f00 */
        /* <DEDUP_REMOVED lines=97> */
.L_x_939:
[----:B------:R-:W-:Y:S05]  /*1a50*/  BSYNC B0 ;  /* 0x0000000000007941 */ /* 0x000fea0003800000 */
.L_x_938:
        /* <DEDUP_REMOVED lines=160> */
.L_x_941:
[----:B------:R-:W-:Y:S05]  /*2460*/  BSYNC B0 ;  /* 0x0000000000007941 */ /* 0x000fea0003800000 */
.L_x_940:
        /* <DEDUP_REMOVED lines=16> */
.L_x_943:
[----:B------:R-:W-:Y:S05]  /*2570*/  BSYNC B0 ;  /* 0x0000000000007941 */ /* 0x000fea0003800000 */
.L_x_942:
        /* <DEDUP_REMOVED lines=28> */
.L_x_946:
[----:B------:R-:W2:Y:S01]  /*2740*/  LDG.E.STRONG.GPU R6, [R12.64] ;  /* 0x000000080c067981 */ /* 0x000ea2000c1ef900 */
[----:B------:R-:W-:Y:S01]  /*2750*/  YIELD ;  /* 0x0000000000007946 */ /* 0x000fe20003800000 */
[----:B--2---:R-:W-:Y:S01]  /*2760*/  ISETP.NE.AND P0, PT, R6, R17, PT ;  /* 0x000000110600720c */ /* 0x004fe20003f05270 */
[----:B------:R-:W-:-:S12]  /*2770*/  CCTL.IVALL ;  /* 0x00000000ff00798f */ /* 0x000fd80002000000 */
[----:B------:R-:W-:Y:S05]  /*2780*/  @P0 BRA `(.L_x_946) ;  /* 0xffffffb000000947 */ /* 0x000fea000383ffff */
.L_x_945:
        /* <DEDUP_REMOVED lines=20> */
.L_x_950:
        /* <DEDUP_REMOVED lines=115> */
.L_x_949:
        /* <DEDUP_REMOVED lines=61> */
.L_x_951:
[----:B------:R-:W-:-:S13]  /*33d0*/  ISETP.NE.OR P0, PT, R6, RZ, P0 ;  /* 0x000000ff0600720c */ /* 0x000fda0000705670 */
[----:B------:R-:W-:Y:S05]  /*33e0*/  @!P0 BRA `(.L_x_947) ;  /* 0x000001f000008947 */ /* 0x000fea0003800000 */
.L_x_948:
        /* <DEDUP_REMOVED lines=31> */
.L_x_947:
        /* <DEDUP_REMOVED lines=12> */
.L_x_953:
[----:B------:R-:W-:Y:S05]  /*36a0*/  BSYNC B0 ;  /* 0x0000000000007941 */ /* 0x000fea0003800000 */
.L_x_952:
        /* <DEDUP_REMOVED lines=16> */
.L_x_944:
[----:B------:R-:W-:Y:S01]  /*37b0*/  @!P2 STS.64 [0xc8], R44 ;  /* 0x0000c82cff00a388 */ /* 0x000fe20000000a00 */
[--C-:B-1----:R-:W-:Y:S01]  /*37c0*/  HADD2.F32 R15, -RZ, R55.reuse.H0_H0 ;  /* 0x20000037ff0f7230 */ /* 0x102fe20000004100 */
[----:B------:R-:W-:Y:S01]  /*37d0*/  ISETP.GE.U32.AND P0, PT, R60, c[0x0][0x1e0], PT ;  /* 0x000078003c007a0c */ /* 0x000fe20003f06070 */
[----:B------:R-:W-:Y:S01]  /*37e0*/  HADD2.F32 R55, -RZ, R55.H1_H1 ;  /* 0x30000037ff377230 */ /* 0x000fe20000004100 */
[----:B------:R-:W-:Y:S01]  /*37f0*/  BAR.SYNC.DEFER_BLOCKING 0x0 ;  /* 0x0000000000007b1d */ /* 0x000fe20000010000 */
[--C-:B------:R-:W-:Y:S01]  /*3800*/  HADD2.F32 R17, -RZ, R56.reuse.H0_H0 ;  /* 0x20000038ff117230 */ /* 0x100fe20000004100 */
[----:B------:R-:W-:Y:S01]  /*3810*/  ISETP.GE.U32.AND P2, PT, R59, c[0x0][0x1e0], PT ;  /* 0x000078003b007a0c */ /* 0x000fe20003f46070 */
[--C-:B------:R-:W-:Y:S01]  /*3820*/  HADD2.F32 R21, -RZ, R51.reuse.H0_H0 ;  /* 0x20000033ff157230 */ /* 0x100fe20000004100 */
[----:B------:R-:W-:Y:S01]  /*3830*/  ISETP.GE.U32.AND P3, PT, R58, c[0x0][0x1e0], PT ;  /* 0x000078003a007a0c */ /* 0x000fe20003f66070 */
[----:B------:R-:W-:Y:S01]  /*3840*/  HADD2.F32 R19, -RZ, R56.H1_H1 ;  /* 0x30000038ff137230 */ /* 0x000fe20000004100 */
[C---:B------:R-:W-:Y:S01]  /*3850*/  FADD.FTZ R14, -R10.reuse, R15 ;  /* 0x0000000f0a0e7221 */ /* 0x040fe20000010100 */
[----:B------:R-:W-:Y:S01]  /*3860*/  HADD2.F32 R51, -RZ, R51.H1_H1 ;  /* 0x30000033ff337230 */ /* 0x000fe20000004100 */
[----:B------:R-:W-:Y:S01]  /*3870*/  FADD.FTZ R26, -R10, R55 ;  /* 0x000000370a1a7221 */ /* 0x000fe20000010100 */
[--C-:B------:R-:W-:Y:S01]  /*3880*/  HADD2.F32 R23, -RZ, R52.reuse.H0_H0 ;  /* 0x20000034ff177230 */ /* 0x100fe20000004100 */
[----:B------:R-:W-:Y:S01]  /*3890*/  ISETP.GE.AND.EX P0, PT, R7, c[0x0][0x1e4], PT, P0 ;  /* 0x0000790007007a0c */ /* 0x000fe20003f06300 */
[----:B------:R-:W-:Y:S01]  /*38a0*/  HADD2.F32 R25, -RZ, R52.H1_H1 ;  /* 0x30000034ff197230 */ /* 0x000fe20000004100 */
[----:B------:R-:W-:Y:S01]  /*38b0*/  ISETP.GE.AND.EX P2, PT, R8, c[0x0][0x1e4], PT, P2 ;  /* 0x0000790008007a0c */ /* 0x000fe20003f46320 */
[C---:B------:R-:W-:Y:S01]  /*38c0*/  FADD.FTZ R24, -R10.reuse, R17 ;  /* 0x000000110a187221 */ /* 0x040fe20000010100 */
[----:B------:R-:W-:Y:S01]  /*38d0*/  ISETP.GE.AND.EX P3, PT, R9, c[0x0][0x1e4], PT, P3 ;  /* 0x0000790009007a0c */ /* 0x000fe20003f66330 */
[C---:B------:R-:W-:Y:S01]  /*38e0*/  FADD.FTZ R22, -R10.reuse, R19 ;  /* 0x000000130a167221 */ /* 0x040fe20000010100 */
[C---:B------:R-:W-:Y:S01]  /*38f0*/  ISETP.GT.U32.OR P0, PT, R63.reuse, 0x29f, P0 ;  /* 0x0000029f3f00780c */ /* 0x040fe20000704470 */
[C---:B------:R-:W-:Y:S01]  /*3900*/  FADD.FTZ R20, -R10.reuse, R21 ;  /* 0x000000150a147221 */ /* 0x040fe20000010100 */
[C---:B------:R-:W-:Y:S01]  /*3910*/  ISETP.GT.U32.OR P2, PT, R63.reuse, 0x29f, P2 ;  /* 0x0000029f3f00780c */ /* 0x040fe20001744470 */
[C---:B------:R-:W-:Y:S01]  /*3920*/  FADD.FTZ R18, -R10.reuse, R51 ;  /* 0x000000330a127221 */ /* 0x040fe20000010100 */
[----:B------:R-:W-:Y:S01]  /*3930*/  ISETP.GT.U32.OR P3, PT, R63, 0x29f, P3 ;  /* 0x0000029f3f00780c */ /* 0x000fe20001f64470 */
[----:B------:R-:W-:-:S02]  /*3940*/  FADD.FTZ R6, -R10, R23 ;  /* 0x000000170a067221 */ /* 0x000fc40000010100 */
[----:B------:R-:W-:Y:S01]  /*3950*/  FADD.FTZ R10, -R10, R25 ;  /* 0x000000190a0a7221 */ /* 0x000fe20000010100 */
[----:B------:R-:W1:Y:S01]  /*3960*/  LDS.64 R12, [0xc8] ;  /* 0x0000c800ff0c7984 */ /* 0x000e620000000a00 */
[-C--:B------:R-:W-:Y:S02]  /*3970*/  FMUL.FTZ R28, R14, R67.reuse ;  /* 0x000000430e1c7220 */ /* 0x080fe40000410000 */
[----:B------:R-:W-:Y:S02]  /*3980*/  FMUL.FTZ R29, R26, R67 ;  /* 0x000000431a1d7220 */ /* 0x000fe40000410000 */
[----:B-1----:R-:W-:Y:S01]  /*3990*/  FMUL.FTZ R17, R13, c[0x0][0x20c] ;  /* 0x000083000d117a20 */ /* 0x002fe20000410000 */
[--C-:B------:R-:W-:Y:S01]  /*39a0*/  HADD2.F32 R13, -RZ, R54.reuse.H0_H0 ;  /* 0x20000036ff0d7230 */ /* 0x100fe20000004100 */
[----:B------:R-:W-:Y:S01]  /*39b0*/  FMUL.FTZ R16, R12, c[0x0][0x20c] ;  /* 0x000083000c107a20 */ /* 0x000fe20000410000 */
[----:B------:R-:W-:Y:S01]  /*39c0*/  HADD2.F32 R54, -RZ, R54.H1_H1 ;  /* 0x30000036ff367230 */ /* 0x000fe20000004100 */
[----:B------:R-:W-:Y:S05]  /*39d0*/  @!P4 BRA `(.L_x_954) ;  /* 0x000001200000c947 */ /* 0x000fea0003800000 */
[----:B------:R-:W-:Y:S02]  /*39e0*/  FFMA.FTZ R14, R29, R11, R66 ;  /* 0x0000000b1d0e7223 */ /* 0x000fe40000010042 */
[----:B------:R-:W-:-:S02]  /*39f0*/  FFMA.FTZ R12, R28, R68, R65 ;  /* 0x000000441c0c7223 */ /* 0x000fc40000010041 */
        /* <DEDUP_REMOVED lines=16> */
.L_x_954:
        /* <DEDUP_REMOVED lines=18> */
.L_x_956:
[----:B------:R-:W-:Y:S05]  /*3c20*/  BSYNC B0 ;  /* 0x0000000000007941 */ /* 0x000fea0003800000 */
.L_x_955:
[--C-:B------:R-:W-:Y:S01]  /*3c30*/  HADD2.F32 R13, -RZ, R53.reuse.H0_H0 ;  /* 0x20000035ff0d7230 */ /* 0x100fe20000004100 */
[-C--:B------:R-:W-:Y:S01]  /*3c40*/  FMUL.FTZ R28, R24, R67.reuse ;  /* 0x00000043181c7220 */ /* 0x080fe20000410000 */
[----:B------:R-:W-:Y:S01]  /*3c50*/  HADD2.F32 R12, -RZ, R53.H1_H1 ;  /* 0x30000035ff0c7230 */ /* 0x000fe20000004100 */
        /* <DEDUP_REMOVED lines=20> */
.L_x_957:
        /* <DEDUP_REMOVED lines=18> */
.L_x_959:
[----:B------:R-:W-:Y:S05]  /*3ec0*/  BSYNC B0 ;  /* 0x0000000000007941 */ /* 0x000fea0003800000 */
.L_x_958:
[--C-:B-1----:R-:W-:Y:S01]  /*3ed0*/  HADD2.F32 R7, -RZ, R50.reuse.H0_H0 ;  /* 0x20000032ff077230 */ /* 0x102fe20000004100 */
        /* <DEDUP_REMOVED lines=22> */
.L_x_960:
        /* <DEDUP_REMOVED lines=15> */
[----:B------:R-:W-:Y:S02]  /*4130*/  F2FP.PACK_AB R7, R7, R8 ;  /* 0x000000080707723e */ /* 0x000fe400000000ff */
[----:B------:R-:W-:-:S05]  /*4140*/  LEA.HI.X R13, R14, c[0x0][0x164], R19, 0x1, P0 ;  /* 0x000059000e0d7a11 */ /* 0x000fca00000f0c13 */
[----:B------:R1:W-:Y:S04]  /*4150*/  STG.E [R12.64], R7 ;  /* 0x000000070c007986 */ /* 0x0003e8000c101908 */
.L_x_962:
[----:B------:R-:W-:Y:S05]  /*4160*/  BSYNC B0 ;  /* 0x0000000000007941 */ /* 0x000fea0003800000 */
.L_x_961:
        /* <DEDUP_REMOVED lines=23> */
.L_x_963:
        /* <DEDUP_REMOVED lines=17> */
.L_x_965:
[----:B------:R-:W-:Y:S05]  /*43f0*/  BSYNC B0 ;  /* 0x0000000000007941 */ /* 0x000fea0003800000 */
.L_x_964:
[----:B------:R-:W-:Y:S02]  /*4400*/  IADD3 R62, R62, c[0x0][0x10], RZ ;  /* 0x000004003e3e7a10 */ /* 0x000fe40007ffe0ff */
[----:B------:R-:W-:Y:S02]  /*4410*/  IADD3 R57, R57, 0x1, RZ ;  /* 0x0000000139397810 */ /* 0x000fe40007ffe0ff */
[----:B------:R-:W-:-:S13]  /*4420*/  ISETP.GE.AND P0, PT, R62, UR4, PT ;  /* 0x000000043e007c0c */ /* 0x000fda000bf06270 */
[----:B------:R-:W-:Y:S01]  /*4430*/  @P0 CALL.REL.NOINC `(.L_x_931) ;  /* 0x0000001000000944 */ /* 0x000fe20003c00000 */
[----:B------:R-:W-:Y:S05]  /*4440*/  BRA `(.L_x_966) ;  /* 0xffffbe8000007947 */ /* 0x000fea000383ffff */
.L_x_931:
        /* <DEDUP_REMOVED lines=18> */
.L_x_968:
[----:B------:R-:W-:Y:S05]  /*4570*/  BSYNC B0 ;  /* 0x0000000000007941 */ /* 0x000fea0003800000 */
.L_x_967:
        /* <DEDUP_REMOVED lines=11> */
.L_x_970:
[----:B------:R-:W2:Y:S01]  /*4630*/  LDG.E.STRONG.GPU R5, [R2.64] ;  /* 0x0000000802057981 */ /* 0x000ea2000c1ef900 */
[----:B------:R-:W-:Y:S01]  /*4640*/  YIELD ;  /* 0x0000000000007946 */ /* 0x000fe20003800000 */
[----:B--2---:R-:W-:Y:S01]  /*4650*/  ISETP.NE.AND P0, PT, R5, R0, PT ;  /* 0x000000000500720c */ /* 0x004fe20003f05270 */
[----:B------:R-:W-:-:S12]  /*4660*/  CCTL.IVALL ;  /* 0x00000000ff00798f */ /* 0x000fd80002000000 */
[----:B------:R-:W-:Y:S05]  /*4670*/  @P0 BRA `(.L_x_970) ;  /* 0xffffffb000000947 */ /* 0x000fea000383ffff */
.L_x_969:
        /* <DEDUP_REMOVED lines=25> */
.L_x_971:
        /* <DEDUP_REMOVED lines=26> */
.L_x_972:
        /* <DEDUP_REMOVED lines=13> */
.L_x_3277:


//--------------------- .text._Z35group_norm_nhwc_bwd_one_pass_kernelI11Fp16IOBf16WLi256ELi42ELi672EEv26Group_norm_nhwc_bwd_params --------------------------
	.section	.text._Z35group_norm_nhwc_bwd_one_pass_kernelI11Fp16IOBf16WLi256ELi42ELi672EEv26Group_norm_nhwc_bwd_params,"ax",@progbits
	.sectioninfo	@"SHI_REGISTERS=80"
	.align	128
        .global         _Z35group_norm_nhwc_bwd_one_pass_kernelI11Fp16IOBf16WLi256ELi42ELi672EEv26Group_norm_nhwc_bwd_params
        .type           _Z35group_norm_nhwc_bwd_one_pass_kernelI11Fp16IOBf16WLi256ELi42ELi672EEv26Group_norm_nhwc_bwd_params,@function
        .size           _Z35group_norm_nhwc_bwd_one_pass_kernelI11Fp16IOBf16WLi256ELi42ELi672EEv26Group_norm_nhwc_bwd_params,(.L_x_3278 - _Z35group_norm_nhwc_bwd_one_pass_kernelI11Fp16IOBf16WLi256ELi42ELi672EEv26Group_norm_nhwc_bwd_params)
        .other          _Z35group_norm_nhwc_bwd_one_pass_kernelI11Fp16IOBf16WLi256ELi42ELi672EEv26Group_norm_nhwc_bwd_params,@"STO_CUDA_ENTRY STV_DEFAULT"
_Z35group_norm_nhwc_bwd_one_pass_kernelI11Fp16IOBf16WLi256ELi42ELi672EEv26Group_norm_nhwc_bwd_params:
.text._Z35group_norm_nhwc_bwd_one_pass_kernelI11Fp16IOBf16WLi256ELi42ELi672EEv26Group_norm_nhwc_bwd_params:
        /* <DEDUP_REMOVED lines=49> */
.L_x_1024:
        /* <DEDUP_REMOVED lines=215> */
.L_x_975:
[----:B---3--:R-:W-:Y:S05]  /*1080*/  BSYNC B0 ;  /* 0x0000000000007941 */ /* 0x008fea0003800000 */
.L_x_974:
[----:B------:R-:W-:Y:S01]  /*1090*/  ISETP.NE.AND P5, PT, RZ, UR7, PT ;  /* 0x00000007ff007c0c */ /* 0x000fe2000bfa5270 */
[--C-:B-----5:R-:W-:Y:S02]  /*10a0*/  HADD2.F32 R21, -RZ, R54.reuse.H0_H0 ;  /* 0x20000036ff157230 */ /* 0x120fe40000004100 */
[----:B------:R-:W-:Y:S02]  /*10b0*/  HADD2.F32 R23, -RZ, R54.H1_H1 ;  /* 0x30000036ff177230 */ /* 0x000fe40000004100 */
[--C-:B------:R-:W-:Y:S01]  /*10c0*/  HADD2.F32 R25, -RZ, R55.reuse.H0_H0 ;  /* 0x20000037ff197230 */ /* 0x100fe20000004100 */
[C---:B------:R-:W-:Y:S01]  /*10d0*/  FADD.FTZ R22, -R14.reuse, R21 ;  /* 0x000000150e167221 */ /* 0x040fe20000010100 */
[----:B------:R-:W-:Y:S01]  /*10e0*/  HADD2.F32 R27, -RZ, R55.H1_H1 ;  /* 0x30000037ff1b7230 */ /* 0x000fe20000004100 */
[C---:B------:R-:W-:Y:S01]  /*10f0*/  FADD.FTZ R26, -R14.reuse, R23 ;  /* 0x000000170e1a7221 */ /* 0x040fe20000010100 */
[--C-:B------:R-:W-:Y:S01]  /*1100*/  HADD2.F32 R19, -RZ, R53.reuse.H0_H0 ;  /* 0x20000035ff137230 */ /* 0x100fe20000004100 */
[C---:B------:R-:W-:Y:S01]  /*1110*/  FADD.FTZ R24, -R14.reuse, R25 ;  /* 0x000000190e187221 */ /* 0x040fe20000010100 */
[----:B------:R-:W-:Y:S01]  /*1120*/  HADD2.F32 R18, -RZ, R53.H1_H1 ;  /* 0x30000035ff127230 */ /* 0x000fe20000004100 */
[----:B------:R-:W-:Y:S01]  /*1130*/  FADD.FTZ R20, -R14, R27 ;  /* 0x0000001b0e147221 */ /* 0x000fe20000010100 */
[--C-:B------:R-:W-:Y:S01]  /*1140*/  HADD2.F32 R17, -RZ, R52.reuse.H0_H0 ;  /* 0x20000034ff117230 */ /* 0x100fe20000004100 */
[-C--:B0-----:R-:W-:Y:S01]  /*1150*/  FMUL.FTZ R22, R22, R71.reuse ;  /* 0x0000004716167220 */ /* 0x081fe20000410000 */
        /* <DEDUP_REMOVED lines=21> */
.L_x_976:
        /* <DEDUP_REMOVED lines=26> */
.L_x_977:
[----:B------:R-:W-:Y:S01]  /*1450*/  FADD.FTZ R20, RZ, R19 ;  /* 0x00000013ff147221 */ /* 0x000fe20000010000 */
[--C-:B------:R-:W-:Y:S01]  /*1460*/  HADD2.F32 R31, -RZ, R50.reuse.H1_H1 ;  /* 0x30000032ff1f7230 */ /* 0x100fe20000004100 */
[----:B------:R-:W-:Y:S02]  /*1470*/  FFMA.FTZ R22, R21, R26, R22 ;  /* 0x0000001a15167223 */ /* 0x000fe40000010016 */
[----:B------:R-:W-:Y:S02]  /*1480*/  FMUL.FTZ R29, R17, R70 ;  /* 0x00000046111d7220 */ /* 0x000fe40000410000 */
[----:B------:R-:W-:Y:S02]  /*1490*/  FFMA.FTZ R25, R24, R17, R25 ;  /* 0x0000001118197223 */ /* 0x000fe40000010019 */
[----:B------:R-:W-:Y:S01]  /*14a0*/  FADD.FTZ R26, R26, R27 ;  /* 0x0000001b1a1a7221 */ /* 0x000fe20000010000 */
[----:B------:R-:W-:Y:S01]  /*14b0*/  HADD2.F32 R27, -RZ, R50.H0_H0 ;  /* 0x20000032ff1b7230 */ /* 0x000fe20000004100 */
[----:B------:R-:W-:-:S02]  /*14c0*/  FADD.FTZ R17, R20, R17 ;  /* 0x0000001114117221 */ /* 0x000fc40000010000 */
[----:B------:R-:W-:Y:S02]  /*14d0*/  FFMA.FTZ R21, R21, R18, RZ ;  /* 0x0000001215157223 */ /* 0x000fe400000100ff */
[----:B------:R-:W-:Y:S01]  /*14e0*/  FFMA.FTZ R24, R24, R29, R22 ;  /* 0x0000001d18187223 */ /* 0x000fe20000010016 */
[----:B------:R-:W-:Y:S01]  /*14f0*/  HADD2.F32 R22, -RZ, R49.H1_H1 ;  /* 0x30000031ff167230 */ /* 0x000fe20000004100 */
[----:B------:R-:W-:Y:S02]  /*1500*/  FADD.FTZ R19, RZ, R18 ;  /* 0x00000012ff137221 */ /* 0x000fe40000010000 */
[----:B------:R-:W-:Y:S02]  /*1510*/  FMUL.FTZ R20, R16, R15 ;  /* 0x0000000f10147220 */ /* 0x000fe40000410000 */
[----:B------:R-:W-:Y:S02]  /*1520*/  FFMA.FTZ R18, R23, R16, R21 ;  /* 0x0000001017127223 */ /* 0x000fe40000010015 */
[----:B------:R-:W-:-:S02]  /*1530*/  FADD.FTZ R19, R19, R16 ;  /* 0x0000001013137221 */ /* 0x000fc40000010000 */
[----:B------:R-:W-:Y:S02]  /*1540*/  FFMA.FTZ R23, R23, R20, R24 ;  /* 0x0000001417177223 */ /* 0x000fe40000010018 */
[C---:B------:R-:W-:Y:S02]  /*1550*/  FADD.FTZ R24, -R14.reuse, R27 ;  /* 0x0000001b0e187221 */ /* 0x040fe40000010100 */
[----:B------:R-:W-:Y:S02]  /*1560*/  FADD.FTZ R16, -R14, R31 ;  /* 0x0000001f0e107221 */ /* 0x000fe40000010100 */
[----:B------:R-:W-:Y:S01]  /*1570*/  FADD.FTZ R21, R26, R29 ;  /* 0x0000001d1a157221 */ /* 0x000fe20000010000 */
        /* <DEDUP_REMOVED lines=21> */
[----:B------:R-:W-:-:S04]  /*16d0*/  FMUL.FTZ R26, R26, R31 ;  /* 0x0000001f1a1a7220 */ /* 0x000fc80000410000 */
.L_x_978:
[----:B------:R-:W-:Y:S02]  /*16e0*/  FMUL.FTZ R28, R26, R70 ;  /* 0x000000461a1c7220 */ /* 0x000fe40000410000 */
[----:B------:R-:W-:Y:S02]  /*16f0*/  FADD.FTZ R29, R20, R21 ;  /* 0x00000015141d7221 */ /* 0x000fe40000010000 */
[C---:B------:R-:W-:Y:S02]  /*1700*/  FFMA.FTZ R20, R24.reuse, R28, R23 ;  /* 0x0000001c18147223 */ /* 0x040fe40000010017 */
[----:B------:R-:W-:Y:S01]  /*1710*/  FFMA.FTZ R21, R24, R26, R25 ;  /* 0x0000001a18157223 */ /* 0x000fe20000010019 */
[--C-:B------:R-:W-:Y:S01]  /*1720*/  HADD2.F32 R25, -RZ, R51.reuse.H0_H0 ;  /* 0x20000033ff197230 */ /* 0x100fe20000004100 */
[----:B------:R-:W-:Y:S01]  /*1730*/  FADD.FTZ R28, R29, R28 ;  /* 0x0000001c1d1c7221 */ /* 0x000fe20000010000 */
[----:B------:R-:W-:Y:S01]  /*1740*/  HADD2.F32 R29, -RZ, R51.H1_H1 ;  /* 0x30000033ff1d7230 */ /* 0x000fe20000004100 */
[----:B------:R-:W-:Y:S01]  /*1750*/  FMUL.FTZ R23, R22, R15 ;  /* 0x0000000f16177220 */ /* 0x000fe20000410000 */
[----:B------:R-:W-:Y:S01]  /*1760*/  HADD2.F32 R24, -RZ, R48.H1_H1 ;  /* 0x30000030ff187230 */ /* 0x000fe20000004100 */
[----:B------:R-:W-:-:S02]  /*1770*/  FADD.FTZ R16, R17, R26 ;  /* 0x0000001a11107221 */ /* 0x000fc40000010000 */
[----:B------:R-:W-:Y:S01]  /*1780*/  FADD.FTZ R17, R19, R22 ;  /* 0x0000001613117221 */ /* 0x000fe20000010000 */
[----:B------:R-:W-:Y:S01]  /*1790*/  HADD2.F32 R19, -RZ, R48.H0_H0 ;  /* 0x20000030ff137230 */ /* 0x000fe20000004100 */
[----:B------:R-:W-:Y:S02]  /*17a0*/  FFMA.FTZ R18, R27, R22, R18 ;  /* 0x000000161b127223 */ /* 0x000fe40000010012 */
[----:B------:R-:W-:Y:S02]  /*17b0*/  FADD.FTZ R22, R23, R28 ;  /* 0x0000001c17167221 */ /* 0x000fe40000010000 */
[C---:B------:R-:W-:Y:S02]  /*17c0*/  FADD.FTZ R26, -R14.reuse, R25 ;  /* 0x000000190e1a7221 */ /* 0x040fe40000010100 */
[----:B------:R-:W-:Y:S02]  /*17d0*/  FADD.FTZ R28, -R14, R29 ;  /* 0x0000001d0e1c7221 */ /* 0x000fe40000010100 */
[----:B------:R-:W-:-:S02]  /*17e0*/  FFMA.FTZ R20, R27, R23, R20 ;  /* 0x000000171b147223 */ /* 0x000fc40000010014 */
        /* <DEDUP_REMOVED lines=21> */
.L_x_979:
[--C-:B------:R-:W-:Y:S01]  /*1940*/  HADD2.F32 R25, -RZ, R46.reuse.H0_H0 ;  /* 0x2000002eff197230 */ /* 0x100fe20000004100 */
[----:B------:R-:W-:Y:S01]  /*1950*/  FMUL.FTZ R23, R19, R70 ;  /* 0x0000004613177220 */ /* 0x000fe20000410000 */
[----:B------:R-:W-:Y:S01]  /*1960*/  HADD2.F32 R29, -RZ, R46.H1_H1 ;  /* 0x3000002eff1d7230 */ /* 0x000fe20000004100 */
[----:B------:R-:W-:-:S02]  /*1970*/  FFMA.FTZ R21, R26, R19, R21 ;  /* 0x000000131a157223 */ /* 0x000fc40000010015 */
[C---:B------:R-:W-:Y:S02]  /*1980*/  FADD.FTZ R30, -R14.reuse, R25 ;  /* 0x000000190e1e7221 */ /* 0x040fe40000010100 */
[----:B------:R-:W-:Y:S02]  /*1990*/  FADD.FTZ R32, -R14, R29 ;  /* 0x0000001d0e207221 */ /* 0x000fe40000010100 */
[----:B------:R-:W-:Y:S01]  /*19a0*/  FFMA.FTZ R26, R26, R23, R20 ;  /* 0x000000171a1a7223 */ /* 0x000fe20000010014 */
[--C-:B------:R-:W-:Y:S01]  /*19b0*/  HADD2.F32 R20, -RZ, R45.reuse.H1_H1 ;  /* 0x3000002dff147230 */ /* 0x100fe20000004100 */
[----:B------:R-:W-:Y:S01]  /*19c0*/  FADD.FTZ R28, R22, R23 ;  /* 0x00000017161c7221 */ /* 0x000fe20000010000 */
[----:B------:R-:W-:Y:S01]  /*19d0*/  HADD2.F32 R22, -RZ, R45.H0_H0 ;  /* 0x2000002dff167230 */ /* 0x000fe20000004100 */
[----:B------:R-:W-:Y:S02]  /*19e0*/  FMUL.FTZ R25, R30, R71 ;  /* 0x000000471e197220 */ /* 0x000fe40000410000 */
        /* <DEDUP_REMOVED lines=21> */
.L_x_980:
[----:B------:R-:W-:Y:S02]  /*1b40*/  FFMA.FTZ R31, R27, R29, R26 ;  /* 0x0000001d1b1f7223 */ /* 0x000fe4000001001a */
[----:B------:R-:W-:Y:S02]  /*1b50*/  FMUL.FTZ R30, R22, R70 ;  /* 0x00000046161e7220 */ /* 0x000fe40000410000 */
[----:B------:R-:W-:Y:S02]  /*1b60*/  FADD.FTZ R33, R29, R28 ;  /* 0x0000001c1d217221 */ /* 0x000fe40000010000 */
[----:B------:R-:W-:Y:S02]  /*1b70*/  FADD.FTZ R29, R16, R19 ;  /* 0x00000013101d7221 */ /* 0x000fe40000010000 */
[----:B------:R-:W-:Y:S01]  /*1b80*/  FFMA.FTZ R28, R25, R30, R31 ;  /* 0x0000001e191c7223 */ /* 0x000fe2000001001f */
[--C-:B------:R-:W-:Y:S01]  /*1b90*/  HADD2.F32 R31, -RZ, R47.reuse.H0_H0 ;  /* 0x2000002fff1f7230 */ /* 0x100fe20000004100 */
[----:B------:R-:W-:Y:S01]  /*1ba0*/  FADD.FTZ R19, R33, R30 ;  /* 0x0000001e21137221 */ /* 0x000fe20000010000 */
[----:B------:R-:W-:Y:S01]  /*1bb0*/  HADD2.F32 R33, -RZ, R47.H1_H1 ;  /* 0x3000002fff217230 */ /* 0x000fe20000004100 */
[----:B------:R-:W-:Y:S01]  /*1bc0*/  FFMA.FTZ R26, R27, R24, R18 ;  /* 0x000000181b1a7223 */ /* 0x000fe20000010012 */
[----:B------:R-:W-:Y:S01]  /*1bd0*/  HADD2.F32 R18, -RZ, R44.H1_H1 ;  /* 0x3000002cff127230 */ /* 0x000fe20000004100 */
[----:B------:R-:W-:-:S02]  /*1be0*/  FMUL.FTZ R30, R20, R15 ;  /* 0x0000000f141e7220 */ /* 0x000fc40000410000 */
[----:B------:R-:W-:Y:S02]  /*1bf0*/  FADD.FTZ R27, R17, R24 ;  /* 0x00000018111b7221 */ /* 0x000fe40000010000 */
[C---:B------:R-:W-:Y:S02]  /*1c00*/  FADD.FTZ R16, -R14.reuse, R31 ;  /* 0x0000001f0e107221 */ /* 0x040fe40000010100 */
[----:B------:R-:W-:Y:S02]  /*1c10*/  FADD.FTZ R24, -R14, R33 ;  /* 0x000000210e187221 */ /* 0x000fe40000010100 */
[----:B------:R-:W-:Y:S02]  /*1c20*/  FFMA.FTZ R28, R23, R30, R28 ;  /* 0x0000001e171c7223 */ /* 0x000fe4000001001c */
[----:B------:R-:W-:Y:S01]  /*1c30*/  FADD.FTZ R30, R30, R19 ;  /* 0x000000131e1e7221 */ /* 0x000fe20000010000 */
        /* <DEDUP_REMOVED lines=22> */
.L_x_981:
[----:B------:R-:W-:Y:S02]  /*1da0*/  FMUL.FTZ R31, R19, R70 ;  /* 0x00000046131f7220 */ /* 0x000fe40000410000 */
[----:B------:R-:W-:Y:S01]  /*1db0*/  FFMA.FTZ R24, R25, R22, R21 ;  /* 0x0000001619187223 */ /* 0x000fe20000010015 */
[----:B------:R-:W-:Y:S01]  /*1dc0*/  HADD2.F32 R25, -RZ, R42.H0_H0 ;  /* 0x2000002aff197230 */ /* 0x000fe20000004100 */
[----:B------:R-:W-:-:S02]  /*1dd0*/  FFMA.FTZ R21, R17, R31, R28 ;  /* 0x0000001f11157223 */ /* 0x000fc4000001001c */
[----:B------:R-:W-:Y:S01]  /*1de0*/  FADD.FTZ R28, R30, R31 ;  /* 0x0000001f1e1c7221 */ /* 0x000fe20000010000 */
[----:B------:R-:W-:Y:S01]  /*1df0*/  HADD2.F32 R31, -RZ, R42.H1_H1 ;  /* 0x3000002aff1f7230 */ /* 0x000fe20000004100 */
[----:B------:R-:W-:Y:S02]  /*1e00*/  FADD.FTZ R22, R29, R22 ;  /* 0x000000161d167221 */ /* 0x000fe40000010000 */
[----:B------:R-:W-:Y:S02]  /*1e10*/  FMUL.FTZ R29, R18, R15 ;  /* 0x0000000f121d7220 */ /* 0x000fe40000410000 */
[C---:B------:R-:W-:Y:S02]  /*1e20*/  FADD.FTZ R32, -R14.reuse, R25 ;  /* 0x000000190e207221 */ /* 0x040fe40000010100 */
[----:B------:R-:W-:Y:S02]  /*1e30*/  FADD.FTZ R34, -R14, R31 ;  /* 0x0000001f0e227221 */ /* 0x000fe40000010100 */
[----:B------:R-:W-:-:S02]  /*1e40*/  FFMA.FTZ R30, R16, R29, R21 ;  /* 0x0000001d101e7223 */ /* 0x000fc40000010015 */
[----:B------:R-:W-:Y:S01]  /*1e50*/  FFMA.FTZ R23, R23, R20, R26 ;  /* 0x0000001417177223 */ /* 0x000fe2000001001a */
[--C-:B------:R-:W-:Y:S01]  /*1e60*/  HADD2.F32 R26, -RZ, R41.reuse.H1_H1 ;  /* 0x30000029ff1a7230 */ /* 0x100fe20000004100 */
[----:B------:R-:W-:Y:S01]  /*1e70*/  FADD.FTZ R29, R29, R28 ;  /* 0x0000001c1d1d7221 */ /* 0x000fe20000010000 */
[----:B------:R-:W-:Y:S01]  /*1e80*/  HADD2.F32 R28, -RZ, R41.H0_H0 ;  /* 0x20000029ff1c7230 */ /* 0x000fe20000004100 */
        /* <DEDUP_REMOVED lines=21> */
.L_x_982:
[----:B------:R-:W-:Y:S02]  /*1fe0*/  FMUL.FTZ R32, R28, R70 ;  /* 0x000000461c207220 */ /* 0x000fe40000410000 */
[----:B------:R-:W-:Y:S01]  /*1ff0*/  FADD.FTZ R31, R27, R20 ;  /* 0x000000141b1f7221 */ /* 0x000fe20000010000 */
[----:B------:R-:W-:Y:S01]  /*2000*/  HADD2.F32 R27, -RZ, R43.H0_H0 ;  /* 0x2000002bff1b7230 */ /* 0x000fe20000004100 */
[----:B------:R-:W-:Y:S02]  /*2010*/  FFMA.FTZ R30, R25, R32, R30 ;  /* 0x00000020191e7223 */ /* 0x000fe4000001001e */
[----:B------:R-:W-:Y:S02]  /*2020*/  FADD.FTZ R29, R29, R32 ;  /* 0x000000201d1d7221 */ /* 0x000fe40000010000 */
[----:B------:R-:W-:-:S04]  /*2030*/  FMUL.FTZ R32, R26, R15 ;  /* 0x0000000f1a207220 */ /* 0x000fc80000410000 */
[----:B------:R-:W-:Y:S02]  /*2040*/  FFMA.FTZ R33, R21, R32, R30 ;  /* 0x0000002015217223 */ /* 0x000fe4000001001e */
[----:B------:R-:W-:Y:S01]  /*2050*/  FADD.FTZ R32, R32, R29 ;  /* 0x0000001d20207221 */ /* 0x000fe20000010000 */
[----:B------:R-:W-:Y:S01]  /*2060*/  HADD2.F32 R29, -RZ, R43.H1_H1 ;  /* 0x3000002bff1d7230 */ /* 0x000fe20000004100 */
[----:B------:R-:W-:Y:S01]  /*2070*/  FADD.FTZ R30, -R14, R27 ;  /* 0x0000001b0e1e7221 */ /* 0x000fe20000010100 */
[----:B------:R-:W-:-:S03]  /*2080*/  HADD2.F32 R27, -RZ, R40.H0_H0 ;  /* 0x20000028ff1b7230 */ /* 0x000fc60000004100 */
[----:B------:R-:W-:Y:S02]  /*2090*/  FADD.FTZ R20, -R14, R29 ;  /* 0x0000001d0e147221 */ /* 0x000fe40000010100 */
[-C--:B------:R-:W-:Y:S02]  /*20a0*/  FMUL.FTZ R30, R30, R71.reuse ;  /* 0x000000471e1e7220 */ /* 0x080fe40000410000 */
        /* <DEDUP_REMOVED lines=21> */
.L_x_983:
        /* <DEDUP_REMOVED lines=103> */
.L_x_985:
[----:B------:R-:W-:Y:S05]  /*2870*/  BSYNC B0 ;  /* 0x0000000000007941 */ /* 0x000fea0003800000 */
.L_x_984:
        /* <DEDUP_REMOVED lines=159> */
.L_x_987:
[----:B------:R-:W-:Y:S05]  /*3270*/  BSYNC B0 ;  /* 0x0000000000007941 */ /* 0x000fea0003800000 */
.L_x_986:
        /* <DEDUP_REMOVED lines=17> */
.L_x_989:
[----:B------:R-:W-:Y:S05]  /*3390*/  BSYNC B0 ;  /* 0x0000000000007941 */ /* 0x000fea0003800000 */
.L_x_988:
        /* <DEDUP_REMOVED lines=28> */
.L_x_992:
[----:B------:R-:W2:Y:S01]  /*3560*/  LDG.E.STRONG.GPU R18, [R16.64] ;  /* 0x0000000810127981 */ /* 0x000ea2000c1ef900 */
[----:B------:R-:W-:Y:S01]  /*3570*/  YIELD ;  /* 0x0000000000007946 */ /* 0x000fe20003800000 */
[----:B--2---:R-:W-:Y:S01]  /*3580*/  ISETP.NE.AND P0, PT, R18, R21, PT ;  /* 0x000000151200720c */ /* 0x004fe20003f05270 */
[----:B------:R-:W-:-:S12]  /*3590*/  CCTL.IVALL ;  /* 0x00000000ff00798f */ /* 0x000fd80002000000 */
[----:B------:R-:W-:Y:S05]  /*35a0*/  @P0 BRA `(.L_x_992) ;  /* 0xffffffb000000947 */ /* 0x000fea000383ffff */
.L_x_991:
        /* <DEDUP_REMOVED lines=20> */
.L_x_996:
        /* <DEDUP_REMOVED lines=115> */
.L_x_995:
        /* <DEDUP_REMOVED lines=61> */
.L_x_997:
[----:B------:R-:W-:-:S13]  /*41f0*/  ISETP.NE.OR P0, PT, R25, RZ, P0 ;  /* 0x000000ff1900720c */ /* 0x000fda0000705670 */
[----:B------:R-:W-:Y:S05]  /*4200*/  @!P0 BRA `(.L_x_993) ;  /* 0x000001f000008947 */ /* 0x000fea0003800000 */
.L_x_994:
        /* <DEDUP_REMOVED lines=31> */
.L_x_993:
        /* <DEDUP_REMOVED lines=12> */
.L_x_999:
[----:B------:R-:W-:Y:S05]  /*44c0*/  BSYNC B0 ;  /* 0x0000000000007941 */ /* 0x000fea0003800000 */
.L_x_998:
        /* <DEDUP_REMOVED lines=16> */
.L_x_990:
[----:B------:R-:W-:Y:S01]  /*45d0*/  @!P2 STS.64 [0xc8], R36 ;  /* 0x0000c824ff00a388 */ /* 0x000fe20000000a00 */
[----:B0-2---:R-:W-:-:S03]  /*45e0*/  HADD2.F32 R19, -RZ, R54.H0_H0 ;  /* 0x20000036ff137230 */ /* 0x005fc60000004100 */
[----:B------:R-:W-:Y:S01]  /*45f0*/  BAR.SYNC.DEFER_BLOCKING 0x0 ;  /* 0x0000000000007b1d */ /* 0x000fe20000010000 */
[----:B------:R-:W-:Y:S01]  /*4600*/  HADD2.F32 R23, -RZ, R54.H1_H1 ;  /* 0x30000036ff177230 */ /* 0x000fe20000004100 */
[----:B------:R-:W-:Y:S01]  /*4610*/  ISETP.GE.U32.AND P0, PT, R63, c[0x0][0x1e0], PT ;  /* 0x000078003f007a0c */ /* 0x000fe20003f06070 */
[----:B------:R-:W-:Y:S01]  /*4620*/  FADD.FTZ R18, -R14, R19 ;  /* 0x000000130e127221 */ /* 0x000fe20000010100 */
[----:B------:R-:W-:Y:S02]  /*4630*/  ISETP.GE.U32.AND P2, PT, R62, c[0x0][0x1e0], PT ;  /* 0x000078003e007a0c */ /* 0x000fe40003f46070 */
[----:B------:R-:W-:Y:S01]  /*4640*/  FADD.FTZ R22, -R14, R23 ;  /* 0x000000170e167221 */ /* 0x000fe20000010100 */
[----:B------:R-:W-:Y:S01]  /*4650*/  ISETP.GE.AND.EX P0, PT, R6, c[0x0][0x1e4], PT, P0 ;  /* 0x0000790006007a0c */ /* 0x000fe20003f06300 */
[-C--:B------:R-:W-:Y:S02]  /*4660*/  FMUL.FTZ R30, R18, R71.reuse ;  /* 0x00000047121e7220 */ /* 0x080fe40000410000 */
[----:B------:R-:W-:Y:S01]  /*4670*/  FMUL.FTZ R31, R22, R71 ;  /* 0x00000047161f7220 */ /* 0x000fe20000410000 */
[----:B------:R-:W0:Y:S02]  /*4680*/  LDS.64 R16, [0xc8] ;  /* 0x0000c800ff107984 */ /* 0x000e240000000a00 */
[----:B0-----:R-:W-:Y:S01]  /*4690*/  FMUL.FTZ R20, R16, c[0x0][0x20c] ;  /* 0x0000830010147a20 */ /* 0x001fe20000410000 */
[--C-:B------:R-:W-:Y:S01]  /*46a0*/  HADD2.F32 R16, -RZ, R53.reuse.H1_H1 ;  /* 0x30000035ff107230 */ /* 0x100fe20000004100 */
[----:B------:R-:W-:Y:S01]  /*46b0*/  FMUL.FTZ R21, R17, c[0x0][0x20c] ;  /* 0x0000830011157a20 */ /* 0x000fe20000410000 */
[----:B------:R-:W-:Y:S01]  /*46c0*/  HADD2.F32 R17, -RZ, R53.H0_H0 ;  /* 0x20000035ff117230 */ /* 0x000fe20000004100 */
        /* <DEDUP_REMOVED lines=19> */
.L_x_1000:
        /* <DEDUP_REMOVED lines=18> */
.L_x_1002:
[----:B------:R-:W-:Y:S05]  /*4920*/  BSYNC B0 ;  /* 0x0000000000007941 */ /* 0x000fea0003800000 */
.L_x_1001:
        /* <DEDUP_REMOVED lines=30> */
.L_x_1003:
        /* <DEDUP_REMOVED lines=18> */
.L_x_1005:
[----:B------:R-:W-:Y:S05]  /*4c30*/  BSYNC B0 ;  /* 0x0000000000007941 */ /* 0x000fea0003800000 */
.L_x_1004:
[----:B0-----:R-:W-:Y:S01]  /*4c40*/  HADD2.F32 R19, -RZ, R50.H1_H1 ;  /* 0x30000032ff137230 */ /* 0x001fe20000004100 */
[----:B------:R-:W-:Y:S01]  /*4c50*/  FADD.FTZ R16, -R14, R23 ;  /* 0x000000170e107221 */ /* 0x000fe20000010100 */
[--C-:B------:R-:W-:Y:S01]  /*4c60*/  HADD2.F32 R17, -RZ, R49.reuse.H0_H0 ;  /* 0x20000031ff117230 */ /* 0x100fe20000004100 */
[----:B------:R-:W-:Y:S01]  /*4c70*/  ISETP.GT.U32.OR P2, PT, R66, 0x29f, P2 ;  /* 0x0000029f4200780c */ /* 0x000fe20001744470 */
[----:B------:R-:W-:Y:S01]  /*4c80*/  HADD2.F32 R6, -RZ, R49.H1_H1 ;  /* 0x30000031ff067230 */ /* 0x000fe20000004100 */
[----:B------:R-:W-:Y:S01]  /*4c90*/  FADD.FTZ R18, -R14, R19 ;  /* 0x000000130e127221 */ /* 0x000fe20000010100 */
[--C-:B------:R-:W-:Y:S01]  /*4ca0*/  HADD2.F32 R19, -RZ, R51.reuse.H0_H0 ;  /* 0x20000033ff137230 */ /* 0x100fe20000004100 */
        /* <DEDUP_REMOVED lines=22> */
.L_x_1006:
        /* <DEDUP_REMOVED lines=15> */
[----:B------:R-:W-:Y:S02]  /*4f00*/  F2FP.PACK_AB R7, R18, R23 ;  /* 0x000000171207723e */ /* 0x000fe400000000ff */
[----:B------:R-:W-:-:S05]  /*4f10*/  LEA.HI.X R17, R6, c[0x0][0x164], R17, 0x1, P0 ;  /* 0x0000590006117a11 */ /* 0x000fca00000f0c11 */
[----:B------:R0:W-:Y:S04]  /*4f20*/  STG.E [R16.64], R7 ;  /* 0x0000000710007986 */ /* 0x0001e8000c101908 */
.L_x_1008:
[----:B------:R-:W-:Y:S05]  /*4f30*/  BSYNC B0 ;  /* 0x0000000000007941 */ /* 0x000fea0003800000 */
.L_x_1007:
        /* <DEDUP_REMOVED lines=56> */
.L_x_1009:
        /* <DEDUP_REMOVED lines=18> */
.L_x_1011:
[----:B------:R-:W-:Y:S05]  /*53e0*/  BSYNC B0 ;  /* 0x0000000000007941 */ /* 0x000fea0003800000 */
.L_x_1010:
        /* <DEDUP_REMOVED lines=23> */
.L_x_1012:
        /* <DEDUP_REMOVED lines=18> */
.L_x_1014:
[----:B------:R-:W-:Y:S05]  /*5680*/  BSYNC B0 ;  /* 0x0000000000007941 */ /* 0x000fea0003800000 */
.L_x_1013:
        /* <DEDUP_REMOVED lines=23> */
.L_x_1015:
        /* <DEDUP_REMOVED lines=18> */
.L_x_1017:
[----:B------:R-:W-:Y:S05]  /*5920*/  BSYNC B0 ;  /* 0x0000000000007941 */ /* 0x000fea0003800000 */
.L_x_1016:
        /* <DEDUP_REMOVED lines=23> */
.L_x_1018:
        /* <DEDUP_REMOVED lines=18> */
.L_x_1020:
[----:B------:R-:W-:Y:S05]  /*5bc0*/  BSYNC B0 ;  /* 0x0000000000007941 */ /* 0x000fea0003800000 */
.L_x_1019:
        /* <DEDUP_REMOVED lines=23> */
.L_x_1021:
        /* <DEDUP_REMOVED lines=17> */
.L_x_1023:
[----:B------:R-:W-:Y:S05]  /*5e50*/  BSYNC B0 ;  /* 0x0000000000007941 */ /* 0x000fea0003800000 */
.L_x_1022:
[----:B------:R-:W-:Y:S02]  /*5e60*/  IADD3 R65, R65, c[0x0][0x10], RZ ;  /* 0x0000040041417a10 */ /* 0x000fe40007ffe0ff */
[----:B------:R-:W-:Y:S02]  /*5e70*/  IADD3 R56, R56, 0x1, RZ ;  /* 0x0000000138387810 */ /* 0x000fe40007ffe0ff */
[----:B------:R-:W-:-:S13]  /*5e80*/  ISETP.GE.AND P0, PT, R65, UR4, PT ;  /* 0x0000000441007c0c */ /* 0x000fda000bf06270 */
[----:B------:R-:W-:Y:S01]  /*5e90*/  @P0 CALL.REL.NOINC `(.L_x_973) ;  /* 0x0000001000000944 */ /* 0x000fe20003c00000 */
[----:B------:R-:W-:Y:S05]  /*5ea0*/  BRA `(.L_x_1024) ;  /* 0xffffa46000007947 */ /* 0x000fea000383ffff */
.L_x_973:
        /* <DEDUP_REMOVED lines=18> */
.L_x_1026:
[----:B------:R-:W-:Y:S05]  /*5fd0*/  BSYNC B0 ;  /* 0x0000000000007941 */ /* 0x000fea0003800000 */
.L_x_1025:
        /* <DEDUP_REMOVED lines=11> */
.L_x_1028:
[----:B------:R-:W2:Y:S01]  /*6090*/  LDG.E.STRONG.GPU R5, [R2.64] ;  /* 0x0000000802057981 */ /* 0x000ea2000c1ef900 */
[----:B------:R-:W-:Y:S01]  /*60a0*/  YIELD ;  /* 0x0000000000007946 */ /* 0x000fe20003800000 */
[----:B--2---:R-:W-:Y:S01]  /*60b0*/  ISETP.NE.AND P0, PT, R5, R0, PT ;  /* 0x000000000500720c */ /* 0x004fe20003f05270 */
[----:B------:R-:W-:-:S12]  /*60c0*/  CCTL.IVALL ;  /* 0x00000000ff00798f */ /* 0x000fd80002000000 */
[----:B------:R-:W-:Y:S05]  /*60d0*/  @P0 BRA `(.L_x_1028) ;  /* 0xffffffb000000947 */ /* 0x000fea000383ffff */
.L_x_1027:
        /* <DEDUP_REMOVED lines=25> */
.L_x_1029:
        /* <DEDUP_REMOVED lines=26> */
.L_x_1030:
        /* <DEDUP_REMOVED lines=15> */
.L_x_3278:


//--------------------- .text._Z35group_norm_nhwc_bwd_one_pass_kernelI11Fp16IOBf16WLi512ELi42ELi672EEv26Group_norm_nhwc_bwd_params --------------------------
	.section	.text._Z35group_norm_nhwc_bwd_one_pass_kernelI11Fp16IOBf16WLi512ELi42ELi672EEv26Group_norm_nhwc_bwd_params,"ax",@progbits
	.sectioninfo	@"SHI_REGISTERS=80"
	.align	128
        .global         _Z35group_norm_nhwc_bwd_one_pass_kernelI11Fp16IOBf16WLi512ELi42ELi672EEv26Group_norm_nhwc_bwd_params
        .type           _Z35group_norm_nhwc_bwd_one_pass_kernelI11Fp16IOBf16WLi512ELi42ELi672EEv26Group_norm_nhwc_bwd_params,@function
        .size           _Z35group_norm_nhwc_bwd_one_pass_kernelI11Fp16IOBf16WLi512ELi42ELi672EEv26Group_norm_nhwc_bwd_params,(.L_x_3279 - _Z35group_norm_nhwc_bwd_one_pass_kernelI11Fp16IOBf16WLi512ELi42ELi672EEv26Group_norm_nhwc_bwd_params)
        .other          _Z35group_norm_nhwc_bwd_one_pass_kernelI11Fp16IOBf16WLi512ELi42ELi672EEv26Group_norm_nhwc_bwd_params,@"STO_CUDA_ENTRY STV_DEFAULT"
_Z35group_norm_nhwc_bwd_one_pass_kernelI11Fp16IOBf16WLi512ELi42ELi672EEv26Group_norm_nhwc_bwd_params:
.text._Z35group_norm_nhwc_bwd_one_pass_kernelI11Fp16IOBf16WLi512ELi42ELi672EEv26Group_norm_nhwc_bwd_params:
        /* <DEDUP_REMOVED lines=60> */
.L_x_1114:
        /* <DEDUP_REMOVED lines=151> */
[C---:B---3--:R-:W-:Y:S01]  /*0d30*/  @!P2 IADD3 R4, P6, R3.reuse, c[0x0][0x180], RZ ;  /* 0x000060000304aa10 */ /* 0x048fe20007fde0ff */
[----:B------:R-:W-:Y:S01]  /*0d40*/  @P1 IMAD.WIDE.U32 R12, R2, c[0x0][0x1d8], R12 ;  /* 0x00007600020c1a25 */ /* 0x000fe200078e000c */
[----:B------:R-:W-:-:S02]  /*0d50*/  @!P2 IADD3 R6, P0, R3, c[0x0][0x178], RZ ;  /* 0x00005e000306aa10 */ /* 0x000fc40007f1e0ff */
[C---:B------:R-:W-:Y:S02]  /*0d60*/  @!P2 IADD3.X R5, R20.reuse, c[0x0][0x184], RZ, P6, !PT ;  /* 0x000061001405aa10 */ /* 0x040fe400037fe4ff */
[----:B------:R-:W-:Y:S01]  /*0d70*/  @!P2 IADD3.X R7, R20, c[0x0][0x17c], RZ, P0, !PT ;  /* 0x00005f001407aa10 */ /* 0x000fe200007fe4ff */
[----:B----4-:R-:W-:Y:S01]  /*0d80*/  @!P4 IMAD R8, R27, c[0x0][0x1d8], RZ ;  /* 0x000076001b08ca24 */ /* 0x010fe200078e02ff */
        /* <DEDUP_REMOVED lines=13> */
[----:B------:R-:W-:Y:S02]  /*0e60*/  ISETP.GE.AND.EX P0, PT, R22, c[0x0][0x1e4], PT, P0 ;  /* 0x0000790016007a0c */ /* 0x000fe40003f06300 */
        /* <DEDUP_REMOVED lines=24> */
[----:B------:R-:W-:Y:S01]  /*0ff0*/  CS2R R46, SRZ ;  /* 0x00000000002e7805 */ /* 0x000fe2000001ff00 */
[----:B------:R-:W-:Y:S01]  /*1000*/  @!P0 IMAD R27, R60, c[0x0][0x1dc], R9 ;  /* 0x000077003c1b8a24 */ /* 0x000fe200078e0209 */
[----:B------:R-:W-:Y:S01]  /*1010*/  @!P0 MOV R8, R16 ;  /* 0x0000001000088202 */ /* 0x000fe20000000f00 */
[----:B------:R-:W-:Y:S01]  /*1020*/  @!P6 IMAD.WIDE.U32 R4, R61, c[0x0][0x1d8], R4 ;  /* 0x000076003d04ea25 */ /* 0x000fe200078e0004 */
[----:B------:R-:W-:Y:S02]  /*1030*/  @!P0 MOV R9, R19 ;  /* 0x0000001300098202 */ /* 0x000fe40000000f00 */
[C---:B------:R-:W-:Y:S01]  /*1040*/  @!P5 SHF.L.U32 R13, R20.reuse, 0x1, RZ ;  /* 0x00000001140dd819 */ /* 0x040fe200000006ff */
[----:B------:R0:W5:Y:S01]  /*1050*/  @!P2 LDG.E R47, [R6.64] ;  /* 0x00000012062fa981 */ /* 0x000162000c1e1900 */
[----:B------:R-:W-:Y:S01]  /*1060*/  @!P5 SHF.L.U64.HI R23, R20, 0x1, R23 ;  /* 0x000000011417d819 */ /* 0x000fe20000010217 */
[----:B------:R-:W-:Y:S01]  /*1070*/  @!P0 IMAD.WIDE.U32 R8, R60, c[0x0][0x1d8], R8 ;  /* 0x000076003c088a25 */ /* 0x000fe200078e0008 */
[----:B------:R-:W-:-:S02]  /*1080*/  @!P6 IADD3 R25, R5, R25, RZ ;  /* 0x000000190519e210 */ /* 0x000fc40007ffe0ff */
[C---:B------:R-:W-:Y:S02]  /*1090*/  @!P6 SHF.L.U32 R15, R4.reuse, 0x1, RZ ;  /* 0x00000001040fe819 */ /* 0x040fe400000006ff */
[----:B0-----:R-:W-:Y:S02]  /*10a0*/  @!P5 IADD3 R6, P2, R13, c[0x0][0x180], RZ ;  /* 0x000060000d06da10 */ /* 0x001fe40007f5e0ff */
[----:B------:R-:W-:Y:S02]  /*10b0*/  @!P6 SHF.L.U64.HI R20, R4, 0x1, R25 ;  /* 0x000000010414e819 */ /* 0x000fe40000010219 */
[----:B------:R-:W-:Y:S02]  /*10c0*/  @!P0 IADD3 R5, R9, R27, RZ ;  /* 0x0000001b09058210 */ /* 0x000fe40007ffe0ff */
[----:B------:R-:W-:Y:S02]  /*10d0*/  @!P5 IADD3.X R7, R23, c[0x0][0x184], RZ, P2, !PT ;  /* 0x000061001707da10 */ /* 0x000fe400017fe4ff */
[----:B------:R-:W-:Y:S01]  /*10e0*/  @!P5 IADD3 R4, P2, R13, c[0x0][0x178], RZ ;  /* 0x00005e000d04da10 */ /* 0x000fe20007f5e0ff */
[----:B------:R-:W-:Y:S01]  /*10f0*/  CS2R R30, SRZ ;  /* 0x00000000001e7805 */ /* 0x000fe2000001ff00 */
[----:B------:R-:W-:-:S02]  /*1100*/  @!P0 SHF.L.U64.HI R22, R8, 0x1, R5 ;  /* 0x0000000108168819 */ /* 0x000fc40000010205 */
[----:B------:R-:W-:Y:S02]  /*1110*/  @!P5 IADD3.X R5, R23, c[0x0][0x17c], RZ, P2, !PT ;  /* 0x00005f001705da10 */ /* 0x000fe400017fe4ff */
[----:B------:R-:W-:Y:S01]  /*1120*/  @!P0 SHF.L.U32 R13, R8, 0x1, RZ ;  /* 0x00000001080d8819 */ /* 0x000fe200000006ff */
[----:B------:R0:W5:Y:S01]  /*1130*/  @!P5 LDG.E R30, [R6.64] ;  /* 0x00000012061ed981 */ /* 0x000162000c1e1900 */
[----:B------:R-:W-:-:S03]  /*1140*/  @!P4 IADD3 R8, P2, R21, c[0x0][0x180], RZ ;  /* 0x000060001508ca10 */ /* 0x000fc60007f5e0ff */
[----:B------:R1:W5:Y:S01]  /*1150*/  @!P5 LDG.E R46, [R4.64] ;  /* 0x00000012042ed981 */ /* 0x000362000c1e1900 */
[----:B------:R-:W-:Y:S02]  /*1160*/  @!P4 IADD3.X R9, R3, c[0x0][0x184], RZ, P2, !PT ;  /* 0x000061000309ca10 */ /* 0x000fe400017fe4ff */
[----:B0-----:R-:W-:Y:S01]  /*1170*/  @!P4 IADD3 R6, P5, R21, c[0x0][0x178], RZ ;  /* 0x00005e001506ca10 */ /* 0x001fe20007fbe0ff */
[----:B------:R-:W-:Y:S02]  /*1180*/  CS2R R44, SRZ ;  /* 0x00000000002c7805 */ /* 0x000fe4000001ff00 */
        /* <DEDUP_REMOVED lines=10> */
[C---:B------:R-:W-:Y:S02]  /*1230*/  @!P6 IADD3.X R7, R20.reuse, c[0x0][0x184], RZ, P4, !PT ;  /* 0x000061001407ea10 */ /* 0x040fe400027fe4ff */
[----:B--2---:R-:W-:Y:S01]  /*1240*/  MOV R4, RZ ;  /* 0x000000ff00047202 */ /* 0x004fe20000000f00 */
[----:B------:R-:W-:Y:S01]  /*1250*/  UMOV UR5, 0x8 ;  /* 0x0000000800057882 */ /* 0x000fe20000000000 */
[----:B0-----:R-:W-:Y:S01]  /*1260*/  @!P6 IADD3 R8, P2, R15, c[0x0][0x178], RZ ;  /* 0x00005e000f08ea10 */ /* 0x001fe20007f5e0ff */
[----:B------:R-:W-:Y:S01]  /*1270*/  ULDC.64 UR6, c[0x0][0x198] ;  /* 0x0000660000067ab9 */ /* 0x000fe20000000a00 */
[----:B------:R0:W5:Y:S01]  /*1280*/  @!P3 LDG.E R44, [R10.64] ;  /* 0x000000120a2cb981 */ /* 0x000162000c1e1900 */
[----:B------:R-:W-:Y:S01]  /*1290*/  UIMAD.WIDE UR6, UR9, UR5, UR6 ;  /* 0x00000005090672a5 */ /* 0x000fe2000f8e0206 */
[----:B------:R-:W-:-:S02]  /*12a0*/  @!P6 IADD3.X R9, R20, c[0x0][0x17c], RZ, P2, !PT ;  /* 0x00005f001409ea10 */ /* 0x000fc400017fe4ff */
[----:B------:R1:W5:Y:S01]  /*12b0*/  @!P6 LDG.E R4, [R6.64] ;  /* 0x000000120604e981 */ /* 0x000362000c1e1900 */
[C---:B------:R-:W-:Y:S02]  /*12c0*/  @!P0 IADD3 R20, P3, R13.reuse, c[0x0][0x180], RZ ;  /* 0x000060000d148a10 */ /* 0x040fe40007f7e0ff */
[C---:B-1----:R-:W-:Y:S02]  /*12d0*/  @P1 IADD3 R6, P2, R14.reuse, c[0x0][0x180], RZ ;  /* 0x000060000e061a10 */ /* 0x042fe40007f5e0ff */
[----:B------:R-:W-:Y:S02]  /*12e0*/  @P1 IADD3 R14, P4, R14, c[0x0][0x178], RZ ;  /* 0x00005e000e0e1a10 */ /* 0x000fe40007f9e0ff */
[C---:B------:R-:W-:Y:S02]  /*12f0*/  @P1 IADD3.X R7, R12.reuse, c[0x0][0x184], RZ, P2, !PT ;  /* 0x000061000c071a10 */ /* 0x040fe400017fe4ff */
[----:B------:R-:W-:Y:S02]  /*1300*/  @P1 IADD3.X R15, R12, c[0x0][0x17c], RZ, P4, !PT ;  /* 0x00005f000c0f1a10 */ /* 0x000fe400027fe4ff */
[----:B0-----:R-:W-:-:S02]  /*1310*/  @!P0 IADD3 R10, P2, R13, c[0x0][0x178], RZ ;  /* 0x00005e000d0a8a10 */ /* 0x001fc40007f5e0ff */
[----:B------:R-:W-:Y:S02]  /*1320*/  MOV R12, UR6 ;  /* 0x00000006000c7c02 */ /* 0x000fe40008000f00 */
[----:B------:R-:W-:Y:S01]  /*1330*/  MOV R13, UR7 ;  /* 0x00000007000d7c02 */ /* 0x000fe20008000f00 */
[----:B------:R-:W-:-:S05]  /*1340*/  CS2R R42, SRZ ;  /* 0x00000000002a7805 */ /* 0x000fca000001ff00 */
[----:B------:R-:W2:Y:S01]  /*1350*/  LDG.E.64 R12, [R12.64] ;  /* 0x000000120c0c7981 */ /* 0x000ea2000c1e1b00 */
[----:B------:R-:W-:-:S03]  /*1360*/  SHF.R.S32.HI R29, RZ, 0x1f, R59 ;  /* 0x0000001fff1d7819 */ /* 0x000fc6000001143b */
[----:B------:R0:W5:Y:S01]  /*1370*/  @!P6 LDG.E R43, [R8.64] ;  /* 0x00000012082be981 */ /* 0x000162000c1e1900 */
[----:B------:R-:W-:-:S04]  /*1380*/  ISETP.GE.U32.AND P6, PT, R59, c[0x0][0x1e0], PT ;  /* 0x000078003b007a0c */ /* 0x000fc80003fc6070 */
[----:B------:R-:W-:Y:S02]  /*1390*/  ISETP.GE.AND.EX P6, PT, R29, c[0x0][0x1e4], PT, P6 ;  /* 0x000079001d007a0c */ /* 0x000fe40003fc6360 */
[----:B------:R-:W-:Y:S02]  /*13a0*/  ISETP.GE.U32.AND P5, PT, R58, c[0x0][0x1e0], PT ;  /* 0x000078003a007a0c */ /* 0x000fe40003fa6070 */
[----:B------:R-:W-:Y:S02]  /*13b0*/  SHF.R.S32.HI R28, RZ, 0x1f, R58 ;  /* 0x0000001fff1c7819 */ /* 0x000fe4000001143a */
[----:B------:R-:W-:Y:S02]  /*13c0*/  ISETP.GT.U32.OR P6, PT, R0, 0x29f, P6 ;  /* 0x0000029f0000780c */ /* 0x000fe400037c4470 */
[----:B------:R-:W-:Y:S02]  /*13d0*/  ISETP.GE.U32.AND P4, PT, R57, c[0x0][0x1e0], PT ;  /* 0x0000780039007a0c */ /* 0x000fe40003f86070 */
[----:B------:R-:W-:-:S02]  /*13e0*/  SHF.R.S32.HI R26, RZ, 0x1f, R57 ;  /* 0x0000001fff1a7819 */ /* 0x000fc40000011439 */
[----:B------:R-:W-:Y:S02]  /*13f0*/  @!P0 IADD3.X R21, R22, c[0x0][0x184], RZ, P3, !PT ;  /* 0x0000610016158a10 */ /* 0x000fe40001ffe4ff */
[----:B------:R-:W-:Y:S02]  /*1400*/  ISETP.GE.AND.EX P5, PT, R28, c[0x0][0x1e4], PT, P5 ;  /* 0x000079001c007a0c */ /* 0x000fe40003fa6350 */
[----:B------:R-:W-:Y:S02]  /*1410*/  ISETP.GE.U32.AND P3, PT, R56, c[0x0][0x1e0], PT ;  /* 0x0000780038007a0c */ /* 0x000fe40003f66070 */
[----:B------:R-:W-:Y:S02]  /*1420*/  SHF.R.S32.HI R24, RZ, 0x1f, R56 ;  /* 0x0000001fff187819 */ /* 0x000fe40000011438 */
[----:B------:R-:W-:Y:S02]  /*1430*/  ISETP.GE.AND.EX P4, PT, R26, c[0x0][0x1e4], PT, P4 ;  /* 0x000079001a007a0c */ /* 0x000fe40003f86340 */
[----:B------:R-:W-:-:S02]  /*1440*/  ISETP.GT.U32.OR P5, PT, R0, 0x29f, P5 ;  /* 0x0000029f0000780c */ /* 0x000fc40002fa4470 */
[----:B------:R-:W-:Y:S02]  /*1450*/  ISETP.GE.AND.EX P3, PT, R24, c[0x0][0x1e4], PT, P3 ;  /* 0x0000790018007a0c */ /* 0x000fe40003f66330 */
[C---:B------:R-:W-:Y:S01]  /*1460*/  ISETP.GT.U32.OR P4, PT, R0.reuse, 0x29f, P4 ;  /* 0x0000029f0000780c */ /* 0x040fe20002784470 */
[----:B0-----:R-:W-:Y:S01]  /*1470*/  @!P6 IMAD R8, R29, c[0x0][0x1d8], RZ ;  /* 0x000076001d08ea24 */ /* 0x001fe200078e02ff */
[----:B------:R-:W-:Y:S02]  /*1480*/  ISETP.GT.U32.OR P3, PT, R0, 0x29f, P3 ;  /* 0x0000029f0000780c */ /* 0x000fe40001f64470 */
[----:B------:R-:W-:Y:S01]  /*1490*/  @!P0 IADD3.X R11, R22, c[0x0][0x17c], RZ, P2, !PT ;  /* 0x00005f00160b8a10 */ /* 0x000fe200017fe4ff */
[----:B------:R-:W-:Y:S01]  /*14a0*/  @!P6 IMAD R37, R59, c[0x0][0x1dc], R8 ;  /* 0x000077003b25ea24 */ /* 0x000fe200078e0208 */
[----:B------:R-:W-:Y:S02]  /*14b0*/  ISETP.GE.U32.AND P2, PT, R55, c[0x0][0x1e0], PT ;  /* 0x0000780037007a0c */ /* 0x000fe40003f46070 */
[----:B------:R-:W-:-:S02]  /*14c0*/  SHF.R.S32.HI R39, RZ, 0x1f, R55 ;  /* 0x0000001fff277819 */ /* 0x000fc40000011437 */
[-C--:B------:R-:W-:Y:S01]  /*14d0*/  @!P6 MOV R9, R19.reuse ;  /* 0x000000130009e202 */ /* 0x080fe20000000f00 */
[----:B------:R-:W-:Y:S01]  /*14e0*/  @!P5 IMAD R29, R28, c[0x0][0x1d8], RZ ;  /* 0x000076001c1dda24 */ /* 0x000fe200078e02ff */
[-C--:B------:R-:W-:Y:S01]  /*14f0*/  @!P6 MOV R8, R16.reuse ;  /* 0x000000100008e202 */ /* 0x080fe20000000f00 */
[----:B------:R-:W-:Y:S01]  /*1500*/  @!P4 IMAD R28, R26, c[0x0][0x1d8], RZ ;  /* 0x000076001a1cca24 */ /* 0x000fe200078e02ff */
[----:B------:R-:W-:Y:S02]  /*1510*/  ISETP.GE.AND.EX P2, PT, R39, c[0x0][0x1e4], PT, P2 ;  /* 0x0000790027007a0c */ /* 0x000fe40003f46320 */
[----:B------:R-:W-:Y:S01]  /*1520*/  @!P4 MOV R27, R19 ;  /* 0x00000013001bc202 */ /* 0x000fe20000000f00 */
[----:B------:R-:W-:Y:S01]  /*1530*/  @!P6 IMAD.WIDE.U32 R8, R59, c[0x0][0x1d8], R8 ;  /* 0x000076003b08ea25 */ /* 0x000fe200078e0008 */
[-C--:B------:R-:W-:Y:S01]  /*1540*/  @!P4 MOV R26, R16.reuse ;  /* 0x00000010001ac202 */ /* 0x080fe20000000f00 */
[----:B------:R0:W5:Y:S01]  /*1550*/  @!P0 LDG.E R42, [R10.64] ;  /* 0x000000120a2a8981 */ /* 0x000162000c1e1900 */
[----:B------:R-:W-:Y:S01]  /*1560*/  ISETP.GT.U32.OR P2, PT, R0, 0x29f, P2 ;  /* 0x0000029f0000780c */ /* 0x000fe20001744470 */
[----:B------:R-:W-:Y:S01]  /*1570*/  @!P3 IMAD R5, R24, c[0x0][0x1d8], RZ ;  /* 0x000076001805ba24 */ /* 0x000fe200078e02ff */
[----:B------:R-:W-:-:S02]  /*1580*/  @!P5 MOV R22, R16 ;  /* 0x000000100016d202 */ /* 0x000fc40000000f00 */
[-C--:B------:R-:W-:Y:S01]  /*1590*/  @!P5 MOV R23, R19.reuse ;  /* 0x000000130017d202 */ /* 0x080fe20000000f00 */
[C---:B------:R-:W-:Y:S01]  /*15a0*/  @!P4 IMAD R28, R57.reuse, c[0x0][0x1dc], R28 ;  /* 0x00007700391cca24 */ /* 0x040fe200078e021c */
[----:B------:R-:W-:Y:S01]  /*15b0*/  @!P3 MOV R24, R16 ;  /* 0x000000100018b202 */ /* 0x000fe20000000f00 */
[----:B------:R-:W-:Y:S01]  /*15c0*/  @!P4 IMAD.WIDE.U32 R26, R57, c[0x0][0x1d8], R26 ;  /* 0x00007600391aca25 */ /* 0x000fe200078e001a */
[----:B------:R-:W-:Y:S02]  /*15d0*/  @!P3 MOV R25, R19 ;  /* 0x000000130019b202 */ /* 0x000fe40000000f00 */
[----:B------:R-:W-:Y:S01]  /*15e0*/  @!P6 IADD3 R37, R9, R37, RZ ;  /* 0x000000250925e210 */ /* 0x000fe20007ffe0ff */
[----:B------:R-:W-:Y:S01]  /*15f0*/  @!P5 IMAD R29, R58, c[0x0][0x1dc], R29 ;  /* 0x000077003a1dda24 */ /* 0x000fe200078e021d */
[----:B------:R-:W-:Y:S01]  /*1600*/  @!P6 SHF.L.U32 R38, R8, 0x1, RZ ;  /* 0x000000010826e819 */ /* 0x000fe200000006ff */
[----:B------:R-:W-:Y:S01]  /*1610*/  @!P5 IMAD.WIDE.U32 R22, R58, c[0x0][0x1d8], R22 ;  /* 0x000076003a16da25 */ /* 0x000fe200078e0016 */
[----:B------:R-:W-:-:S02]  /*1620*/  @!P6 SHF.L.U64.HI R37, R8, 0x1, R37 ;  /* 0x000000010825e819 */ /* 0x000fc40000010225 */
[----:B------:R-:W-:Y:S01]  /*1630*/  @!P4 IADD3 R8, R27, R28, RZ ;  /* 0x0000001c1b08c210 */ /* 0x000fe20007ffe0ff */
[C---:B------:R-:W-:Y:S02]  /*1640*/  @!P3 IMAD R5, R56.reuse, c[0x0][0x1dc], R5 ;  /* 0x000077003805ba24 */ /* 0x040fe400078e0205 */
[----:B------:R-:W-:Y:S01]  /*1650*/  @!P3 IMAD.WIDE.U32 R24, R56, c[0x0][0x1d8], R24 ;  /* 0x000076003818ba25 */ /* 0x000fe200078e0018 */
[----:B------:R-:W-:Y:S02]  /*1660*/  @!P5 IADD3 R9, R23, R29, RZ ;  /* 0x0000001d1709d210 */ /* 0x000fe40007ffe0ff */
[C---:B------:R-:W-:Y:S02]  /*1670*/  @!P4 SHF.L.U32 R27, R26.reuse, 0x1, RZ ;  /* 0x000000011a1bc819 */ /* 0x040fe400000006ff */
[----:B------:R-:W-:Y:S02]  /*1680*/  @!P3 IADD3 R5, R25, R5, RZ ;  /* 0x000000051905b210 */ /* 0x000fe40007ffe0ff */
[----:B------:R-:W-:Y:S01]  /*1690*/  @!P4 SHF.L.U64.HI R26, R26, 0x1, R8 ;  /* 0x000000011a1ac819 */ /* 0x000fe20000010208 */
[----:B------:R-:W-:Y:S01]  /*16a0*/  @!P2 IMAD R8, R39, c[0x0][0x1d8], RZ ;  /* 0x000076002708aa24 */ /* 0x000fe200078e02ff */
[----:B------:R-:W-:-:S02]  /*16b0*/  @!P5 SHF.L.U32 R29, R22, 0x1, RZ ;  /* 0x00000001161dd819 */ /* 0x000fc400000006ff */
[----:B------:R-:W-:Y:S02]  /*16c0*/  @!P5 SHF.L.U64.HI R28, R22, 0x1, R9 ;  /* 0x00000001161cd819 */ /* 0x000fe40000010209 */
[C---:B------:R-:W-:Y:S02]  /*16d0*/  @!P3 SHF.L.U32 R22, R24.reuse, 0x1, RZ ;  /* 0x000000011816b819 */ /* 0x040fe400000006ff */
        /* <DEDUP_REMOVED lines=8> */
[----:B------:R-:W-:Y:S02]  /*1760*/  @!P2 SHF.L.U32 R25, R8, 0x1, RZ ;  /* 0x000000010819a819 */ /* 0x000fe400000006ff */
[----:B-1----:R-:W-:Y:S02]  /*1770*/  @!P6 IADD3 R20, P0, R38, c[0x0][0x180], RZ ;  /* 0x000060002614ea10 */ /* 0x002fe40007f1e0ff */
[----:B------:R-:W-:-:S02]  /*1780*/  @!P2 SHF.L.U64.HI R24, R8, 0x1, R24 ;  /* 0x000000010818a819 */ /* 0x000fc40000010218 */
[----:B------:R-:W-:Y:S02]  /*1790*/  @!P6 IADD3.X R21, R37, c[0x0][0x184], RZ, P0, !PT ;  /* 0x000061002515ea10 */ /* 0x000fe400007fe4ff */
[----:B------:R-:W-:Y:S01]  /*17a0*/  @!P6 IADD3 R8, P0, R38, c[0x0][0x178], RZ ;  /* 0x00005e002608ea10 */ /* 0x000fe20007f1e0ff */
[----:B------:R-:W-:-:S03]  /*17b0*/  CS2R R50, SRZ ;  /* 0x0000000000327805 */ /* 0x000fc6000001ff00 */
[----:B------:R-:W-:Y:S02]  /*17c0*/  @!P6 IADD3.X R9, R37, c[0x0][0x17c], RZ, P0, !PT ;  /* 0x00005f002509ea10 */ /* 0x000fe400007fe4ff */
[C---:B0-----:R-:W-:Y:S01]  /*17d0*/  @!P5 IADD3 R10, P0, R29.reuse, c[0x0][0x180], RZ ;  /* 0x000060001d0ada10 */ /* 0x041fe20007f1e0ff */
[----:B------:R0:W5:Y:S03]  /*17e0*/  @P1 LDG.E R50, [R14.64] ;  /* 0x000000120e321981 */ /* 0x000166000c1e1900 */
[----:B------:R-:W-:Y:S01]  /*17f0*/  @!P5 IADD3.X R11, R28, c[0x0][0x184], RZ, P0, !PT ;  /* 0x000061001c0bda10 */ /* 0x000fe200007fe4ff */
[----:B------:R1:W3:Y:S01]  /*1800*/  @P1 LDG.E R51, [R6.64] ;  /* 0x0000001206331981 */ /* 0x0002e2000c1e1900 */
[----:B------:R-:W-:Y:S01]  /*1810*/  CS2R R40, SRZ ;  /* 0x0000000000287805 */ /* 0x000fe2000001ff00 */
[----:B0-----:R-:W-:-:S05]  /*1820*/  @!P5 IADD3 R14, P0, R29, c[0x0][0x178], RZ ;  /* 0x00005e001d0eda10 */ /* 0x001fca0007f1e0ff */
[----:B------:R0:W5:Y:S01]  /*1830*/  @!P6 LDG.E R41, [R8.64] ;  /* 0x000000120829e981 */ /* 0x000162000c1e1900 */
[----:B-1----:R-:W-:Y:S01]  /*1840*/  CS2R R6, SRZ ;  /* 0x0000000000067805 */ /* 0x002fe2000001ff00 */
[----:B------:R-:W-:Y:S01]  /*1850*/  @!P5 IADD3.X R15, R28, c[0x0][0x17c], RZ, P0, !PT ;  /* 0x00005f001c0fda10 */ /* 0x000fe200007fe4ff */
[----:B------:R-:W-:-:S04]  /*1860*/  CS2R R38, SRZ ;  /* 0x0000000000267805 */ /* 0x000fc8000001ff00 */
[----:B------:R1:W5:Y:S04]  /*1870*/  @!P6 LDG.E R6, [R20.64] ;  /* 0x000000121406e981 */ /* 0x000368000c1e1900 */
[----:B------:R4:W5:Y:S04]  /*1880*/  @!P5 LDG.E R7, [R10.64] ;  /* 0x000000120a07d981 */ /* 0x000968000c1e1900 */
[----:B------:R4:W5:Y:S01]  /*1890*/  @!P5 LDG.E R40, [R14.64] ;  /* 0x000000120e28d981 */ /* 0x000962000c1e1900 */
[----:B-1----:R-:W-:Y:S01]  /*18a0*/  @!P3 IADD3 R20, P6, R22, c[0x0][0x180], RZ ;  /* 0x000060001614ba10 */ /* 0x002fe20007fde0ff */
[----:B0-----:R-:W-:Y:S01]  /*18b0*/  CS2R R8, SRZ ;  /* 0x0000000000087805 */ /* 0x001fe2000001ff00 */
[----:B----4-:R-:W-:-:S02]  /*18c0*/  @!P4 IADD3 R10, P0, R27, c[0x0][0x180], RZ ;  /* 0x000060001b0aca10 */ /* 0x010fc40007f1e0ff */
[----:B------:R-:W-:Y:S02]  /*18d0*/  @!P4 IADD3 R14, P5, R27, c[0x0][0x178], RZ ;  /* 0x00005e001b0eca10 */ /* 0x000fe40007fbe0ff */
[C---:B------:R-:W-:Y:S02]  /*18e0*/  @!P4 IADD3.X R11, R26.reuse, c[0x0][0x184], RZ, P0, !PT ;  /* 0x000061001a0bca10 */ /* 0x040fe400007fe4ff */
[----:B------:R-:W-:Y:S02]  /*18f0*/  @!P4 IADD3.X R15, R26, c[0x0][0x17c], RZ, P5, !PT ;  /* 0x00005f001a0fca10 */ /* 0x000fe40002ffe4ff */
[----:B------:R-:W-:Y:S01]  /*1900*/  @!P3 IADD3.X R21, R23, c[0x0][0x184], RZ, P6, !PT ;  /* 0x000061001715ba10 */ /* 0x000fe200037fe4ff */
[----:B------:R0:W5:Y:S04]  /*1910*/  @!P4 LDG.E R8, [R10.64] ;  /* 0x000000120a08c981 */ /* 0x000168000c1e1900 */
[----:B------:R1:W5:Y:S04]  /*1920*/  @!P4 LDG.E R39, [R14.64] ;  /* 0x000000120e27c981 */ /* 0x000368000c1e1900 */
[----:B------:R4:W5:Y:S01]  /*1930*/  @!P3 LDG.E R9, [R20.64] ;  /* 0x000000121409b981 */ /* 0x000962000c1e1900 */
[----:B0-----:R-:W-:Y:S01]  /*1940*/  CS2R R10, SRZ ;  /* 0x00000000000a7805 */ /* 0x001fe2000001ff00 */
[----:B----4-:R-:W-:-:S04]  /*1950*/  @!P2 IADD3 R20, P4, R25, c[0x0][0x180], RZ ;  /* 0x000060001914aa10 */ /* 0x010fc80007f9e0ff */
[----:B------:R-:W-:-:S05]  /*1960*/  @!P2 IADD3.X R21, R24, c[0x0][0x184], RZ, P4, !PT ;  /* 0x000061001815aa10 */ /* 0x000fca00027fe4ff */
[----:B------:R0:W5:Y:S01]  /*1970*/  @!P2 LDG.E R10, [R20.64] ;  /* 0x00000012140aa981 */ /* 0x000162000c1e1900 */
[----:B-1----:R-:W-:Y:S02]  /*1980*/  @!P3 IADD3 R14, P0, R22, c[0x0][0x178], RZ ;  /* 0x00005e00160eba10 */ /* 0x002fe40007f1e0ff */
[----:B------:R-:W-:Y:S02]  /*1990*/  @!P2 IADD3 R22, P5, R25, c[0x0][0x178], RZ ;  /* 0x00005e001916aa10 */ /* 0x000fe40007fbe0ff */
[----:B------:R-:W-:Y:S02]  /*19a0*/  @!P3 IADD3.X R15, R23, c[0x0][0x17c], RZ, P0, !PT ;  /* 0x00005f00170fba10 */ /* 0x000fe400007fe4ff */
[----:B------:R-:W-:Y:S01]  /*19b0*/  @!P2 IADD3.X R23, R24, c[0x0][0x17c], RZ, P5, !PT ;  /* 0x00005f001817aa10 */ /* 0x000fe20002ffe4ff */
[----:B--2---:R-:W1:Y:S01]  /*19c0*/  R2UR UR24, R12 ;  /* 0x000000000c1873c2 */ /* 0x004e6200000e0000 */
[----:B------:R-:W-:Y:S01]  /*19d0*/  HFMA2.MMA R37, -RZ, RZ, 0, 0 ;  /* 0x00000000ff257435 */ /* 0x000fe200000001ff */
[----:B------:R-:W-:Y:S01]  /*19e0*/  UMOV UR23, 0x3f800000 ;  /* 0x3f80000000177882 */ /* 0x000fe20000000000 */
[----:B------:R2:W5:Y:S01]  /*19f0*/  @!P3 LDG.E R38, [R14.64] ;  /* 0x000000120e26b981 */ /* 0x000562000c1e1900 */
[----:B------:R-:W-:Y:S01]  /*1a00*/  BSSY B0, `(.L_x_1032) ;  /* 0x0000021000007945 */ /* 0x000fe20003800000 */
[----:B------:R-:W-:-:S06]  /*1a10*/  ISETP.NE.AND P4, PT, RZ, UR21, PT ;  /* 0x00000015ff007c0c */ /* 0x000fcc000bf85270 */
[----:B------:R3:W5:Y:S01]  /*1a20*/  @!P2 LDG.E R37, [R22.64] ;  /* 0x000000121625a981 */ /* 0x000762000c1e1900 */
        /* <DEDUP_REMOVED lines=9> */
[----:B--2---:R-:W-:Y:S01]  /*1ac0*/  HFMA2.MMA R14, -RZ, RZ, 0, 0 ;  /* 0x00000000ff0e7435 */ /* 0x004fe200000001ff */
[----:B------:R-:W-:Y:S01]  /*1ad0*/  CS2R R12, SRZ ;  /* 0x00000000000c7805 */ /* 0x000fe2000001ff00 */
[----:B-1----:R-:W-:Y:S01]  /*1ae0*/  @UP0 UMOV UR23, UR5 ;  /* 0x0000000500170c82 */ /* 0x002fe20008000000 */
[--C-:B---3--:R-:W-:Y:S02]  /*1af0*/  HADD2.F32 R22, -RZ, R51.reuse.H0_H0 ;  /* 0x20000033ff167230 */ /* 0x108fe40000004100 */
[----:B------:R-:W-:-:S07]  /*1b00*/  HADD2.F32 R23, -RZ, R51.H1_H1 ;  /* 0x30000033ff177230 */ /* 0x000fce0000004100 */
        /* <DEDUP_REMOVED lines=16> */
.L_x_1033:
[----:B0-----:R-:W-:Y:S05]  /*1c10*/  BSYNC B0 ;  /* 0x0000000000007941 */ /* 0x001fea0003800000 */
.L_x_1032:
[----:B------:R-:W-:Y:S01]  /*1c20*/  FADD.FTZ R22, R22, -UR24 ;  /* 0x8000001816167e21 */ /* 0x000fe20008010000 */
[--C-:B-----5:R-:W-:Y:S01]  /*1c30*/  HADD2.F32 R21, -RZ, R50.reuse.H0_H0 ;  /* 0x20000032ff157230 */ /* 0x120fe20000004100 */
[----:B------:R-:W-:Y:S01]  /*1c40*/  FADD.FTZ R20, R23, -UR24 ;  /* 0x8000001817147e21 */ /* 0x000fe20008010000 */
        /* <DEDUP_REMOVED lines=22> */
.L_x_1034:
        /* <DEDUP_REMOVED lines=34> */
.L_x_1035:
        /* <DEDUP_REMOVED lines=40> */
.L_x_1036:
        /* <DEDUP_REMOVED lines=37> */
.L_x_1037:
        /* <DEDUP_REMOVED lines=37> */
.L_x_1038:
        /* <DEDUP_REMOVED lines=37> */
.L_x_1039:
        /* <DEDUP_REMOVED lines=37> */
.L_x_1040:
        /* <DEDUP_REMOVED lines=37> */
.L_x_1041:
        /* <DEDUP_REMOVED lines=37> */
.L_x_1042:
        /* <DEDUP_REMOVED lines=37> */
.L_x_1043:
        /* <DEDUP_REMOVED lines=37> */
.L_x_1044:
        /* <DEDUP_REMOVED lines=37> */
.L_x_1045:
        /* <DEDUP_REMOVED lines=37> */
.L_x_1046:
        /* <DEDUP_REMOVED lines=10> */
[----:B------:R-:W-:Y:S02]  /*3a10*/  FADD.FTZ R22, R25, R22 ;  /* 0x0000001619167221 */ /* 0x000fe40000010000 */
[----:B------:R-:W-:Y:S02]  /*3a20*/  FADD.FTZ R23, R23, -UR24 ;  /* 0x8000001817177e21 */ /* 0x000fe40008010000 */
[----:B------:R-:W-:Y:S01]  /*3a30*/  FADD.FTZ R25, R24, -UR24 ;  /* 0x8000001818197e21 */ /* 0x000fe20008010000 */
        /* <DEDUP_REMOVED lines=24> */
.L_x_1047:
        /* <DEDUP_REMOVED lines=35> */
.L_x_1048:
[----:B------:R-:W-:Y:S01]  /*3df0*/  FMUL.FTZ R23, R71, R11 ;  /* 0x0000000b47177220 */ /* 0x000fe20000410000 */
[--C-:B------:R-:W-:Y:S01]  /*3e00*/  HADD2.F32 R75, -RZ, R10.reuse.H0_H0 ;  /* 0x2000000aff4b7230 */ /* 0x100fe20000004100 */
[----:B------:R-:W-:Y:S02]  /*3e10*/  FMUL.FTZ R29, R74, R14 ;  /* 0x0000000e4a1d7220 */ /* 0x000fe40000410000 */
[----:B------:R-:W-:Y:S02]  /*3e20*/  FFMA.FTZ R21, R72, R23, R21 ;  /* 0x0000001748157223 */ /* 0x000fe40000010015 */
[----:B------:R-:W-:Y:S01]  /*3e30*/  FADD.FTZ R22, R22, R23 ;  /* 0x0000001716167221 */ /* 0x000fe20000010000 */
[----:B------:R-:W-:Y:S01]  /*3e40*/  HADD2.F32 R23, -RZ, R37.H1_H1 ;  /* 0x30000025ff177230 */ /* 0x000fe20000004100 */
[----:B------:R-:W-:Y:S01]  /*3e50*/  FFMA.FTZ R28, R73, R29, R21 ;  /* 0x0000001d491c7223 */ /* 0x000fe20000010015 */
[----:B------:R-:W-:Y:S01]  /*3e60*/  HADD2.F32 R21, -RZ, R10.H1_H1 ;  /* 0x3000000aff157230 */ /* 0x000fe20000004100 */
[----:B------:R-:W-:-:S02]  /*3e70*/  FADD.FTZ R75, R75, -UR24 ;  /* 0x800000184b4b7e21 */ /* 0x000fc40008010000 */
[----:B------:R-:W-:Y:S01]  /*3e80*/  FADD.FTZ R29, R29, R22 ;  /* 0x000000161d1d7221 */ /* 0x000fe20000010000 */
[----:B------:R-:W-:Y:S01]  /*3e90*/  HADD2.F32 R22, -RZ, R37.H0_H0 ;  /* 0x20000025ff167230 */ /* 0x000fe20000004100 */
        /* <DEDUP_REMOVED lines=22> */
.L_x_1049:
        /* <DEDUP_REMOVED lines=106> */
.L_x_1051:
[----:B------:R-:W-:Y:S05]  /*46a0*/  BSYNC B0 ;  /* 0x0000000000007941 */ /* 0x000fea0003800000 */
.L_x_1050:
        /* <DEDUP_REMOVED lines=160> */
.L_x_1053:
[----:B------:R-:W-:Y:S05]  /*50b0*/  BSYNC B0 ;  /* 0x0000000000007941 */ /* 0x000fea0003800000 */
.L_x_1052:
        /* <DEDUP_REMOVED lines=20> */
.L_x_1055:
[----:B------:R-:W-:Y:S05]  /*5200*/  BSYNC B0 ;  /* 0x0000000000007941 */ /* 0x000fea0003800000 */
.L_x_1054:
        /* <DEDUP_REMOVED lines=39> */
.L_x_1058:
[----:B------:R-:W-:Y:S02]  /*5480*/  MOV R20, UR16 ;  /* 0x0000001000147c02 */ /* 0x000fe40008000f00 */
[----:B------:R-:W-:-:S05]  /*5490*/  MOV R21, UR17 ;  /* 0x0000001100157c02 */ /* 0x000fca0008000f00 */
[----:B------:R-:W2:Y:S01]  /*54a0*/  LDG.E.STRONG.GPU R20, [R20.64] ;  /* 0x0000001214147981 */ /* 0x000ea2000c1ef900 */
[----:B------:R-:W-:Y:S01]  /*54b0*/  YIELD ;  /* 0x0000000000007946 */ /* 0x000fe20003800000 */
[----:B--2---:R-:W-:Y:S01]  /*54c0*/  ISETP.NE.AND P0, PT, R20, R15, PT ;  /* 0x0000000f1400720c */ /* 0x004fe20003f05270 */
[----:B------:R-:W-:-:S12]  /*54d0*/  CCTL.IVALL ;  /* 0x00000000ff00798f */ /* 0x000fd80002000000 */
[----:B------:R-:W-:Y:S05]  /*54e0*/  @P0 BRA `(.L_x_1058) ;  /* 0xffffff9000000947 */ /* 0x000fea000383ffff */
.L_x_1057:
        /* <DEDUP_REMOVED lines=20> */
.L_x_1062:
        /* <DEDUP_REMOVED lines=160> */
.L_x_1061:
        /* <DEDUP_REMOVED lines=83> */
.L_x_1063:
[----:B01----:R-:W-:-:S13]  /*6560*/  ISETP.NE.OR P0, PT, RZ, UR14, P0 ;  /* 0x0000000eff007c0c */ /* 0x003fda0008705670 */
[----:B------:R-:W-:Y:S05]  /*6570*/  @!P0 BRA `(.L_x_1059) ;  /* 0x000002a000008947 */ /* 0x000fea0003800000 */
.L_x_1060:
        /* <DEDUP_REMOVED lines=42> */
.L_x_1059:
        /* <DEDUP_REMOVED lines=16> */
.L_x_1065:
[----:B------:R-:W-:Y:S05]  /*6920*/  BSYNC B0 ;  /* 0x0000000000007941 */ /* 0x000fea0003800000 */
.L_x_1064:
        /* <DEDUP_REMOVED lines=24> */
.L_x_1056:
[----:B------:R-:W-:Y:S01]  /*6ab0*/  @!P2 STS.64 [0xc8], R28 ;  /* 0x0000c81cff00a388 */ /* 0x000fe20000000a00 */
[--C-:B------:R-:W-:Y:S02]  /*6ac0*/  HADD2.F32 R15, -RZ, R50.reuse.H0_H0 ;  /* 0x20000032ff0f7230 */ /* 0x100fe40000004100 */
[----:B------:R-:W-:Y:S01]  /*6ad0*/  HADD2.F32 R50, -RZ, R50.H1_H1 ;  /* 0x30000032ff327230 */ /* 0x000fe20000004100 */
[----:B------:R-:W-:Y:S06]  /*6ae0*/  BAR.SYNC.DEFER_BLOCKING 0x0 ;  /* 0x0000000000007b1d */ /* 0x000fec0000010000 */
[----:B01----:R-:W0:Y:S02]  /*6af0*/  LDS.64 R20, [0xc8] ;  /* 0x0000c800ff147984 */ /* 0x003e240000000a00 */
[----:B0-----:R-:W-:-:S02]  /*6b00*/  FMUL.FTZ R20, R20, c[0x0][0x20c] ;  /* 0x0000830014147a20 */ /* 0x001fc40000410000 */
[----:B------:R-:W-:Y:S01]  /*6b10*/  FMUL.FTZ R22, R21, c[0x0][0x20c] ;  /* 0x0000830015167a20 */ /* 0x000fe20000410000 */
        /* <DEDUP_REMOVED lines=27> */
.L_x_1066:
[----:B0-----:R-:W-:Y:S01]  /*6cd0*/  BSSY B0, `(.L_x_1067) ;  /* 0x0000015000007945 */ /* 0x001fe20003800000 */
        /* <DEDUP_REMOVED lines=13> */
[----:B------:R-:W-:Y:S01]  /*6db0*/  F2FP.PACK_AB R15, R15, R22 ;  /* 0x000000160f0f723e */ /* 0x000fe200000000ff */
[----:B------:R-:W-:-:S04]  /*6dc0*/  IMAD R22, R23, c[0x0][0x1d8], RZ ;  /* 0x0000760017167a24 */ /* 0x000fc800078e02ff */
[----:B------:R-:W-:-:S05]  /*6dd0*/  IMAD R22, R2, c[0x0][0x1dc], R22 ;  /* 0x0000770002167a24 */ /* 0x000fca00078e0216 */
[----:B------:R-:W-:Y:S02]  /*6de0*/  IADD3 R21, R21, R22, RZ ;  /* 0x0000001615157210 */ /* 0x000fe40007ffe0ff */
[----:B------:R-:W-:-:S04]  /*6df0*/  LEA R22, P0, R20, c[0x0][0x160], 0x1 ;  /* 0x0000580014167a11 */ /* 0x000fc800078008ff */
[----:B------:R-:W-:-:S05]  /*6e00*/  LEA.HI.X R23, R20, c[0x0][0x164], R21, 0x1, P0 ;  /* 0x0000590014177a11 */ /* 0x000fca00000f0c15 */
[----:B------:R0:W-:Y:S04]  /*6e10*/  STG.E [R22.64], R15 ;  /* 0x0000000f16007986 */ /* 0x0001e8000c101912 */
.L_x_1068:
[----:B------:R-:W-:Y:S05]  /*6e20*/  BSYNC B0 ;  /* 0x0000000000007941 */ /* 0x000fea0003800000 */
.L_x_1067:
        /* <DEDUP_REMOVED lines=30> */
.L_x_1069:
        /* <DEDUP_REMOVED lines=20> */
.L_x_1071:
[----:B------:R-:W-:Y:S05]  /*7150*/  BSYNC B0 ;  /* 0x0000000000007941 */ /* 0x000fea0003800000 */
.L_x_1070:
        /* <DEDUP_REMOVED lines=31> */
.L_x_1072:
        /* <DEDUP_REMOVED lines=20> */
.L_x_1074:
[----:B------:R-:W-:Y:S05]  /*7490*/  BSYNC B0 ;  /* 0x0000000000007941 */ /* 0x000fea0003800000 */
.L_x_1073:
[--C-:B0-----:R-:W-:Y:S01]  /*74a0*/  HADD2.F32 R15, -RZ, R35.reuse.H0_H0 ;  /* 0x20000023ff0f7230 */ /* 0x101fe20000004100 */
[----:B------:R-:W-:Y:S01]  /*74b0*/  SHF.R.S32.HI R29, RZ, 0x1f, R67 ;  /* 0x0000001fff1d7819 */ /* 0x000fe20000011443 */
[----:B------:R-:W-:Y:S01]  /*74c0*/  HADD2.F32 R35, -RZ, R35.H1_H1 ;  /* 0x30000023ff237230 */ /* 0x000fe20000004100 */
[----:B------:R-:W-:Y:S01]  /*74d0*/  ISETP.GE.U32.AND P0, PT, R67, c[0x0][0x1e0], PT ;  /* 0x0000780043007a0c */ /* 0x000fe20003f06070 */
[--C-:B------:R-:W-:Y:S01]  /*74e0*/  HADD2.F32 R22, -RZ, R49.reuse.H0_H0 ;  /* 0x20000031ff167230 */ /* 0x100fe20000004100 */
[----:B------:R-:W-:Y:S01]  /*74f0*/  FADD.FTZ R15, R15, -UR24 ;  /* 0x800000180f0f7e21 */ /* 0x000fe20008010000 */
[----:B------:R-:W-:Y:S01]  /*7500*/  ISETP.GE.U32.AND P3, PT, R66, c[0x0][0x1e0], PT ;  /* 0x0000780042007a0c */ /* 0x000fe20003f66070 */
[----:B------:R-:W-:Y:S01]  /*7510*/  FADD.FTZ R35, R35, -UR24 ;  /* 0x8000001823237e21 */ /* 0x000fe20008010000 */
[----:B------:R-:W-:Y:S01]  /*7520*/  ISETP.GE.AND.EX P0, PT, R29, c[0x0][0x1e4], PT, P0 ;  /* 0x000079001d007a0c */ /* 0x000fe20003f06300 */
[----:B------:R-:W-:Y:S01]  /*7530*/  FMUL.FTZ R20, R15, UR23 ;  /* 0x000000170f147c20 */ /* 0x000fe20008410000 */
[----:B------:R-:W-:Y:S01]  /*7540*/  ISETP.GE.U32.AND P2, PT, R65, c[0x0][0x1e0], PT ;  /* 0x0000780041007a0c */ /* 0x000fe20003f46070 */
[----:B------:R-:W-:Y:S01]  /*7550*/  HADD2.F32 R49, -RZ, R49.H1_H1 ;  /* 0x30000031ff317230 */ /* 0x000fe20000004100 */
        /* <DEDUP_REMOVED lines=21> */
.L_x_1075:
[----:B------:R-:W-:Y:S01]  /*76b0*/  BSSY B0, `(.L_x_1076) ;  /* 0x0000014000007945 */ /* 0x000fe20003800000 */
[----:B------:R-:W-:Y:S05]  /*76c0*/  @P0 BRA `(.L_x_1077) ;  /* 0x0000012000000947 */ /* 0x000fea0003800000 */
[----:B-1----:R-:W-:Y:S01]  /*76d0*/  MOV R21, UR5 ;  /* 0x0000000500157c02 */ /* 0x002fe20008000f00 */
[----:B------:R-:W-:Y:S01]  /*76e0*/  IMAD R24, R29, c[0x0][0x1d8], RZ ;  /* 0x000076001d187a24 */ /* 0x000fe200078e02ff */
[----:B------:R-:W-:-:S03]  /*76f0*/  MOV R26, UR5 ;  /* 0x00000005001a7c02 */ /* 0x000fc60008000f00 */
[----:B--2---:R-:W-:Y:S01]  /*7700*/  FFMA.FTZ R20, R20, R21, UR6 ;  /* 0x0000000614147e23 */ /* 0x004fe20008010015 */
[----:B------:R-:W-:Y:S01]  /*7710*/  MOV R21, R19 ;  /* 0x0000001300157202 */ /* 0x000fe20000000f00 */
[----:B------:R-:W-:Y:S02]  /*7720*/  FFMA.FTZ R15, R15, R26, UR6 ;  /* 0x000000060f0f7e23 */ /* 0x000fe4000801001a */
[----:B------:R-:W-:Y:S01]  /*7730*/  FFMA.FTZ R22, R22, R11, -R20 ;  /* 0x0000000b16167223 */ /* 0x000fe20000010814 */
[----:B------:R-:W-:Y:S01]  /*7740*/  MOV R20, R16 ;  /* 0x0000001000147202 */ /* 0x000fe20000000f00 */
[----:B------:R-:W-:Y:S02]  /*7750*/  IMAD R23, R67, c[0x0][0x1dc], R24 ;  /* 0x0000770043177a24 */ /* 0x000fe400078e0218 */
        /* <DEDUP_REMOVED lines=9> */
.L_x_1077:
[----:B------:R-:W-:Y:S05]  /*77f0*/  BSYNC B0 ;  /* 0x0000000000007941 */ /* 0x000fea0003800000 */
.L_x_1076:
        /* <DEDUP_REMOVED lines=37> */
.L_x_1078:
        /* <DEDUP_REMOVED lines=20> */
.L_x_1080:
[----:B------:R-:W-:Y:S05]  /*7b90*/  BSYNC B0 ;  /* 0x0000000000007941 */ /* 0x000fea0003800000 */
.L_x_1079:
        /* <DEDUP_REMOVED lines=25> */
.L_x_1081:
        /* <DEDUP_REMOVED lines=20> */
.L_x_1083:
[----:B------:R-:W-:Y:S05]  /*7e70*/  BSYNC B0 ;  /* 0x0000000000007941 */ /* 0x000fea0003800000 */
.L_x_1082:
        /* <DEDUP_REMOVED lines=37> */
.L_x_1084:
        /* <DEDUP_REMOVED lines=20> */
.L_x_1086:
[----:B------:R-:W-:Y:S05]  /*8210*/  BSYNC B0 ;  /* 0x0000000000007941 */ /* 0x000fea0003800000 */
.L_x_1085:
        /* <DEDUP_REMOVED lines=25> */
.L_x_1087:
        /* <DEDUP_REMOVED lines=20> */
.L_x_1089:
[----:B------:R-:W-:Y:S05]  /*84f0*/  BSYNC B0 ;  /* 0x0000000000007941 */ /* 0x000fea0003800000 */
.L_x_1088:
[--C-:B------:R-:W-:Y:S01]  /*8500*/  HADD2.F32 R20, -RZ, R3.reuse.H0_H0 ;  /* 0x20000003ff147230 */ /* 0x100fe20000004100 */
[----:B------:R-:W-:Y:S01]  /*8510*/  SHF.R.S32.HI R34, RZ, 0x1f, R62 ;  /* 0x0000001fff227819 */ /* 0x000fe2000001143e */
[----:B------:R-:W-:Y:S01]  /*8520*/  HADD2.F32 R3, -RZ, R3.H1_H1 ;  /* 0x30000003ff037230 */ /* 0x000fe20000004100 */
[----:B------:R-:W-:Y:S01]  /*8530*/  SHF.R.S32.HI R33, RZ, 0x1f, R61 ;  /* 0x0000001fff217819 */ /* 0x000fe2000001143d */
[----:B0-----:R-:W-:Y:S01]  /*8540*/  HADD2.F32 R22, -RZ, R44.H0_H0 ;  /* 0x2000002cff167230 */ /* 0x001fe20000004100 */
[----:B------:R-:W-:Y:S01]  /*8550*/  ISETP.GE.AND.EX P3, PT, R34, c[0x0][0x1e4], PT, P3 ;  /* 0x0000790022007a0c */ /* 0x000fe20003f66330 */
[----:B------:R-:W-:Y:S01]  /*8560*/  FADD.FTZ R20, R20, -UR24 ;  /* 0x8000001814147e21 */ /* 0x000fe20008010000 */
[----:B------:R-:W-:Y:S01]  /*8570*/  ISETP.GE.AND.EX P5, PT, R33, c[0x0][0x1e4], PT, P0 ;  /* 0x0000790021007a0c */ /* 0x000fe20003fa6300 */
[----:B------:R-:W-:Y:S01]  /*8580*/  FADD.FTZ R21, R3, -UR24 ;  /* 0x8000001803157e21 */ /* 0x000fe20008010000 */
[----:B------:R-:W-:Y:S01]  /*8590*/  HADD2.F32 R3, -RZ, R4.H0_H0 ;  /* 0x20000004ff037230 */ /* 0x000fe20000004100 */
        /* <DEDUP_REMOVED lines=27> */
.L_x_1090:
        /* <DEDUP_REMOVED lines=20> */
.L_x_1092:
[----:B------:R-:W-:Y:S05]  /*8890*/  BSYNC B0 ;  /* 0x0000000000007941 */ /* 0x000fea0003800000 */
.L_x_1091:
[----:B------:R-:W-:Y:S02]  /*88a0*/  FADD.FTZ R3, R3, -UR24 ;  /* 0x8000001803037e21 */ /* 0x000fe40008010000 */
[----:B0-----:R-:W-:Y:S01]  /*88b0*/  FADD.FTZ R15, R4, -UR24 ;  /* 0x80000018040f7e21 */ /* 0x001fe20008010000 */
[--C-:B------:R-:W-:Y:S01]  /*88c0*/  HADD2.F32 R4, -RZ, R43.reuse.H0_H0 ;  /* 0x2000002bff047230 */ /* 0x100fe20000004100 */
[----:B------:R-:W-:Y:S01]  /*88d0*/  FMUL.FTZ R25, R3, UR23 ;  /* 0x0000001703197c20 */ /* 0x000fe20008410000 */
[----:B------:R-:W-:Y:S01]  /*88e0*/  HADD2.F32 R43, -RZ, R43.H1_H1 ;  /* 0x3000002bff2b7230 */ /* 0x000fe20000004100 */
        /* <DEDUP_REMOVED lines=20> */
.L_x_1093:
        /* <DEDUP_REMOVED lines=20> */
.L_x_1095:
[----:B------:R-:W-:Y:S05]  /*8b70*/  BSYNC B0 ;  /* 0x0000000000007941 */ /* 0x000fea0003800000 */
.L_x_1094:
[--C-:B0-----:R-:W-:Y:S01]  /*8b80*/  HADD2.F32 R3, -RZ, R5.reuse.H0_H0 ;  /* 0x20000005ff037230 */ /* 0x101fe20000004100 */
[----:B------:R-:W-:Y:S01]  /*8b90*/  SHF.R.S32.HI R32, RZ, 0x1f, R60 ;  /* 0x0000001fff207819 */ /* 0x000fe2000001143c */
[----:B------:R-:W-:Y:S01]  /*8ba0*/  HADD2.F32 R5, -RZ, R5.H1_H1 ;  /* 0x30000005ff057230 */ /* 0x000fe20000004100 */
[----:B------:R-:W-:Y:S01]  /*8bb0*/  SHF.R.S32.HI R31, RZ, 0x1f, R59 ;  /* 0x0000001fff1f7819 */ /* 0x000fe2000001143b */
[----:B------:R-:W-:Y:S01]  /*8bc0*/  HADD2.F32 R20, -RZ, R42.H0_H0 ;  /* 0x2000002aff147230 */ /* 0x000fe20000004100 */
        /* <DEDUP_REMOVED lines=32> */
.L_x_1096:
        /* <DEDUP_REMOVED lines=20> */
.L_x_1098:
[----:B------:R-:W-:Y:S05]  /*8f10*/  BSYNC B0 ;  /* 0x0000000000007941 */ /* 0x000fea0003800000 */
.L_x_1097:
[----:B------:R-:W-:Y:S02]  /*8f20*/  FADD.FTZ R3, R3, -UR24 ;  /* 0x8000001803037e21 */ /* 0x000fe40008010000 */
[----:B------:R-:W-:Y:S01]  /*8f30*/  FADD.FTZ R4, R6, -UR24 ;  /* 0x8000001806047e21 */ /* 0x000fe20008010000 */
[--C-:B------:R-:W-:Y:S01]  /*8f40*/  HADD2.F32 R6, -RZ, R41.reuse.H0_H0 ;  /* 0x20000029ff067230 */ /* 0x100fe20000004100 */
[----:B------:R-:W-:Y:S01]  /*8f50*/  FMUL.FTZ R25, R3, UR23 ;  /* 0x0000001703197c20 */ /* 0x000fe20008410000 */
[----:B------:R-:W-:Y:S01]  /*8f60*/  HADD2.F32 R41, -RZ, R41.H1_H1 ;  /* 0x30000029ff297230 */ /* 0x000fe20000004100 */
[----:B------:R-:W-:Y:S01]  /*8f70*/  FMUL.FTZ R26, R4, UR23 ;  /* 0x00000017041a7c20 */ /* 0x000fe20008410000 */
[----:B------:R-:W-:Y:S05]  /*8f80*/  @!P4 BRA `(.L_x_1099) ;  /* 0x000001200000c947 */ /* 0x000fea0003800000 */
[----:B------:R-:W-:Y:S02]  /*8f90*/  FFMA.FTZ R3, R25, R11, R12 ;  /* 0x0000000b19037223 */ /* 0x000fe4000001000c */
[----:B------:R-:W-:Y:S02]  /*8fa0*/  FFMA.FTZ R4, R26, R14, R13 ;  /* 0x0000000e1a047223 */ /* 0x000fe4000001000d */
[----:B0-----:R-:W-:-:S02]  /*8fb0*/  FMUL.FTZ R5, R3, -1.4426950216293334961 ;  /* 0xbfb8aa3b03057820 */ /* 0x001fc40000410000 */
        /* <DEDUP_REMOVED lines=15> */
.L_x_1099:
[----:B------:R-:W-:Y:S01]  /*90b0*/  BSSY B0, `(.L_x_1100) ;  /* 0x0000014000007945 */ /* 0x000fe20003800000 */
[----:B------:R-:W-:Y:S05]  /*90c0*/  @P5 BRA `(.L_x_1101) ;  /* 0x0000012000005947 */ /* 0x000fea0003800000 */
[----:B-1----:R-:W-:Y:S01]  /*90d0*/  MOV R4, UR5 ;  /* 0x0000000500047c02 */ /* 0x002fe20008000f00 */
[----:B0-----:R-:W-:Y:S01]  /*90e0*/  IMAD R20, R31, c[0x0][0x1d8], RZ ;  /* 0x000076001f147a24 */ /* 0x001fe200078e02ff */
        /* <DEDUP_REMOVED lines=16> */
.L_x_1101:
[----:B------:R-:W-:Y:S05]  /*91f0*/  BSYNC B0 ;  /* 0x0000000000007941 */ /* 0x000fea0003800000 */
.L_x_1100:
        /* <DEDUP_REMOVED lines=37> */
.L_x_1102:
        /* <DEDUP_REMOVED lines=20> */
.L_x_1104:
[----:B------:R-:W-:Y:S05]  /*9590*/  BSYNC B0 ;  /* 0x0000000000007941 */ /* 0x000fea0003800000 */
.L_x_1103:
        /* <DEDUP_REMOVED lines=25> */
.L_x_1105:
        /* <DEDUP_REMOVED lines=20> */
.L_x_1107:
[----:B------:R-:W-:Y:S05]  /*9870*/  BSYNC B0 ;  /* 0x0000000000007941 */ /* 0x000fea0003800000 */
.L_x_1106:
        /* <DEDUP_REMOVED lines=35> */
.L_x_1108:
        /* <DEDUP_REMOVED lines=20> */
.L_x_1110:
[----:B------:R-:W-:Y:S05]  /*9bf0*/  BSYNC B0 ;  /* 0x0000000000007941 */ /* 0x000fea0003800000 */
.L_x_1109:
[----:B------:R-:W-:Y:S01]  /*9c00*/  FADD.FTZ R25, R25, -UR24 ;  /* 0x8000001819197e21 */ /* 0x000fe20008010000 */
        /* <DEDUP_REMOVED lines=24> */
.L_x_1111:
[----:B------:R-:W-:Y:S01]  /*9d90*/  BSSY B0, `(.L_x_1112) ;  /* 0x0000013000007945 */ /* 0x000fe20003800000 */
[----:B------:R-:W-:Y:S05]  /*9da0*/  @P0 BRA `(.L_x_1113) ;  /* 0x0000011000000947 */ /* 0x000fea0003800000 */
[----:B-1----:R-:W-:Y:S01]  /*9db0*/  MOV R8, UR5 ;  /* 0x0000000500087c02 */ /* 0x002fe20008000f00 */
[----:B0-----:R-:W-:Y:S01]  /*9dc0*/  IMAD R6, R27, c[0x0][0x1d8], RZ ;  /* 0x000076001b067a24 */ /* 0x001fe200078e02ff */
[----:B------:R-:W-:Y:S02]  /*9dd0*/  MOV R5, UR5 ;  /* 0x0000000500057c02 */ /* 0x000fe40008000f00 */
[----:B------:R-:W-:Y:S01]  /*9de0*/  MOV R17, R19 ;  /* 0x0000001300117202 */ /* 0x000fe20000000f00 */
[----:B--2---:R-:W-:Y:S02]  /*9df0*/  FFMA.FTZ R3, R25, R8, UR6 ;  /* 0x0000000619037e23 */ /* 0x004fe40008010008 */
[----:B------:R-:W-:-:S02]  /*9e00*/  FFMA.FTZ R5, R26, R5, UR6 ;  /* 0x000000061a057e23 */ /* 0x000fc40008010005 */
[----:B------:R-:W-:-:S04]  /*9e10*/  IMAD.WIDE.U32 R16, R55, c[0x0][0x1d8], R16 ;  /* 0x0000760037107a25 */ /* 0x000fc800078e0010 */
[----:B------:R-:W-:Y:S02]  /*9e20*/  IMAD R7, R55, c[0x0][0x1dc], R6 ;  /* 0x0000770037077a24 */ /* 0x000fe400078e0206 */
[----:B------:R-:W-:Y:S01]  /*9e30*/  FFMA.FTZ R3, R4, R11, -R3 ;  /* 0x0000000b04037223 */ /* 0x000fe20000010803 */
[C---:B------:R-:W-:Y:S01]  /*9e40*/  LEA R4, P0, R16.reuse, c[0x0][0x160], 0x1 ;  /* 0x0000580010047a11 */ /* 0x040fe200078008ff */
[----:B------:R-:W-:Y:S01]  /*9e50*/  FFMA.FTZ R5, R37, R14, -R5 ;  /* 0x0000000e25057223 */ /* 0x000fe20000010805 */
[----:B------:R-:W-:Y:S01]  /*9e60*/  IADD3 R7, R17, R7, RZ ;  /* 0x0000000711077210 */ /* 0x000fe20007ffe0ff */
[----:B------:R-:W-:Y:S02]  /*9e70*/  FMUL.FTZ R3, R3, UR23 ;  /* 0x0000001703037c20 */ /* 0x000fe40008410000 */
[----:B------:R-:W-:Y:S01]  /*9e80*/  FMUL.FTZ R6, R5, UR23 ;  /* 0x0000001705067c20 */ /* 0x000fe20008410000 */
[----:B------:R-:W-:-:S04]  /*9e90*/  LEA.HI.X R5, R16, c[0x0][0x164], R7, 0x1, P0 ;  /* 0x0000590010057a11 */ /* 0x000fc800000f0c07 */
[----:B------:R-:W-:-:S05]  /*9ea0*/  F2FP.PACK_AB R3, R6, R3 ;  /* 0x000000030603723e */ /* 0x000fca00000000ff */
[----:B------:R0:W-:Y:S02]  /*9eb0*/  STG.E [R4.64], R3 ;  /* 0x0000000304007986 */ /* 0x0001e4000c101912 */
.L_x_1113:
[----:B------:R-:W-:Y:S05]  /*9ec0*/  BSYNC B0 ;  /* 0x0000000000007941 */ /* 0x000fea0003800000 */
.L_x_1112:
[----:B-1----:R-:W-:Y:S02]  /*9ed0*/  ULDC UR5, c[0x0][0x10] ;  /* 0x0000040000057ab9 */ /* 0x002fe40000000800 */
[----:B------:R-:W-:Y:S02]  /*9ee0*/  UIADD3 UR9, UR9, UR5, URZ ;  /* 0x0000000509097290 */ /* 0x000fe4000fffe03f */
[----:B------:R-:W-:Y:S02]  /*9ef0*/  UIADD3 UR4, UR4, 0x1, URZ ;  /* 0x0000000104047890 */ /* 0x000fe4000fffe03f */
[----:B------:R-:W-:-:S06]  /*9f00*/  UISETP.GE.AND UP0, UPT, UR9, UR8, UPT ;  /* 0x000000080900728c */ /* 0x000fcc000bf06270 */
[----:B------:R-:W-:-:S13]  /*9f10*/  PLOP3.LUT P0, PT, PT, PT, UP0, 0x80, 0x0 ;  /* 0x000000000000781c */ /* 0x000fda0003f0f008 */
[----:B------:R-:W-:Y:S01]  /*9f20*/  @P0 CALL.REL.NOINC `(.L_x_1031) ;  /* 0x0000001000000944 */ /* 0x000fe20003c00000 */
[----:B------:R-:W-:Y:S05]  /*9f30*/  BRA `(.L_x_1114) ;  /* 0xffff648000007947 */ /* 0x000fea000383ffff */
.L_x_1031:
        /* <DEDUP_REMOVED lines=18> */
.L_x_1116:
[----:B------:R-:W-:Y:S05]  /*a060*/  BSYNC B0 ;  /* 0x0000000000007941 */ /* 0x000fea0003800000 */
.L_x_1115:
        /* <DEDUP_REMOVED lines=11> */
.L_x_1118:
[----:B------:R-:W3:Y:S01]  /*a120*/  LDG.E.STRONG.GPU R5, [R2.64] ;  /* 0x0000001202057981 */ /* 0x000ee2000c1ef900 */
[----:B------:R-:W-:Y:S01]  /*a130*/  YIELD ;  /* 0x0000000000007946 */ /* 0x000fe20003800000 */
[----:B---3--:R-:W-:Y:S01]  /*a140*/  ISETP.NE.AND P0, PT, R5, R4, PT ;  /* 0x000000040500720c */ /* 0x008fe20003f05270 */
[----:B------:R-:W-:-:S12]  /*a150*/  CCTL.IVALL ;  /* 0x00000000ff00798f */ /* 0x000fd80002000000 */
[----:B------:R-:W-:Y:S05]  /*a160*/  @P0 BRA `(.L_x_1118) ;  /* 0xffffffb000000947 */ /* 0x000fea000383ffff */
.L_x_1117:
        /* <DEDUP_REMOVED lines=25> */
.L_x_1119:
        /* <DEDUP_REMOVED lines=26> */
.L_x_1120:
        /* <DEDUP_REMOVED lines=14> */
.L_x_3279:


//--------------------- .text._Z35group_norm_nhwc_bwd_one_pass_kernelI11Fp16IOFp16WLi64ELi42ELi672EEv26Group_norm_nhwc_bwd_params --------------------------
	.section	.text._Z35group_norm_nhwc_bwd_one_pass_kernelI11Fp16IOFp16WLi64ELi42ELi672EEv26Group_norm_nhwc_bwd_params,"ax",@progbits
	.sectioninfo	@"SHI_REGISTERS=40"
	.align	128
        .global         _Z35group_norm_nhwc_bwd_one_pass_kernelI11Fp16IOFp16WLi64ELi42ELi672EEv26Group_norm_nhwc_bwd_params
        .type           _Z35group_norm_nhwc_bwd_one_pass_kernelI11Fp16IOFp16WLi64ELi42ELi672EEv26Group_norm_nhwc_bwd_params,@function
        .size           _Z35group_norm_nhwc_bwd_one_pass_kernelI11Fp16IOFp16WLi64ELi42ELi672EEv26Group_norm_nhwc_bwd_params,(.L_x_3280 - _Z35group_norm_nhwc_bwd_one_pass_kernelI11Fp16IOFp16WLi64ELi42ELi672EEv26Group_norm_nhwc_bwd_params)
        .other          _Z35group_norm_nhwc_bwd_one_pass_kernelI11Fp16IOFp16WLi64ELi42ELi672EEv26Group_norm_nhwc_bwd_params,@"STO_CUDA_ENTRY STV_DEFAULT"
_Z35group_norm_nhwc_bwd_one_pass_kernelI11Fp16IOFp16WLi64ELi42ELi672EEv26Group_norm_nhwc_bwd_params:
.text._Z35group_norm_nhwc_bwd_one_pass_kernelI11Fp16IOFp16WLi64ELi42ELi672EEv26Group_norm_nhwc_bwd_params:
        /* <DEDUP_REMOVED lines=43> */
.L_x_1148:
        /* <DEDUP_REMOVED lines=114> */
.L_x_1123:
[----:B0-----:R-:W-:Y:S05]  /*09d0*/  BSYNC B0 ;  /* 0x0000000000007941 */ /* 0x001fea0003800000 */
.L_x_1122:
        /* <DEDUP_REMOVED lines=25> */
.L_x_1124:
        /* <DEDUP_REMOVED lines=33> */
.L_x_1125:
        /* <DEDUP_REMOVED lines=100> */
.L_x_1127:
[----:B------:R-:W-:Y:S05]  /*13c0*/  BSYNC B0 ;  /* 0x0000000000007941 */ /* 0x000fea0003800000 */
.L_x_1126:
        /* <DEDUP_REMOVED lines=159> */
.L_x_1129:
[----:B------:R-:W-:Y:S05]  /*1dc0*/  BSYNC B0 ;  /* 0x0000000000007941 */ /* 0x000fea0003800000 */
.L_x_1128:
        /* <DEDUP_REMOVED lines=19> */
.L_x_1131:
[----:B------:R-:W-:Y:S05]  /*1f00*/  BSYNC B0 ;  /* 0x0000000000007941 */ /* 0x000fea0003800000 */
.L_x_1130:
        /* <DEDUP_REMOVED lines=28> */
.L_x_1134:
[----:B0-----:R-:W2:Y:S01]  /*20d0*/  LDG.E.STRONG.GPU R9, [R12.64] ;  /* 0x0000000e0c097981 */ /* 0x001ea2000c1ef900 */
[----:B------:R-:W-:Y:S01]  /*20e0*/  YIELD ;  /* 0x0000000000007946 */ /* 0x000fe20003800000 */
[----:B--2---:R-:W-:Y:S01]  /*20f0*/  ISETP.NE.AND P0, PT, R9, R14, PT ;  /* 0x0000000e0900720c */ /* 0x004fe20003f05270 */
[----:B------:R-:W-:-:S12]  /*2100*/  CCTL.IVALL ;  /* 0x00000000ff00798f */ /* 0x000fd80002000000 */
[----:B------:R-:W-:Y:S05]  /*2110*/  @P0 BRA `(.L_x_1134) ;  /* 0xffffffb000000947 */ /* 0x000fea000383ffff */
.L_x_1133:
        /* <DEDUP_REMOVED lines=20> */
.L_x_1138:
        /* <DEDUP_REMOVED lines=116> */
.L_x_1137:
        /* <DEDUP_REMOVED lines=62> */
.L_x_1139:
[----:B------:R-:W-:-:S13]  /*2d80*/  ISETP.NE.OR P0, PT, RZ, UR4, P0 ;  /* 0x00000004ff007c0c */ /* 0x000fda0008705670 */
[----:B------:R-:W-:Y:S05]  /*2d90*/  @!P0 BRA `(.L_x_1135) ;  /* 0x000001f000008947 */ /* 0x000fea0003800000 */
.L_x_1136:
        /* <DEDUP_REMOVED lines=31> */
.L_x_1135:
        /* <DEDUP_REMOVED lines=12> */
.L_x_1141:
[----:B------:R-:W-:Y:S05]  /*3050*/  BSYNC B0 ;  /* 0x0000000000007941 */ /* 0x000fea0003800000 */
.L_x_1140:
        /* <DEDUP_REMOVED lines=16> */
.L_x_1132:
        /* <DEDUP_REMOVED lines=37> */
.L_x_1142:
        /* <DEDUP_REMOVED lines=18> */
.L_x_1144:
[----:B------:R-:W-:Y:S05]  /*34d0*/  BSYNC B0 ;  /* 0x0000000000007941 */ /* 0x000fea0003800000 */
.L_x_1143:
        /* <DEDUP_REMOVED lines=25> */
.L_x_1145:
        /* <DEDUP_REMOVED lines=17> */
.L_x_1147:
[----:B------:R-:W-:Y:S05]  /*3780*/  BSYNC B0 ;  /* 0x0000000000007941 */ /* 0x000fea0003800000 */
.L_x_1146:
[----:B------:R-:W-:Y:S01]  /*3790*/  ULDC UR4, c[0x0][0x10] ;  /* 0x0000040000047ab9 */ /* 0x000fe20000000800 */
[----:B------:R-:W-:Y:S01]  /*37a0*/  IADD3 R31, R31, 0x1, RZ ;  /* 0x000000011f1f7810 */ /* 0x000fe20007ffe0ff */
[----:B------:R-:W-:-:S04]  /*37b0*/  UIADD3 UR7, UR7, UR4, URZ ;  /* 0x0000000407077290 */ /* 0x000fc8000fffe03f */
[----:B------:R-:W-:-:S06]  /*37c0*/  UISETP.GE.AND UP0, UPT, UR7, UR6, UPT ;  /* 0x000000060700728c */ /* 0x000fcc000bf06270 */
[----:B------:R-:W-:-:S13]  /*37d0*/  PLOP3.LUT P0, PT, PT, PT, UP0, 0x80, 0x0 ;  /* 0x000000000000781c */ /* 0x000fda0003f0f008 */
[----:B------:R-:W-:Y:S01]  /*37e0*/  @P0 CALL.REL.NOINC `(.L_x_1121) ;  /* 0x0000001000000944 */ /* 0x000fe20003c00000 */
[----:B------:R-:W-:Y:S05]  /*37f0*/  BRA `(.L_x_1148) ;  /* 0xffffcab000007947 */ /* 0x000fea000383ffff */
.L_x_1121:
        /* <DEDUP_REMOVED lines=18> */
.L_x_1150:
[----:B------:R-:W-:Y:S05]  /*3920*/  BSYNC B0 ;  /* 0x0000000000007941 */ /* 0x000fea0003800000 */
.L_x_1149:
        /* <DEDUP_REMOVED lines=11> */
.L_x_1152:
[----:B------:R-:W2:Y:S01]  /*39e0*/  LDG.E.STRONG.GPU R5, [R2.64] ;  /* 0x0000000e02057981 */ /* 0x000ea2000c1ef900 */
[----:B------:R-:W-:Y:S01]  /*39f0*/  YIELD ;  /* 0x0000000000007946 */ /* 0x000fe20003800000 */
[----:B--2---:R-:W-:Y:S01]  /*3a00*/  ISETP.NE.AND P0, PT, R5, R4, PT ;  /* 0x000000040500720c */ /* 0x004fe20003f05270 */
[----:B------:R-:W-:-:S12]  /*3a10*/  CCTL.IVALL ;  /* 0x00000000ff00798f */ /* 0x000fd80002000000 */
[----:B------:R-:W-:Y:S05]  /*3a20*/  @P0 BRA `(.L_x_1152) ;  /* 0xffffffb000000947 */ /* 0x000fea000383ffff */
.L_x_1151:
        /* <DEDUP_REMOVED lines=25> */
.L_x_1153:
        /* <DEDUP_REMOVED lines=26> */
.L_x_1154:
        /* <DEDUP_REMOVED lines=10> */
.L_x_3280:


//--------------------- .text._Z35group_norm_nhwc_bwd_one_pass_kernelI11Fp16IOFp16WLi128ELi42ELi672EEv26Group_norm_nhwc_bwd_params --------------------------
	.section	.text._Z35group_norm_nhwc_bwd_one_pass_kernelI11Fp16IOFp16WLi128ELi42ELi672EEv26Group_norm_nhwc_bwd_params,"ax",@progbits
	.sectioninfo	@"SHI_REGISTERS=79"
	.align	128
        .global         _Z35group_norm_nhwc_bwd_one_pass_kernelI11Fp16IOFp16WLi128ELi42ELi672EEv26Group_norm_nhwc_bwd_params
        .type           _Z35group_norm_nhwc_bwd_one_pass_kernelI11Fp16IOFp16WLi128ELi42ELi672EEv26Group_norm_nhwc_bwd_params,@function
        .size           _Z35group_norm_nhwc_bwd_one_pass_kernelI11Fp16IOFp16WLi128ELi42ELi672EEv26Group_norm_nhwc_bwd_params,(.L_x_3281 - _Z35group_norm_nhwc_bwd_one_pass_kernelI11Fp16IOFp16WLi128ELi42ELi672EEv26Group_norm_nhwc_bwd_params)
        .other          _Z35group_norm_nhwc_bwd_one_pass_kernelI11Fp16IOFp16WLi128ELi42ELi672EEv26Group_norm_nhwc_bwd_params,@"STO_CUDA_ENTRY STV_DEFAULT"
_Z35group_norm_nhwc_bwd_one_pass_kernelI11Fp16IOFp16WLi128ELi42ELi672EEv26Group_norm_nhwc_bwd_params:
.text._Z35group_norm_nhwc_bwd_one_pass_kernelI11Fp16IOFp16WLi128ELi42ELi672EEv26Group_norm_nhwc_bwd_params:
        /* <DEDUP_REMOVED lines=45> */
.L_x_1190:
        /* <DEDUP_REMOVED lines=141> */
.L_x_1157:
[----:B---3--:R-:W-:Y:S05]  /*0ba0*/  BSYNC B0 ;  /* 0x0000000000007941 */ /* 0x008fea0003800000 */
.L_x_1156:
        /* <DEDUP_REMOVED lines=33> */
.L_x_1158:
        /* <DEDUP_REMOVED lines=26> */
.L_x_1159:
        /* <DEDUP_REMOVED lines=35> */
.L_x_1160:
        /* <DEDUP_REMOVED lines=31> */
.L_x_1161:
        /* <DEDUP_REMOVED lines=109> */
.L_x_1163:
[----:B------:R-:W-:Y:S05]  /*1a50*/  BSYNC B0 ;  /* 0x0000000000007941 */ /* 0x000fea0003800000 */
.L_x_1162:
        /* <DEDUP_REMOVED lines=160> */
.L_x_1165:
[----:B------:R-:W-:Y:S05]  /*2460*/  BSYNC B0 ;  /* 0x0000000000007941 */ /* 0x000fea0003800000 */
.L_x_1164:
        /* <DEDUP_REMOVED lines=16> */
.L_x_1167:
[----:B------:R-:W-:Y:S05]  /*2570*/  BSYNC B0 ;  /* 0x0000000000007941 */ /* 0x000fea0003800000 */
.L_x_1166:
        /* <DEDUP_REMOVED lines=28> */
.L_x_1170:
[----:B------:R-:W2:Y:S01]  /*2740*/  LDG.E.STRONG.GPU R6, [R12.64] ;  /* 0x000000080c067981 */ /* 0x000ea2000c1ef900 */
[----:B------:R-:W-:Y:S01]  /*2750*/  YIELD ;  /* 0x0000000000007946 */ /* 0x000fe20003800000 */
[----:B--2---:R-:W-:Y:S01]  /*2760*/  ISETP.NE.AND P0, PT, R6, R17, PT ;  /* 0x000000110600720c */ /* 0x004fe20003f05270 */
[----:B------:R-:W-:-:S12]  /*2770*/  CCTL.IVALL ;  /* 0x00000000ff00798f */ /* 0x000fd80002000000 */
[----:B------:R-:W-:Y:S05]  /*2780*/  @P0 BRA `(.L_x_1170) ;  /* 0xffffffb000000947 */ /* 0x000fea000383ffff */
.L_x_1169:
        /* <DEDUP_REMOVED lines=20> */
.L_x_1174:
        /* <DEDUP_REMOVED lines=115> */
.L_x_1173:
        /* <DEDUP_REMOVED lines=61> */
.L_x_1175:
[----:B------:R-:W-:-:S13]  /*33d0*/  ISETP.NE.OR P0, PT, R6, RZ, P0 ;  /* 0x000000ff0600720c */ /* 0x000fda0000705670 */
[----:B------:R-:W-:Y:S05]  /*33e0*/  @!P0 BRA `(.L_x_1171) ;  /* 0x000001f000008947 */ /* 0x000fea0003800000 */
.L_x_1172:
        /* <DEDUP_REMOVED lines=31> */
.L_x_1171:
        /* <DEDUP_REMOVED lines=12> */
.L_x_1177:
[----:B------:R-:W-:Y:S05]  /*36a0*/  BSYNC B0 ;  /* 0x0000000000007941 */ /* 0x000fea0003800000 */
.L_x_1176:
        /* <DEDUP_REMOVED lines=16> */
.L_x_1168:
        /* <DEDUP_REMOVED lines=53> */
.L_x_1178:
        /* <DEDUP_REMOVED lines=18> */
.L_x_1180:
[----:B------:R-:W-:Y:S05]  /*3c20*/  BSYNC B0 ;  /* 0x0000000000007941 */ /* 0x000fea0003800000 */
.L_x_1179:
        /* <DEDUP_REMOVED lines=23> */
.L_x_1181:
        /* <DEDUP_REMOVED lines=18> */
.L_x_1183:
[----:B------:R-:W-:Y:S05]  /*3ec0*/  BSYNC B0 ;  /* 0x0000000000007941 */ /* 0x000fea0003800000 */
.L_x_1182:
        /* <DEDUP_REMOVED lines=23> */
.L_x_1184:
        /* <DEDUP_REMOVED lines=18> */
.L_x_1186:
[----:B------:R-:W-:Y:S05]  /*4160*/  BSYNC B0 ;  /* 0x0000000000007941 */ /* 0x000fea0003800000 */
.L_x_1185:
        /* <DEDUP_REMOVED lines=23> */
.L_x_1187:
        /* <DEDUP_REMOVED lines=17> */
.L_x_1189:
[----:B------:R-:W-:Y:S05]  /*43f0*/  BSYNC B0 ;  /* 0x0000000000007941 */ /* 0x000fea0003800000 */
.L_x_1188:
[----:B------:R-:W-:Y:S02]  /*4400*/  IADD3 R62, R62, c[0x0][0x10], RZ ;  /* 0x000004003e3e7a10 */ /* 0x000fe40007ffe0ff */
[----:B------:R-:W-:Y:S02]  /*4410*/  IADD3 R57, R57, 0x1, RZ ;  /* 0x0000000139397810 */ /* 0x000fe40007ffe0ff */
[----:B------:R-:W-:-:S13]  /*4420*/  ISETP.GE.AND P0, PT, R62, UR4, PT ;  /* 0x000000043e007c0c */ /* 0x000fda000bf06270 */
[----:B------:R-:W-:Y:S01]  /*4430*/  @P0 CALL.REL.NOINC `(.L_x_1155) ;  /* 0x0000001000000944 */ /* 0x000fe20003c00000 */
[----:B------:R-:W-:Y:S05]  /*4440*/  BRA `(.L_x_1190) ;  /* 0xffffbe8000007947 */ /* 0x000fea000383ffff */
.L_x_1155:
        /* <DEDUP_REMOVED lines=18> */
.L_x_1192:
[----:B------:R-:W-:Y:S05]  /*4570*/  BSYNC B0 ;  /* 0x0000000000007941 */ /* 0x000fea0003800000 */
.L_x_1191:
        /* <DEDUP_REMOVED lines=11> */
.L_x_1194:
[----:B------:R-:W2:Y:S01]  /*4630*/  LDG.E.STRONG.GPU R5, [R2.64] ;  /* 0x0000000802057981 */ /* 0x000ea2000c1ef900 */
[----:B------:R-:W-:Y:S01]  /*4640*/  YIELD ;  /* 0x0000000000007946 */ /* 0x000fe20003800000 */
[----:B--2---:R-:W-:Y:S01]  /*4650*/  ISETP.NE.AND P0, PT, R5, R0, PT ;  /* 0x000000000500720c */ /* 0x004fe20003f05270 */
[----:B------:R-:W-:-:S12]  /*4660*/  CCTL.IVALL ;  /* 0x00000000ff00798f */ /* 0x000fd80002000000 */
[----:B------:R-:W-:Y:S05]  /*4670*/  @P0 BRA `(.L_x_1194) ;  /* 0xffffffb000000947 */ /* 0x000fea000383ffff */
.L_x_1193:
        /* <DEDUP_REMOVED lines=25> */
.L_x_1195:
        /* <DEDUP_REMOVED lines=26> */
.L_x_1196:
        /* <DEDUP_REMOVED lines=13> */
.L_x_3281:


//--------------------- .text._Z35group_norm_nhwc_bwd_one_pass_kernelI11Fp16IOFp16WLi256ELi42ELi672EEv26Group_norm_nhwc_bwd_params --------------------------
	.section	.text._Z35group_norm_nhwc_bwd_one_pass_kernelI11Fp16IOFp16WLi256ELi42ELi672EEv26Group_norm_nhwc_bwd_params,"ax",@progbits
	.sectioninfo	@"SHI_REGISTERS=80"
	.align	128
        .global         _Z35group_norm_nhwc_bwd_one_pass_kernelI11Fp16IOFp16WLi256ELi42ELi672EEv26Group_norm_nhwc_bwd_params
        .type           _Z35group_norm_nhwc_bwd_one_pass_kernelI11Fp16IOFp16WLi256ELi42ELi672EEv26Group_norm_nhwc_bwd_params,@function
        .size           _Z35group_norm_nhwc_bwd_one_pass_kernelI11Fp16IOFp16WLi256ELi42ELi672EEv26Group_norm_nhwc_bwd_params,(.L_x_3282 - _Z35group_norm_nhwc_bwd_one_pass_kernelI11Fp16IOFp16WLi256ELi42ELi672EEv26Group_norm_nhwc_bwd_params)
        .other          _Z35group_norm_nhwc_bwd_one_pass_kernelI11Fp16IOFp16WLi256ELi42ELi672EEv26Group_norm_nhwc_bwd_params,@"STO_CUDA_ENTRY STV_DEFAULT"
_Z35group_norm_nhwc_bwd_one_pass_kernelI11Fp16IOFp16WLi256ELi42ELi672EEv26Group_norm_nhwc_bwd_params:
.text._Z35group_norm_nhwc_bwd_one_pass_kernelI11Fp16IOFp16WLi256ELi42ELi672EEv26Group_norm_nhwc_bwd_params:
        /* <DEDUP_REMOVED lines=49> */
.L_x_1248:
        /* <DEDUP_REMOVED lines=215> */
.L_x_1199:
[----:B---3--:R-:W-:Y:S05]  /*1080*/  BSYNC B0 ;  /* 0x0000000000007941 */ /* 0x008fea0003800000 */
.L_x_1198:
        /* <DEDUP_REMOVED lines=34> */
.L_x_1200:
        /* <DEDUP_REMOVED lines=26> */
.L_x_1201:
        /* <DEDUP_REMOVED lines=41> */
.L_x_1202:
        /* <DEDUP_REMOVED lines=38> */
.L_x_1203:
        /* <DEDUP_REMOVED lines=32> */
.L_x_1204:
        /* <DEDUP_REMOVED lines=38> */
.L_x_1205:
        /* <DEDUP_REMOVED lines=36> */
.L_x_1206:
        /* <DEDUP_REMOVED lines=34> */
.L_x_1207:
        /* <DEDUP_REMOVED lines=103> */
.L_x_1209:
[----:B------:R-:W-:Y:S05]  /*2870*/  BSYNC B0 ;  /* 0x0000000000007941 */ /* 0x000fea0003800000 */
.L_x_1208:
        /* <DEDUP_REMOVED lines=159> */
.L_x_1211:
[----:B------:R-:W-:Y:S05]  /*3270*/  BSYNC B0 ;  /* 0x0000000000007941 */ /* 0x000fea0003800000 */
.L_x_1210:
        /* <DEDUP_REMOVED lines=17> */
.L_x_1213:
[----:B------:R-:W-:Y:S05]  /*3390*/  BSYNC B0 ;  /* 0x0000000000007941 */ /* 0x000fea0003800000 */
.L_x_1212:
        /* <DEDUP_REMOVED lines=28> */
.L_x_1216:
[----:B------:R-:W2:Y:S01]  /*3560*/  LDG.E.STRONG.GPU R18, [R16.64] ;  /* 0x0000000810127981 */ /* 0x000ea2000c1ef900 */
[----:B------:R-:W-:Y:S01]  /*3570*/  YIELD ;  /* 0x0000000000007946 */ /* 0x000fe20003800000 */
[----:B--2---:R-:W-:Y:S01]  /*3580*/  ISETP.NE.AND P0, PT, R18, R21, PT ;  /* 0x000000151200720c */ /* 0x004fe20003f05270 */
[----:B------:R-:W-:-:S12]  /*3590*/  CCTL.IVALL ;  /* 0x00000000ff00798f */ /* 0x000fd80002000000 */
[----:B------:R-:W-:Y:S05]  /*35a0*/  @P0 BRA `(.L_x_1216) ;  /* 0xffffffb000000947 */ /* 0x000fea000383ffff */
.L_x_1215:
        /* <DEDUP_REMOVED lines=20> */
.L_x_1220:
        /* <DEDUP_REMOVED lines=115> */
.L_x_1219:
        /* <DEDUP_REMOVED lines=61> */
.L_x_1221:
[----:B------:R-:W-:-:S13]  /*41f0*/  ISETP.NE.OR P0, PT, R25, RZ, P0 ;  /* 0x000000ff1900720c */ /* 0x000fda0000705670 */
[----:B------:R-:W-:Y:S05]  /*4200*/  @!P0 BRA `(.L_x_1217) ;  /* 0x000001f000008947 */ /* 0x000fea0003800000 */
.L_x_1218:
        /* <DEDUP_REMOVED lines=31> */
.L_x_1217:
        /* <DEDUP_REMOVED lines=12> */
.L_x_1223:
[----:B------:R-:W-:Y:S05]  /*44c0*/  BSYNC B0 ;  /* 0x0000000000007941 */ /* 0x000fea0003800000 */
.L_x_1222:
        /* <DEDUP_REMOVED lines=16> */
.L_x_1214:
        /* <DEDUP_REMOVED lines=35> */
.L_x_1224:
        /* <DEDUP_REMOVED lines=18> */
.L_x_1226:
[----:B------:R-:W-:Y:S05]  /*4920*/  BSYNC B0 ;  /* 0x0000000000007941 */ /* 0x000fea0003800000 */
.L_x_1225:
        /* <DEDUP_REMOVED lines=30> */
.L_x_1227:
        /* <DEDUP_REMOVED lines=18> */
.L_x_1229:
[----:B------:R-:W-:Y:S05]  /*4c30*/  BSYNC B0 ;  /* 0x0000000000007941 */ /* 0x000fea0003800000 */
.L_x_1228:
        /* <DEDUP_REMOVED lines=29> */
.L_x_1230:
        /* <DEDUP_REMOVED lines=18> */
.L_x_1232:
[----:B------:R-:W-:Y:S05]  /*4f30*/  BSYNC B0 ;  /* 0x0000000000007941 */ /* 0x000fea0003800000 */
.L_x_1231:
        /* <DEDUP_REMOVED lines=56> */
.L_x_1233:
        /* <DEDUP_REMOVED lines=18> */
.L_x_1235:
[----:B------:R-:W-:Y:S05]  /*53e0*/  BSYNC B0 ;  /* 0x0000000000007941 */ /* 0x000fea0003800000 */
.L_x_1234:
        /* <DEDUP_REMOVED lines=23> */
.L_x_1236:
        /* <DEDUP_REMOVED lines=18> */
.L_x_1238:
[----:B------:R-:W-:Y:S05]  /*5680*/  BSYNC B0 ;  /* 0x0000000000007941 */ /* 0x000fea0003800000 */
.L_x_1237:
        /* <DEDUP_REMOVED lines=23> */
.L_x_1239:
        /* <DEDUP_REMOVED lines=18> */
.L_x_1241:
[----:B------:R-:W-:Y:S05]  /*5920*/  BSYNC B0 ;  /* 0x0000000000007941 */ /* 0x000fea0003800000 */
.L_x_1240:
        /* <DEDUP_REMOVED lines=23> */
.L_x_1242:
        /* <DEDUP_REMOVED lines=18> */
.L_x_1244:
[----:B------:R-:W-:Y:S05]  /*5bc0*/  BSYNC B0 ;  /* 0x0000000000007941 */ /* 0x000fea0003800000 */
.L_x_1243:
        /* <DEDUP_REMOVED lines=23> */
.L_x_1245:
        /* <DEDUP_REMOVED lines=17> */
.L_x_1247:
[----:B------:R-:W-:Y:S05]  /*5e50*/  BSYNC B0 ;  /* 0x0000000000007941 */ /* 0x000fea0003800000 */
.L_x_1246:
[----:B------:R-:W-:Y:S02]  /*5e60*/  IADD3 R65, R65, c[0x0][0x10], RZ ;  /* 0x0000040041417a10 */ /* 0x000fe40007ffe0ff */
[----:B------:R-:W-:Y:S02]  /*5e70*/  IADD3 R56, R56, 0x1, RZ ;  /* 0x0000000138387810 */ /* 0x000fe40007ffe0ff */
[----:B------:R-:W-:-:S13]  /*5e80*/  ISETP.GE.AND P0, PT, R65, UR4, PT ;  /* 0x0000000441007c0c */ /* 0x000fda000bf06270 */
[----:B------:R-:W-:Y:S01]  /*5e90*/  @P0 CALL.REL.NOINC `(.L_x_1197) ;  /* 0x0000001000000944 */ /* 0x000fe20003c00000 */
[----:B------:R-:W-:Y:S05]  /*5ea0*/  BRA `(.L_x_1248) ;  /* 0xffffa46000007947 */ /* 0x000fea000383ffff */
.L_x_1197:
        /* <DEDUP_REMOVED lines=18> */
.L_x_1250:
[----:B------:R-:W-:Y:S05]  /*5fd0*/  BSYNC B0 ;  /* 0x0000000000007941 */ /* 0x000fea0003800000 */
.L_x_1249:
        /* <DEDUP_REMOVED lines=11> */
.L_x_1252:
[----:B------:R-:W2:Y:S01]  /*6090*/  LDG.E.STRONG.GPU R5, [R2.64] ;  /* 0x0000000802057981 */ /* 0x000ea2000c1ef900 */
[----:B------:R-:W-:Y:S01]  /*60a0*/  YIELD ;  /* 0x0000000000007946 */ /* 0x000fe20003800000 */
[----:B--2---:R-:W-:Y:S01]  /*60b0*/  ISETP.NE.AND P0, PT, R5, R0, PT ;  /* 0x000000000500720c */ /* 0x004fe20003f05270 */
[----:B------:R-:W-:-:S12]  /*60c0*/  CCTL.IVALL ;  /* 0x00000000ff00798f */ /* 0x000fd80002000000 */
[----:B------:R-:W-:Y:S05]  /*60d0*/  @P0 BRA `(.L_x_1252) ;  /* 0xffffffb000000947 */ /* 0x000fea000383ffff */
.L_x_1251:
        /* <DEDUP_REMOVED lines=25> */
.L_x_1253:
        /* <DEDUP_REMOVED lines=26> */
.L_x_1254:
        /* <DEDUP_REMOVED lines=15> */
.L_x_3282:


//--------------------- .text._Z35group_norm_nhwc_bwd_one_pass_kernelI11Fp16IOFp16WLi512ELi42ELi672EEv26Group_norm_nhwc_bwd_params --------------------------
	.section	.text._Z35group_norm_nhwc_bwd_one_pass_kernelI11Fp16IOFp16WLi512ELi42ELi672EEv26Group_norm_nhwc_bwd_params,"ax",@progbits
	.sectioninfo	@"SHI_REGISTERS=80"
	.align	128
        .global         _Z35group_norm_nhwc_bwd_one_pass_kernelI11Fp16IOFp16WLi512ELi42ELi672EEv26Group_norm_nhwc_bwd_params
        .type           _Z35group_norm_nhwc_bwd_one_pass_kernelI11Fp16IOFp16WLi512ELi42ELi672EEv26Group_norm_nhwc_bwd_params,@function
        .size           _Z35group_norm_nhwc_bwd_one_pass_kernelI11Fp16IOFp16WLi512ELi42ELi672EEv26Group_norm_nhwc_bwd_params,(.L_x_3283 - _Z35group_norm_nhwc_bwd_one_pass_kernelI11Fp16IOFp16WLi512ELi42ELi672EEv26Group_norm_nhwc_bwd_params)
        .other          _Z35group_norm_nhwc_bwd_one_pass_kernelI11Fp16IOFp16WLi512ELi42ELi672EEv26Group_norm_nhwc_bwd_params,@"STO_CUDA_ENTRY STV_DEFAULT"
_Z35group_norm_nhwc_bwd_one_pass_kernelI11Fp16IOFp16WLi512ELi42ELi672EEv26Group_norm_nhwc_bwd_params:
.text._Z35group_norm_nhwc_bwd_one_pass_kernelI11Fp16IOFp16WLi512ELi42ELi672EEv26Group_norm_nhwc_bwd_params:
        /* <DEDUP_REMOVED lines=60> */
.L_x_1338:
        /* <DEDUP_REMOVED lines=389> */
.L_x_1257:
[----:B0-----:R-:W-:Y:S05]  /*1c10*/  BSYNC B0 ;  /* 0x0000000000007941 */ /* 0x001fea0003800000 */
.L_x_1256:
        /* <DEDUP_REMOVED lines=25> */
.L_x_1258:
        /* <DEDUP_REMOVED lines=34> */
.L_x_1259:
        /* <DEDUP_REMOVED lines=40> */
.L_x_1260:
        /* <DEDUP_REMOVED lines=37> */
.L_x_1261:
        /* <DEDUP_REMOVED lines=37> */
.L_x_1262:
        /* <DEDUP_REMOVED lines=37> */
.L_x_1263:
        /* <DEDUP_REMOVED lines=37> */
.L_x_1264:
        /* <DEDUP_REMOVED lines=37> */
.L_x_1265:
        /* <DEDUP_REMOVED lines=37> */
.L_x_1266:
        /* <DEDUP_REMOVED lines=37> */
.L_x_1267:
        /* <DEDUP_REMOVED lines=37> */
.L_x_1268:
        /* <DEDUP_REMOVED lines=37> */
.L_x_1269:
        /* <DEDUP_REMOVED lines=37> */
.L_x_1270:
        /* <DEDUP_REMOVED lines=37> */
.L_x_1271:
        /* <DEDUP_REMOVED lines=35> */
.L_x_1272:
        /* <DEDUP_REMOVED lines=33> */
.L_x_1273:
        /* <DEDUP_REMOVED lines=106> */
.L_x_1275:
[----:B------:R-:W-:Y:S05]  /*46a0*/  BSYNC B0 ;  /* 0x0000000000007941 */ /* 0x000fea0003800000 */
.L_x_1274:
        /* <DEDUP_REMOVED lines=160> */
.L_x_1277:
[----:B------:R-:W-:Y:S05]  /*50b0*/  BSYNC B0 ;  /* 0x0000000000007941 */ /* 0x000fea0003800000 */
.L_x_1276:
        /* <DEDUP_REMOVED lines=20> */
.L_x_1279:
[----:B------:R-:W-:Y:S05]  /*5200*/  BSYNC B0 ;  /* 0x0000000000007941 */ /* 0x000fea0003800000 */
.L_x_1278:
        /* <DEDUP_REMOVED lines=39> */
.L_x_1282:
[----:B------:R-:W-:Y:S02]  /*5480*/  MOV R20, UR16 ;  /* 0x0000001000147c02 */ /* 0x000fe40008000f00 */
[----:B------:R-:W-:-:S05]  /*5490*/  MOV R21, UR17 ;  /* 0x0000001100157c02 */ /* 0x000fca0008000f00 */
[----:B------:R-:W2:Y:S01]  /*54a0*/  LDG.E.STRONG.GPU R20, [R20.64] ;  /* 0x0000001214147981 */ /* 0x000ea2000c1ef900 */
[----:B------:R-:W-:Y:S01]  /*54b0*/  YIELD ;  /* 0x0000000000007946 */ /* 0x000fe20003800000 */
[----:B--2---:R-:W-:Y:S01]  /*54c0*/  ISETP.NE.AND P0, PT, R20, R15, PT ;  /* 0x0000000f1400720c */ /* 0x004fe20003f05270 */
[----:B------:R-:W-:-:S12]  /*54d0*/  CCTL.IVALL ;  /* 0x00000000ff00798f */ /* 0x000fd80002000000 */
[----:B------:R-:W-:Y:S05]  /*54e0*/  @P0 BRA `(.L_x_1282) ;  /* 0xffffff9000000947 */ /* 0x000fea000383ffff */
.L_x_1281:
        /* <DEDUP_REMOVED lines=20> */
.L_x_1286:
        /* <DEDUP_REMOVED lines=160> */
.L_x_1285:
        /* <DEDUP_REMOVED lines=83> */
.L_x_1287:
[----:B01----:R-:W-:-:S13]  /*6560*/  ISETP.NE.OR P0, PT, RZ, UR14, P0 ;  /* 0x0000000eff007c0c */ /* 0x003fda0008705670 */
[----:B------:R-:W-:Y:S05]  /*6570*/  @!P0 BRA `(.L_x_1283) ;  /* 0x000002a000008947 */ /* 0x000fea0003800000 */
.L_x_1284:
        /* <DEDUP_REMOVED lines=42> */
.L_x_1283:
        /* <DEDUP_REMOVED lines=16> */
.L_x_1289:
[----:B------:R-:W-:Y:S05]  /*6920*/  BSYNC B0 ;  /* 0x0000000000007941 */ /* 0x000fea0003800000 */
.L_x_1288:
        /* <DEDUP_REMOVED lines=24> */
.L_x_1280:
        /* <DEDUP_REMOVED lines=34> */
.L_x_1290:
        /* <DEDUP_REMOVED lines=21> */
.L_x_1292:
[----:B------:R-:W-:Y:S05]  /*6e20*/  BSYNC B0 ;  /* 0x0000000000007941 */ /* 0x000fea0003800000 */
.L_x_1291:
        /* <DEDUP_REMOVED lines=30> */
.L_x_1293:
        /* <DEDUP_REMOVED lines=20> */
.L_x_1295:
[----:B------:R-:W-:Y:S05]  /*7150*/  BSYNC B0 ;  /* 0x0000000000007941 */ /* 0x000fea0003800000 */
.L_x_1294:
        /* <DEDUP_REMOVED lines=31> */
.L_x_1296:
        /* <DEDUP_REMOVED lines=20> */
.L_x_1298:
[----:B------:R-:W-:Y:S05]  /*7490*/  BSYNC B0 ;  /* 0x0000000000007941 */ /* 0x000fea0003800000 */
.L_x_1297:
        /* <DEDUP_REMOVED lines=33> */
.L_x_1299:
        /* <DEDUP_REMOVED lines=20> */
.L_x_1301:
[----:B------:R-:W-:Y:S05]  /*77f0*/  BSYNC B0 ;  /* 0x0000000000007941 */ /* 0x000fea0003800000 */
.L_x_1300:
        /* <DEDUP_REMOVED lines=37> */
.L_x_1302:
        /* <DEDUP_REMOVED lines=20> */
.L_x_1304:
[----:B------:R-:W-:Y:S05]  /*7b90*/  BSYNC B0 ;  /* 0x0000000000007941 */ /* 0x000fea0003800000 */
.L_x_1303:
        /* <DEDUP_REMOVED lines=25> */
.L_x_1305:
        /* <DEDUP_REMOVED lines=20> */
.L_x_1307:
[----:B------:R-:W-:Y:S05]  /*7e70*/  BSYNC B0 ;  /* 0x0000000000007941 */ /* 0x000fea0003800000 */
.L_x_1306:
        /* <DEDUP_REMOVED lines=37> */
.L_x_1308:
        /* <DEDUP_REMOVED lines=20> */
.L_x_1310:
[----:B------:R-:W-:Y:S05]  /*8210*/  BSYNC B0 ;  /* 0x0000000000007941 */ /* 0x000fea0003800000 */
.L_x_1309:
        /* <DEDUP_REMOVED lines=25> */
.L_x_1311:
        /* <DEDUP_REMOVED lines=20> */
.L_x_1313:
[----:B------:R-:W-:Y:S05]  /*84f0*/  BSYNC B0 ;  /* 0x0000000000007941 */ /* 0x000fea0003800000 */
.L_x_1312:
        /* <DEDUP_REMOVED lines=37> */
.L_x_1314:
        /* <DEDUP_REMOVED lines=20> */
.L_x_1316:
[----:B------:R-:W-:Y:S05]  /*8890*/  BSYNC B0 ;  /* 0x0000000000007941 */ /* 0x000fea0003800000 */
.L_x_1315:
        /* <DEDUP_REMOVED lines=25> */
.L_x_1317:
        /* <DEDUP_REMOVED lines=20> */
.L_x_1319:
[----:B------:R-:W-:Y:S05]  /*8b70*/  BSYNC B0 ;  /* 0x0000000000007941 */ /* 0x000fea0003800000 */
.L_x_1318:
        /* <DEDUP_REMOVED lines=37> */
.L_x_1320:
        /* <DEDUP_REMOVED lines=20> */
.L_x_1322:
[----:B------:R-:W-:Y:S05]  /*8f10*/  BSYNC B0 ;  /* 0x0000000000007941 */ /* 0x000fea0003800000 */
.L_x_1321:
        /* <DEDUP_REMOVED lines=25> */
.L_x_1323:
        /* <DEDUP_REMOVED lines=20> */
.L_x_1325:
[----:B------:R-:W-:Y:S05]  /*91f0*/  BSYNC B0 ;  /* 0x0000000000007941 */ /* 0x000fea0003800000 */
.L_x_1324:
        /* <DEDUP_REMOVED lines=37> */
.L_x_1326:
        /* <DEDUP_REMOVED lines=20> */
.L_x_1328:
[----:B------:R-:W-:Y:S05]  /*9590*/  BSYNC B0 ;  /* 0x0000000000007941 */ /* 0x000fea0003800000 */
.L_x_1327:
        /* <DEDUP_REMOVED lines=25> */
.L_x_1329:
        /* <DEDUP_REMOVED lines=20> */
.L_x_1331:
[----:B------:R-:W-:Y:S05]  /*9870*/  BSYNC B0 ;  /* 0x0000000000007941 */ /* 0x000fea0003800000 */
.L_x_1330:
        /* <DEDUP_REMOVED lines=35> */
.L_x_1332:
        /* <DEDUP_REMOVED lines=20> */
.L_x_1334:
[----:B------:R-:W-:Y:S05]  /*9bf0*/  BSYNC B0 ;  /* 0x0000000000007941 */ /* 0x000fea0003800000 */
.L_x_1333:
        /* <DEDUP_REMOVED lines=25> */
.L_x_1335:
        /* <DEDUP_REMOVED lines=19> */
.L_x_1337:
[----:B------:R-:W-:Y:S05]  /*9ec0*/  BSYNC B0 ;  /* 0x0000000000007941 */ /* 0x000fea0003800000 */
.L_x_1336:
[----:B-1----:R-:W-:Y:S02]  /*9ed0*/  ULDC UR5, c[0x0][0x10] ;  /* 0x0000040000057ab9 */ /* 0x002fe40000000800 */
[----:B------:R-:W-:Y:S02]  /*9ee0*/  UIADD3 UR9, UR9, UR5, URZ ;  /* 0x0000000509097290 */ /* 0x000fe4000fffe03f */
[----:B------:R-:W-:Y:S02]  /*9ef0*/  UIADD3 UR4, UR4, 0x1, URZ ;  /* 0x0000000104047890 */ /* 0x000fe4000fffe03f */
[----:B------:R-:W-:-:S06]  /*9f00*/  UISETP.GE.AND UP0, UPT, UR9, UR8, UPT ;  /* 0x000000080900728c */ /* 0x000fcc000bf06270 */
[----:B------:R-:W-:-:S13]  /*9f10*/  PLOP3.LUT P0, PT, PT, PT, UP0, 0x80, 0x0 ;  /* 0x000000000000781c */ /* 0x000fda0003f0f008 */
[----:B------:R-:W-:Y:S01]  /*9f20*/  @P0 CALL.REL.NOINC `(.L_x_1255) ;  /* 0x0000001000000944 */ /* 0x000fe20003c00000 */
[----:B------:R-:W-:Y:S05]  /*9f30*/  BRA `(.L_x_1338) ;  /* 0xffff648000007947 */ /* 0x000fea000383ffff */
.L_x_1255:
        /* <DEDUP_REMOVED lines=18> */
.L_x_1340:
[----:B------:R-:W-:Y:S05]  /*a060*/  BSYNC B0 ;  /* 0x0000000000007941 */ /* 0x000fea0003800000 */
.L_x_1339:
        /* <DEDUP_REMOVED lines=11> */
.L_x_1342:
[----:B------:R-:W3:Y:S01]  /*a120*/  LDG.E.STRONG.GPU R5, [R2.64] ;  /* 0x0000001202057981 */ /* 0x000ee2000c1ef900 */
[----:B------:R-:W-:Y:S01]  /*a130*/  YIELD ;  /* 0x0000000000007946 */ /* 0x000fe20003800000 */
[----:B---3--:R-:W-:Y:S01]  /*a140*/  ISETP.NE.AND P0, PT, R5, R4, PT ;  /* 0x000000040500720c */ /* 0x008fe20003f05270 */
[----:B------:R-:W-:-:S12]  /*a150*/  CCTL.IVALL ;  /* 0x00000000ff00798f */ /* 0x000fd80002000000 */
[----:B------:R-:W-:Y:S05]  /*a160*/  @P0 BRA `(.L_x_1342) ;  /* 0xffffffb000000947 */ /* 0x000fea000383ffff */
.L_x_1341:
        /* <DEDUP_REMOVED lines=25> */
.L_x_1343:
        /* <DEDUP_REMOVED lines=26> */
.L_x_1344:
        /* <DEDUP_REMOVED lines=14> */
.L_x_3283:


//--------------------- .text._Z35group_norm_nhwc_bwd_one_pass_kernelI11Fp32IOFp32WLi64ELi42ELi672EEv26Group_norm_nhwc_bwd_params --------------------------
	.section	.text._Z35group_norm_nhwc_bwd_one_pass_kernelI11Fp32IOFp32WLi64ELi42ELi672EEv26Group_norm_nhwc_bwd_params,"ax",@progbits
	.sectioninfo	@"SHI_REGISTERS=40"
	.align	128
        .global         _Z35group_norm_nhwc_bwd_one_pass_kernelI11Fp32IOFp32WLi64ELi42ELi672EEv26Group_norm_nhwc_bwd_params
        .type           _Z35group_norm_nhwc_bwd_one_pass_kernelI11Fp32IOFp32WLi64ELi42ELi672EEv26Group_norm_nhwc_bwd_params,@function
        .size           _Z35group_norm_nhwc_bwd_one_pass_kernelI11Fp32IOFp32WLi64ELi42ELi672EEv26Group_norm_nhwc_bwd_params,(.L_x_3284 - _Z35group_norm_nhwc_bwd_one_pass_kernelI11Fp32IOFp32WLi64ELi42ELi672EEv26Group_norm_nhwc_bwd_params)
        .other          _Z35group_norm_nhwc_bwd_one_pass_kernelI11Fp32IOFp32WLi64ELi42ELi672EEv26Group_norm_nhwc_bwd_params,@"STO_CUDA_ENTRY STV_DEFAULT"
_Z35group_norm_nhwc_bwd_one_pass_kernelI11Fp32IOFp32WLi64ELi42ELi672EEv26Group_norm_nhwc_bwd_params:
.text._Z35group_norm_nhwc_bwd_one_pass_kernelI11Fp32IOFp32WLi64ELi42ELi672EEv26Group_norm_nhwc_bwd_params:
        /* <DEDUP_REMOVED lines=17> */
[----:B------:R-:W-:Y:S01]  /*0110*/  HFMA2.MMA R32, -RZ, RZ, 0, 0 ;  /* 0x00000000ff207435 */ /* 0x000fe200000001ff */
[----:B------:R-:W-:Y:S02]  /*0120*/  UIMAD.WIDE.U32 UR4, UR8, UR12, URZ ;  /* 0x0000000c080472a5 */ /* 0x000fe4000f8e003f */
[----:B------:R-:W-:Y:S01]  /*0130*/  UIMAD UR8, UR8, UR13, URZ ;  /* 0x0000000d080872a4 */ /* 0x000fe2000f8e023f */
[----:B------:R-:W-:Y:S01]  /*0140*/  IMAD R33, R3, -0x15, R0 ;  /* 0xffffffeb03217824 */ /* 0x000fe200078e0200 */
[----:B------:R-:W-:Y:S02]  /*0150*/  ULEA.HI UR11, UP0, UR13, UR12, URZ, 0x1 ;  /* 0x0000000c0d0b7291 */ /* 0x000fe4000f81083f */
[----:B------:R-:W-:-:S02]  /*0160*/  UIADD3 UR8, UR5, UR8, URZ ;  /* 0x0000000805087290 */ /* 0x000fc4000fffe03f */
[----:B------:R-:W-:Y:S01]  /*0170*/  UIADD3.X UR9, URZ, UR13, URZ, UP0, !UPT ;  /* 0x0000000d3f097290 */ /* 0x000fe200087fe43f */
[----:B------:R-:W-:Y:S01]  /*0180*/  SHF.L.U32 R33, R33, 0x1, RZ ;  /* 0x0000000121217819 */ /* 0x000fe200000006ff */
[----:B------:R-:W-:Y:S02]  /*0190*/  ULEA.HI UR10, UP0, UR8, UR4, URZ, 0x1 ;  /* 0x00000004080a7291 */ /* 0x000fe4000f81083f */
[----:B------:R-:W-:Y:S02]  /*01a0*/  USHF.R.S64 UR11, UR11, 0x1, UR9 ;  /* 0x000000010b0b7899 */ /* 0x000fe40008001009 */
[----:B------:R-:W-:Y:S02]  /*01b0*/  UIADD3.X UR8, URZ, UR8, URZ, UP0, !UPT ;  /* 0x000000083f087290 */ /* 0x000fe400087fe43f */
[----:B------:R-:W-:Y:S02]  /*01c0*/  USHF.R.S32.HI UR9, URZ, 0x1, UR9 ;  /* 0x000000013f097899 */ /* 0x000fe40008011409 */
[----:B------:R-:W-:Y:S01]  /*01d0*/  USHF.R.S64 UR10, UR10, 0x1, UR8 ;  /* 0x000000010a0a7899 */ /* 0x000fe20008001008 */
[----:B0-----:R-:W-:Y:S01]  /*01e0*/  IMAD R25, R24, c[0x0][0x1fc], R3 ;  /* 0x00007f0018197a24 */ /* 0x001fe200078e0203 */
[----:B------:R-:W-:Y:S01]  /*01f0*/  SHF.R.S32.HI R3, RZ, 0x1f, R0 ;  /* 0x0000001fff037819 */ /* 0x000fe20000011400 */
[----:B------:R-:W-:-:S02]  /*0200*/  USHF.R.S32.HI UR8, URZ, 0x1, UR8 ;  /* 0x000000013f087899 */ /* 0x000fc40008011408 */
[----:B------:R-:W-:Y:S01]  /*0210*/  USHF.L.U64.HI UR9, UR11, 0x2, UR9 ;  /* 0x000000020b097899 */ /* 0x000fe20008010209 */
[----:B------:R-:W-:Y:S01]  /*0220*/  ISETP.GE.U32.AND P1, PT, R25, c[0x0][0x1e0], PT ;  /* 0x0000780019007a0c */ /* 0x000fe20003f26070 */
[----:B------:R-:W-:Y:S01]  /*0230*/  USHF.L.U64.HI UR8, UR10, 0x2, UR8 ;  /* 0x000000020a087899 */ /* 0x000fe20008010208 */
[----:B------:R-:W-:Y:S01]  /*0240*/  SHF.R.S32.HI R37, RZ, 0x1f, R25 ;  /* 0x0000001fff257819 */ /* 0x000fe20000011419 */
[----:B------:R-:W-:Y:S01]  /*0250*/  ULDC.U8 UR16, c[0x0][0x1f4] ;  /* 0x00007d0000107ab9 */ /* 0x000fe20000000000 */
[----:B------:R-:W-:Y:S02]  /*0260*/  LEA.HI R3, R3, R0, RZ, 0x5 ;  /* 0x0000000003037211 */ /* 0x000fe400078f28ff */
[----:B------:R-:W-:Y:S02]  /*0270*/  ISETP.GE.AND.EX P1, PT, R37, c[0x0][0x1e4], PT, P1 ;  /* 0x0000790025007a0c */ /* 0x000fe40003f26310 */
[----:B------:R-:W-:Y:S02]  /*0280*/  SHF.R.S32.HI R36, RZ, 0x5, R3 ;  /* 0x00000005ff247819 */ /* 0x000fe40000011403 */
[----:B------:R-:W-:-:S02]  /*0290*/  ISETP.LT.U32.AND P1, PT, R0, 0x2a0, !P1 ;  /* 0x000002a00000780c */ /* 0x000fc40004f21070 */
[----:B------:R-:W-:Y:S02]  /*02a0*/  IADD3 R34, R25, 0x20, RZ ;  /* 0x0000002019227810 */ /* 0x000fe40007ffe0ff */
.L_x_1372:
[----:B0-----:R-:W-:Y:S01]  /*02b0*/  IABS R5, c[0x0][0x1f0] ;  /* 0x00007c0000057a13 */ /* 0x001fe20000000000 */
[----:B------:R-:W-:Y:S01]  /*02c0*/  UMOV UR12, 0x8 ;  /* 0x00000008000c7882 */ /* 0x000fe20000000000 */
[----:B------:R-:W-:Y:S01]  /*02d0*/  ISETP.LE.AND P2, PT, RZ, UR7, PT ;  /* 0x00000007ff007c0c */ /* 0x000fe2000bf43270 */
[----:B------:R-:W-:Y:S01]  /*02e0*/  ULDC.64 UR4, c[0x0][0x198] ;  /* 0x0000660000047ab9 */ /* 0x000fe20000000a00 */
[----:B------:R-:W0:Y:S01]  /*02f0*/  I2F.RP R4, R5 ;  /* 0x0000000500047306 */ /* 0x000e220000209400 */
[----:B------:R-:W-:-:S03]  /*0300*/  UIMAD.WIDE UR4, UR7, UR12, UR4 ;  /* 0x0000000c070472a5 */ /* 0x000fc6000f8e0204 */
[----:B------:R-:W-:-:S03]  /*0310*/  ULDC UR12, c[0x0][0x1f0] ;  /* 0x00007c00000c7ab9 */ /* 0x000fc60000000800 */
[----:B------:R-:W-:Y:S01]  /*0320*/  MOV R12, UR4 ;  /* 0x00000004000c7c02 */ /* 0x000fe20008000f00 */
[----:B------:R-:W-:Y:S01]  /*0330*/  ULOP3.LUT UR4, UR7, UR12, URZ, 0x3c, !UPT ;  /* 0x0000000c07047292 */ /* 0x000fe2000f8e3c3f */
[----:B------:R-:W-:-:S06]  /*0340*/  MOV R13, UR5 ;  /* 0x00000005000d7c02 */ /* 0x000fcc0008000f00 */
[----:B------:R-:W2:Y:S01]  /*0350*/  LDG.E.64 R12, [R12.64] ;  /* 0x0000000e0c0c7981 */ /* 0x000ea2000c1e1b00 */
[----:B0-----:R-:W0:Y:S02]  /*0360*/  MUFU.RCP R4, R4 ;  /* 0x0000000400047308 */ /* 0x001e240000001000 */
[----:B0-----:R-:W-:-:S06]  /*0370*/  IADD3 R2, R4, 0xffffffe, RZ ;  /* 0x0ffffffe04027810 */ /* 0x001fcc0007ffe0ff */
[----:B------:R0:W1:Y:S02]  /*0380*/  F2I.FTZ.U32.TRUNC.NTZ R3, R2 ;  /* 0x0000000200037305 */ /* 0x000064000021f000 */
[----:B0-----:R-:W-:Y:S02]  /*0390*/  MOV R2, RZ ;  /* 0x000000ff00027202 */ /* 0x001fe40000000f00 */
[----:B-1----:R-:W-:-:S05]  /*03a0*/  IADD3 R6, RZ, -R3, RZ ;  /* 0x80000003ff067210 */ /* 0x002fca0007ffe0ff */
[----:B------:R-:W-:Y:S01]  /*03b0*/  IMAD R7, R6, R5, RZ ;  /* 0x0000000506077224 */ /* 0x000fe200078e02ff */
[----:B------:R-:W-:-:S03]  /*03c0*/  IABS R6, UR7 ;  /* 0x0000000700067c13 */ /* 0x000fc60008000000 */
[----:B------:R-:W-:-:S06]  /*03d0*/  IMAD.HI.U32 R3, R3, R7, R2 ;  /* 0x0000000703037227 */ /* 0x000fcc00078e0002 */
[----:B------:R-:W-:-:S05]  /*03e0*/  IMAD.HI.U32 R3, R3, R6, RZ ;  /* 0x0000000603037227 */ /* 0x000fca00078e00ff */
[----:B------:R-:W-:-:S05]  /*03f0*/  IADD3 R4, -R3, RZ, RZ ;  /* 0x000000ff03047210 */ /* 0x000fca0007ffe1ff */
[----:B------:R-:W-:-:S05]  /*0400*/  IMAD R4, R5, R4, R6 ;  /* 0x0000000405047224 */ /* 0x000fca00078e0206 */
[----:B------:R-:W-:Y:S02]  /*0410*/  ISETP.GT.U32.AND P4, PT, R5, R4, PT ;  /* 0x000000040500720c */ /* 0x000fe40003f84070 */
[----:B------:R-:W-:-:S11]  /*0420*/  ISETP.LE.AND P3, PT, RZ, UR4, PT ;  /* 0x00000004ff007c0c */ /* 0x000fd6000bf63270 */
[----:B------:R-:W-:-:S04]  /*0430*/  @!P4 IADD3 R4, R4, -R5, RZ ;  /* 0x800000050404c210 */ /* 0x000fc80007ffe0ff */
[CC--:B------:R-:W-:Y:S02]  /*0440*/  ISETP.GE.U32.AND P0, PT, R4.reuse, R5.reuse, PT ;  /* 0x000000050400720c */ /* 0x0c0fe40003f06070 */
[-C--:B------:R-:W-:Y:S02]  /*0450*/  ISETP.GT.U32.AND P5, PT, R5, R4.reuse, PT ;  /* 0x000000040500720c */ /* 0x080fe40003fa4070 */
[----:B------:R-:W-:Y:S02]  /*0460*/  IADD3 R5, R4, -R5, RZ ;  /* 0x8000000504057210 */ /* 0x000fe40007ffe0ff */
[----:B------:R-:W-:Y:S02]  /*0470*/  @!P4 IADD3 R3, R3, 0x1, RZ ;  /* 0x000000010303c810 */ /* 0x000fe40007ffe0ff */
[----:B------:R-:W-:Y:S02]  /*0480*/  SEL R4, R5, R4, !P5 ;  /* 0x0000000405047207 */ /* 0x000fe40006800000 */
[----:B------:R-:W-:-:S02]  /*0490*/  ISETP.NE.AND P4, PT, RZ, c[0x0][0x1f0], PT ;  /* 0x00007c00ff007a0c */ /* 0x000fc40003f85270 */
[----:B------:R-:W-:Y:S02]  /*04a0*/  LOP3.LUT R5, RZ, c[0x0][0x1f0], RZ, 0x33, !PT ;  /* 0x00007c00ff057a12 */ /* 0x000fe400078e33ff */
[----:B------:R-:W-:Y:S02]  /*04b0*/  @!P2 IADD3 R4, -R4, RZ, RZ ;  /* 0x000000ff0404a210 */ /* 0x000fe40007ffe1ff */
[----:B------:R-:W-:Y:S02]  /*04c0*/  @P0 IADD3 R3, R3, 0x1, RZ ;  /* 0x0000000103030810 */ /* 0x000fe40007ffe0ff */
[----:B------:R-:W-:Y:S02]  /*04d0*/  SEL R31, R5, R4, !P4 ;  /* 0x00000004051f7207 */ /* 0x000fe40006000000 */
[----:B------:R-:W-:-:S03]  /*04e0*/  @!P3 IADD3 R3, -R3, RZ, RZ ;  /* 0x000000ff0303b210 */ /* 0x000fc60007ffe1ff */
[----:B------:R-:W-:Y:S01]  /*04f0*/  IMAD R20, R31, 0x2a, RZ ;  /* 0x0000002a1f147824 */ /* 0x000fe200078e02ff */
[----:B------:R-:W-:Y:S02]  /*0500*/  SEL R3, R5, R3, !P4 ;  /* 0x0000000305037207 */ /* 0x000fe40006000000 */
[----:B------:R-:W-:Y:S02]  /*0510*/  SHF.R.S32.HI R5, RZ, 0x1f, R33 ;  /* 0x0000001fff057819 */ /* 0x000fe40000011421 */
[----:B------:R-:W-:Y:S02]  /*0520*/  IADD3 R22, P2, R33, R20, RZ ;  /* 0x0000001421167210 */ /* 0x000fe40007f5e0ff */
[----:B------:R-:W-:Y:S02]  /*0530*/  SHF.R.S32.HI R2, RZ, 0x1f, R3 ;  /* 0x0000001fff027819 */ /* 0x000fe40000011403 */
[----:B------:R-:W-:-:S03]  /*0540*/  LEA.HI.X.SX32 R23, R20, R5, 0x1, P2 ;  /* 0x0000000514177211 */ /* 0x000fc600010f0eff */
[----:B------:R-:W-:Y:S02]  /*0550*/  IMAD R2, R2, c[0x0][0x1e8], RZ ;  /* 0x00007a0002027a24 */ /* 0x000fe400078e02ff */
[----:B------:R-:W-:-:S04]  /*0560*/  IMAD.WIDE.U32 R22, R3, c[0x0][0x1e8], R22 ;  /* 0x00007a0003167a25 */ /* 0x000fc800078e0016 */
[----:B------:R-:W-:Y:S02]  /*0570*/  IMAD R5, R3, c[0x0][0x1ec], R2 ;  /* 0x00007b0003057a24 */ /* 0x000fe400078e0202 */
[----:B------:R-:W-:-:S03]  /*0580*/  @P1 IMAD R2, R37, c[0x0][0x1d8], RZ ;  /* 0x0000760025021a24 */ /* 0x000fc600078e02ff */
[----:B------:R-:W-:Y:S01]  /*0590*/  IADD3 R3, R23, R5, RZ ;  /* 0x0000000517037210 */ /* 0x000fe20007ffe0ff */
[----:B------:R-:W-:Y:S01]  /*05a0*/  @P1 IMAD R5, R25, c[0x0][0x1dc], R2 ;  /* 0x0000770019051a24 */ /* 0x000fe200078e0202 */
[----:B------:R-:W-:-:S05]  /*05b0*/  @P1 MOV R2, R22 ;  /* 0x0000001600021202 */ /* 0x000fca0000000f00 */
[----:B------:R-:W-:-:S05]  /*05c0*/  @P1 IMAD.WIDE.U32 R6, R25, c[0x0][0x1d8], R2 ;  /* 0x0000760019061a25 */ /* 0x000fca00078e0002 */
[----:B------:R-:W-:Y:S02]  /*05d0*/  @P1 IADD3 R7, R7, R5, RZ ;  /* 0x0000000507071210 */ /* 0x000fe40007ffe0ff */
[C---:B------:R-:W-:Y:S02]  /*05e0*/  @P1 SHF.L.U32 R8, R6.reuse, 0x2, RZ ;  /* 0x0000000206081819 */ /* 0x040fe400000006ff */
[----:B------:R-:W-:Y:S02]  /*05f0*/  @P1 SHF.L.U64.HI R6, R6, 0x2, R7 ;  /* 0x0000000206061819 */ /* 0x000fe40000010207 */
[----:B------:R-:W-:Y:S01]  /*0600*/  @P1 IADD3 R26, P2, R8, c[0x0][0x180], RZ ;  /* 0x00006000081a1a10 */ /* 0x000fe20007f5e0ff */
[----:B------:R-:W-:-:S03]  /*0610*/  CS2R R16, SRZ ;  /* 0x0000000000107805 */ /* 0x000fc6000001ff00 */
[----:B------:R-:W-:-:S05]  /*0620*/  @P1 IADD3.X R27, R6, c[0x0][0x184], RZ, P2, !PT ;  /* 0x00006100061b1a10 */ /* 0x000fca00017fe4ff */
[----:B------:R0:W5:Y:S01]  /*0630*/  @P1 LDG.E.64 R16, [R26.64] ;  /* 0x0000000e1a101981 */ /* 0x000162000c1e1b00 */
[----:B------:R-:W-:Y:S02]  /*0640*/  ISETP.GE.U32.AND P0, PT, R34, c[0x0][0x1e0], PT ;  /* 0x0000780022007a0c */ /* 0x000fe40003f06070 */
[----:B------:R-:W-:-:S04]  /*0650*/  SHF.R.S32.HI R35, RZ, 0x1f, R34 ;  /* 0x0000001fff237819 */ /* 0x000fc80000011422 */
[----:B------:R-:W-:-:S04]  /*0660*/  ISETP.GE.AND.EX P0, PT, R35, c[0x0][0x1e4], PT, P0 ;  /* 0x0000790023007a0c */ /* 0x000fc80003f06300 */
[----:B------:R-:W-:-:S13]  /*0670*/  ISETP.GT.U32.OR P0, PT, R0, 0x29f, P0 ;  /* 0x0000029f0000780c */ /* 0x000fda0000704470 */
[----:B------:R-:W-:Y:S01]  /*0680*/  @!P0 MOV R4, R22 ;  /* 0x0000001600048202 */ /* 0x000fe20000000f00 */
[----:B------:R-:W-:Y:S01]  /*0690*/  @!P0 IMAD R9, R35, c[0x0][0x1d8], RZ ;  /* 0x0000760023098a24 */ /* 0x000fe200078e02ff */
[----:B------:R-:W-:-:S03]  /*06a0*/  @!P0 MOV R5, R3 ;  /* 0x0000000300058202 */ /* 0x000fc60000000f00 */
[C---:B------:R-:W-:Y:S02]  /*06b0*/  @!P0 IMAD R9, R34.reuse, c[0x0][0x1dc], R9 ;  /* 0x0000770022098a24 */ /* 0x040fe400078e0209 */
[----:B------:R-:W-:Y:S01]  /*06c0*/  @!P0 IMAD.WIDE.U32 R4, R34, c[0x0][0x1d8], R4 ;  /* 0x0000760022048a25 */ /* 0x000fe200078e0004 */
[----:B------:R-:W-:-:S04]  /*06d0*/  @P1 IADD3 R8, P2, R8, c[0x0][0x178], RZ ;  /* 0x00005e0008081a10 */ /* 0x000fc80007f5e0ff */
[----:B------:R-:W-:Y:S02]  /*06e0*/  @!P0 IADD3 R19, R5, R9, RZ ;  /* 0x0000000905138210 */ /* 0x000fe40007ffe0ff */
[C---:B------:R-:W-:Y:S02]  /*06f0*/  @!P0 SHF.L.U32 R18, R4.reuse, 0x2, RZ ;  /* 0x0000000204128819 */ /* 0x040fe400000006ff */
[----:B------:R-:W-:Y:S02]  /*0700*/  @!P0 SHF.L.U64.HI R19, R4, 0x2, R19 ;  /* 0x0000000204138819 */ /* 0x000fe40000010213 */
[C---:B------:R-:W-:Y:S02]  /*0710*/  @!P0 IADD3 R10, P3, R18.reuse, c[0x0][0x180], RZ ;  /* 0x00006000120a8a10 */ /* 0x040fe40007f7e0ff */
[----:B------:R-:W-:Y:S01]  /*0720*/  @!P0 IADD3 R18, P4, R18, c[0x0][0x178], RZ ;  /* 0x00005e0012128a10 */ /* 0x000fe20007f9e0ff */
[----:B------:R-:W-:Y:S01]  /*0730*/  CS2R R14, SRZ ;  /* 0x00000000000e7805 */ /* 0x000fe2000001ff00 */
[----:B------:R-:W-:-:S02]  /*0740*/  @P1 IADD3.X R9, R6, c[0x0][0x17c], RZ, P2, !PT ;  /* 0x00005f0006091a10 */ /* 0x000fc400017fe4ff */
[----:B------:R-:W-:Y:S01]  /*0750*/  CS2R R6, SRZ ;  /* 0x0000000000067805 */ /* 0x000fe2000001ff00 */
[C---:B------:R-:W-:Y:S02]  /*0760*/  @!P0 IADD3.X R11, R19.reuse, c[0x0][0x184], RZ, P3, !PT ;  /* 0x00006100130b8a10 */ /* 0x040fe40001ffe4ff */
[----:B------:R-:W-:-:S03]  /*0770*/  @!P0 IADD3.X R19, R19, c[0x0][0x17c], RZ, P4, !PT ;  /* 0x00005f0013138a10 */ /* 0x000fc600027fe4ff */
[----:B------:R1:W5:Y:S04]  /*0780*/  @!P0 LDG.E.64 R14, [R10.64] ;  /* 0x0000000e0a0e8981 */ /* 0x000368000c1e1b00 */
[----:B------:R0:W5:Y:S01]  /*0790*/  @!P0 LDG.E.64 R6, [R18.64] ;  /* 0x0000000e12068981 */ /* 0x000162000c1e1b00 */
[----:B------:R-:W-:Y:S01]  /*07a0*/  CS2R R4, SRZ ;  /* 0x0000000000047805 */ /* 0x000fe2000001ff00 */
[----:B------:R-:W-:Y:S01]  /*07b0*/  UMOV UR12, 0x3f800000 ;  /* 0x3f800000000c7882 */ /* 0x000fe20000000000 */
[----:B------:R-:W-:Y:S01]  /*07c0*/  BSSY B0, `(.L_x_1346) ;  /* 0x0000018000007945 */ /* 0x000fe20003800000 */
[----:B------:R-:W-:Y:S01]  /*07d0*/  ISETP.NE.AND P2, PT, RZ, UR16, PT ;  /* 0x00000010ff007c0c */ /* 0x000fe2000bf45270 */
[----:B--2---:R-:W-:Y:S02]  /*07e0*/  FFMA.FTZ R13, -R12, R12, R13 ;  /* 0x0000000c0c0d7223 */ /* 0x004fe4000001010d */
[----:B------:R2:W5:Y:S03]  /*07f0*/  @P1 LDG.E.64 R4, [R8.64] ;  /* 0x0000000e08041981 */ /* 0x000566000c1e1b00 */
[----:B------:R-:W-:-:S13]  /*0800*/  FSETP.GTU.FTZ.AND P0, PT, R13, RZ, PT ;  /* 0x000000ff0d00720b */ /* 0x000fda0003f1c000 */
[----:B------:R-:W-:Y:S01]  /*0810*/  VOTEU.ANY UP0, P0 ;  /* 0x00000000003f7886 */ /* 0x000fe20000000100 */
[----:B------:R-:W-:-:S13]  /*0820*/  PLOP3.LUT P0, PT, PT, PT, UP0, 0x80, 0x0 ;  /* 0x000000000000781c */ /* 0x000fda0003f0f008 */
[----:B------:R-:W-:-:S06]  /*0830*/  @P0 FADD.FTZ R13, R13, c[0x0][0x1a0] ;  /* 0x000068000d0d0621 */ /* 0x000fcc0000010000 */
[----:B------:R-:W3:Y:S02]  /*0840*/  @P0 MUFU.RSQ R13, R13 ;  /* 0x0000000d000d0308 */ /* 0x000ee40000001400 */
[----:B---3--:R-:W3:Y:S01]  /*0850*/  @P0 R2UR UR4, R13 ;  /* 0x000000000d0403c2 */ /* 0x008ee200000e0000 */
[----:B------:R-:W-:Y:S01]  /*0860*/  ISETP.GT.U32.AND P0, PT, R0, 0x29f, PT ;  /* 0x0000029f0000780c */ /* 0x000fe20003f04070 */
[----:B--2---:R-:W-:Y:S01]  /*0870*/  CS2R R8, SRZ ;  /* 0x0000000000087805 */ /* 0x004fe2000001ff00 */
[----:B-1----:R-:W-:Y:S01]  /*0880*/  CS2R R10, SRZ ;  /* 0x00000000000a7805 */ /* 0x002fe2000001ff00 */
[----:B---3--:R-:W-:-:S10]  /*0890*/  @UP0 UMOV UR12, UR4 ;  /* 0x00000004000c0c82 */ /* 0x008fd40008000000 */
        /* <DEDUP_REMOVED lines=10> */
.L_x_1347:
[----:B0-----:R-:W-:Y:S05]  /*0940*/  BSYNC B0 ;  /* 0x0000000000007941 */ /* 0x001fea0003800000 */
.L_x_1346:
[C---:B-----5:R-:W-:Y:S01]  /*0950*/  FADD.FTZ R28, -R12.reuse, R16 ;  /* 0x000000100c1c7221 */ /* 0x060fe20000010100 */
[----:B------:R-:W-:Y:S01]  /*0960*/  MOV R13, R4 ;  /* 0x00000004000d7202 */ /* 0x000fe20000000f00 */
[----:B------:R-:W-:Y:S01]  /*0970*/  FADD.FTZ R17, -R12, R17 ;  /* 0x000000110c117221 */ /* 0x000fe20000010100 */
[----:B------:R-:W-:Y:S01]  /*0980*/  MOV R16, R5 ;  /* 0x0000000500107202 */ /* 0x000fe20000000f00 */
        /* <DEDUP_REMOVED lines=13> */
[----:B0-----:R-:W-:-:S04]  /*0a60*/  FADD.FTZ R26, -R17, 1 ;  /* 0x3f800000111a7421 */ /* 0x001fc80000010100 */
[----:B------:R-:W-:Y:S02]  /*0a70*/  FFMA.FTZ R26, R13, R26, 1 ;  /* 0x3f8000000d1a7423 */ /* 0x000fe4000001001a */
[----:B------:R-:W-:Y:S02]  /*0a80*/  FMUL.FTZ R13, R4, R17 ;  /* 0x00000011040d7220 */ /* 0x000fe40000410000 */
[----:B-1----:R-:W-:Y:S02]  /*0a90*/  FADD.FTZ R21, -R20, 1 ;  /* 0x3f80000014157421 */ /* 0x002fe40000010100 */
[----:B------:R-:W-:Y:S02]  /*0aa0*/  FMUL.FTZ R13, R13, R26 ;  /* 0x0000001a0d0d7220 */ /* 0x000fe40000410000 */
[----:B------:R-:W-:Y:S02]  /*0ab0*/  FFMA.FTZ R21, R16, R21, 1 ;  /* 0x3f80000010157423 */ /* 0x000fe40000010015 */
[----:B------:R-:W-:-:S04]  /*0ac0*/  FMUL.FTZ R16, R5, R20 ;  /* 0x0000001405107220 */ /* 0x000fc80000410000 */
[----:B------:R-:W-:Y:S02]  /*0ad0*/  FMUL.FTZ R16, R16, R21 ;  /* 0x0000001510107220 */ /* 0x000fe40000410000 */
.L_x_1348:
[----:B------:R-:W-:Y:S02]  /*0ae0*/  FMUL.FTZ R17, R13, R8 ;  /* 0x000000080d117220 */ /* 0x000fe40000410000 */
[----:B------:R-:W-:Y:S02]  /*0af0*/  FMUL.FTZ R19, R16, R9 ;  /* 0x0000000910137220 */ /* 0x000fe40000410000 */
[----:B------:R-:W-:Y:S02]  /*0b00*/  FFMA.FTZ R18, R28, R17, RZ ;  /* 0x000000111c127223 */ /* 0x000fe400000100ff */
[----:B------:R-:W-:Y:S02]  /*0b10*/  FADD.FTZ R20, RZ, R17 ;  /* 0x00000011ff147221 */ /* 0x000fe40000010000 */
[C---:B------:R-:W-:Y:S02]  /*0b20*/  FADD.FTZ R14, -R12.reuse, R14 ;  /* 0x0000000e0c0e7221 */ /* 0x040fe40000010100 */
[----:B------:R-:W-:Y:S01]  /*0b30*/  FADD.FTZ R29, -R12, R15 ;  /* 0x0000000f0c1d7221 */ /* 0x000fe20000010100 */
[----:B------:R-:W-:Y:S01]  /*0b40*/  MOV R15, R6 ;  /* 0x00000006000f7202 */ /* 0x000fe20000000f00 */
[----:B------:R-:W-:Y:S01]  /*0b50*/  FFMA.FTZ R17, R27, R19, R18 ;  /* 0x000000131b117223 */ /* 0x000fe20000010012 */
[----:B------:R-:W-:Y:S01]  /*0b60*/  MOV R18, R7 ;  /* 0x0000000700127202 */ /* 0x000fe20000000f00 */
[----:B------:R-:W-:-:S02]  /*0b70*/  FADD.FTZ R12, R19, R20 ;  /* 0x00000014130c7221 */ /* 0x000fc40000010000 */
        /* <DEDUP_REMOVED lines=21> */
.L_x_1349:
[----:B------:R-:W-:Y:S01]  /*0cd0*/  FMUL.FTZ R19, R15, R8 ;  /* 0x000000080f137220 */ /* 0x000fe20000410000 */
[----:B------:R-:W-:Y:S01]  /*0ce0*/  ISETP.NE.AND P3, PT, R0, RZ, PT ;  /* 0x000000ff0000720c */ /* 0x000fe20003f65270 */
[----:B------:R-:W-:Y:S01]  /*0cf0*/  FADD.FTZ R14, RZ, R13 ;  /* 0x0000000dff0e7221 */ /* 0x000fe20000010000 */
[----:B------:R-:W-:Y:S01]  /*0d00*/  BSSY B0, `(.L_x_1350) ;  /* 0x000005f000007945 */ /* 0x000fe20003800000 */
[----:B------:R-:W-:Y:S02]  /*0d10*/  FFMA.FTZ R20, R30, R19, R17 ;  /* 0x000000131e147223 */ /* 0x000fe40000010011 */
[----:B------:R-:W0:Y:S01]  /*0d20*/  S2R R17, SR_LANEID ;  /* 0x0000000000117919 */ /* 0x000e220000000000 */
[----:B------:R-:W-:Y:S02]  /*0d30*/  FADD.FTZ R19, R12, R19 ;  /* 0x000000130c137221 */ /* 0x000fe40000010000 */
[----:B------:R-:W-:Y:S02]  /*0d40*/  FMUL.FTZ R12, R18, R9 ;  /* 0x00000009120c7220 */ /* 0x000fe40000410000 */
[----:B------:R-:W-:-:S02]  /*0d50*/  FADD.FTZ R14, R14, R15 ;  /* 0x0000000f0e0e7221 */ /* 0x000fc40000010000 */
[----:B------:R-:W-:Y:S02]  /*0d60*/  FFMA.FTZ R20, R29, R12, R20 ;  /* 0x0000000c1d147223 */ /* 0x000fe40000010014 */
[----:B------:R-:W-:Y:S02]  /*0d70*/  FADD.FTZ R21, R12, R19 ;  /* 0x000000130c157221 */ /* 0x000fe40000010000 */
[----:B------:R-:W-:Y:S02]  /*0d80*/  FFMA.FTZ R12, R28, R13, RZ ;  /* 0x0000000d1c0c7223 */ /* 0x000fe400000100ff */
[----:B------:R-:W1:Y:S02]  /*0d90*/  SHFL.DOWN PT, R13, R20, 0x1, 0x1f ;  /* 0x08201f00140d7f89 */ /* 0x000e6400000e0000 */
[----:B------:R-:W-:Y:S02]  /*0da0*/  FFMA.FTZ R12, R30, R15, R12 ;  /* 0x0000000f1e0c7223 */ /* 0x000fe4000001000c */
[----:B------:R-:W2:Y:S01]  /*0db0*/  SHFL.DOWN PT, R26, R21, 0x1, 0x1f ;  /* 0x08201f00151a7f89 */ /* 0x000ea200000e0000 */
[----:B------:R-:W-:-:S04]  /*0dc0*/  FADD.FTZ R15, RZ, R16 ;  /* 0x00000010ff0f7221 */ /* 0x000fc80000010000 */
[----:B------:R-:W-:Y:S01]  /*0dd0*/  FADD.FTZ R15, R15, R18 ;  /* 0x000000120f0f7221 */ /* 0x000fe20000010000 */
        /* <DEDUP_REMOVED lines=23> */
[----:B------:R-:W-:Y:S02]  /*0f50*/  FFMA.FTZ R13, R27, R16, RZ ;  /* 0x000000101b0d7223 */ /* 0x000fe400000100ff */
[----:B-1----:R-:W-:Y:S01]  /*0f60*/  @!P0 FADD.FTZ R21, R21, R26 ;  /* 0x0000001a15158221 */ /* 0x002fe20000010000 */
[----:B------:R-:W-:Y:S01]  /*0f70*/  ISETP.GT.U32.AND P0, PT, R0, 0x14, PT ;  /* 0x000000140000780c */ /* 0x000fe20003f04070 */
[----:B------:R-:W-:-:S05]  /*0f80*/  FFMA.FTZ R13, R29, R18, R13 ;  /* 0x000000121d0d7223 */ /* 0x000fca000001000d */
[----:B------:R0:W-:Y:S04]  /*0f90*/  STS.128 [R0.X16+0xd0], R12 ;  /* 0x0000d00c00007388 */ /* 0x0001e8000000cc00 */
[----:B------:R0:W-:Y:S04]  /*0fa0*/  @!P4 STS.64 [R36.X8+0x18], R20 ;  /* 0x000018142400c388 */ /* 0x0001e80000008a00 */
[----:B------:R-:W-:Y:S06]  /*0fb0*/  BAR.SYNC.DEFER_BLOCKING 0x0 ;  /* 0x0000000000007b1d */ /* 0x000fec0000010000 */
[----:B------:R-:W-:Y:S05]  /*0fc0*/  @P3 BRA `(.L_x_1351) ;  /* 0x0000032000003947 */ /* 0x000fea0003800000 */
[----:B------:R-:W1:Y:S02]  /*0fd0*/  LDS.128 R16, [0x20] ;  /* 0x00002000ff107984 */ /* 0x000e640000000c00 */
[----:B-1----:R-:W-:-:S02]  /*0fe0*/  FADD.FTZ R16, R20, R16 ;  /* 0x0000001014107221 */ /* 0x002fc40000010000 */
[----:B0-----:R-:W-:Y:S02]  /*0ff0*/  FADD.FTZ R20, R21, R17 ;  /* 0x0000001115147221 */ /* 0x001fe40000010000 */
        /* <DEDUP_REMOVED lines=47> */
.L_x_1351:
[----:B------:R-:W-:Y:S05]  /*12f0*/  BSYNC B0 ;  /* 0x0000000000007941 */ /* 0x000fea0003800000 */
.L_x_1350:
[----:B------:R-:W-:Y:S01]  /*1300*/  BAR.SYNC.DEFER_BLOCKING 0x0 ;  /* 0x0000000000007b1d */ /* 0x000fe20000010000 */
[----:B------:R-:W-:-:S05]  /*1310*/  SHF.L.U32 R26, R0, 0x4, RZ ;  /* 0x00000004001a7819 */ /* 0x000fca00000006ff */
[----:B------:R-:W-:Y:S01]  /*1320*/  BSSY B0, `(.L_x_1352) ;  /* 0x000009d000007945 */ /* 0x000fe20003800000 */
[----:B------:R-:W-:Y:S05]  /*1330*/  @P0 BRA `(.L_x_1353) ;  /* 0x000009b000000947 */ /* 0x000fea0003800000 */
[----:B------:R-:W1:Y:S02]  /*1340*/  LDS.128 R16, [R26+0x220] ;  /* 0x000220001a107984 */ /* 0x000e640000000c00 */
[----:B-1----:R-:W-:Y:S02]  /*1350*/  FADD.FTZ R16, R12, R16 ;  /* 0x000000100c107221 */ /* 0x002fe40000010000 */
[----:B------:R-:W-:Y:S02]  /*1360*/  FADD.FTZ R17, R13, R17 ;  /* 0x000000110d117221 */ /* 0x000fe40000010000 */
[----:B------:R-:W-:Y:S02]  /*1370*/  FADD.FTZ R18, R14, R18 ;  /* 0x000000120e127221 */ /* 0x000fe40000010000 */
[----:B------:R-:W-:Y:S02]  /*1380*/  FADD.FTZ R19, R15, R19 ;  /* 0x000000130f137221 */ /* 0x000fe40000010000 */
[----:B0-----:R-:W0:Y:S02]  /*1390*/  LDS.128 R12, [R26+0x370] ;  /* 0x000370001a0c7984 */ /* 0x001e240000000c00 */
        /* <DEDUP_REMOVED lines=149> */
.L_x_1353:
[----:B------:R-:W-:Y:S05]  /*1cf0*/  BSYNC B0 ;  /* 0x0000000000007941 */ /* 0x000fea0003800000 */
.L_x_1352:
[----:B------:R-:W-:Y:S01]  /*1d00*/  BSSY B0, `(.L_x_1354) ;  /* 0x0000013000007945 */ /* 0x000fe20003800000 */
[----:B------:R-:W-:Y:S01]  /*1d10*/  HFMA2.MMA R26, -RZ, RZ, 0, 2.384185791015625e-07 ;  /* 0x00000004ff1a7435 */ /* 0x000fe200000001ff */
[----:B------:R-:W-:Y:S05]  /*1d20*/  @P0 BRA `(.L_x_1355) ;  /* 0x0000010000000947 */ /* 0x000fea0003800000 */
[----:B------:R-:W-:Y:S01]  /*1d30*/  IMAD R17, R31, 0x15, R0 ;  /* 0x000000151f117824 */ /* 0x000fe200078e0200 */
[----:B------:R-:W-:-:S03]  /*1d40*/  MOV R19, UR11 ;  /* 0x0000000b00137c02 */ /* 0x000fc60008000f00 */
[----:B------:R-:W-:-:S05]  /*1d50*/  IMAD.WIDE R16, R17, R26, c[0x0][0x1b8] ;  /* 0x00006e0011107625 */ /* 0x000fca00078e021a */
[----:B------:R-:W-:Y:S01]  /*1d60*/  LEA R18, P0, R19, R16, 0x2 ;  /* 0x0000001013127211 */ /* 0x000fe200078010ff */
[----:B------:R1:W-:Y:S01]  /*1d70*/  RED.E.ADD.F32.FTZ.RN.STRONG.GPU [R16.64], R12 ;  /* 0x0000000c1000798e */ /* 0x0003e2000c10e78e */
[----:B------:R-:W-:Y:S02]  /*1d80*/  MOV R31, c[0x0][0x1d8] ;  /* 0x00007600001f7a02 */ /* 0x000fe40000000f00 */
[----:B------:R-:W-:-:S05]  /*1d90*/  IADD3.X R19, R17, UR9, RZ, P0, !PT ;  /* 0x0000000911137c10 */ /* 0x000fca00087fe4ff */
[----:B------:R2:W-:Y:S01]  /*1da0*/  RED.E.ADD.F32.FTZ.RN.STRONG.GPU [R18.64], R13 ;  /* 0x0000000d1200798e */ /* 0x0005e2000c10e78e */
[----:B01----:R-:W-:Y:S02]  /*1db0*/  LEA R12, P0, R31, R16, 0x2 ;  /* 0x000000101f0c7211 */ /* 0x003fe400078010ff */
[----:B--2---:R-:W-:-:S04]  /*1dc0*/  MOV R13, c[0x0][0x1dc] ;  /* 0x00007700000d7a02 */ /* 0x004fc80000000f00 */
[----:B------:R-:W-:Y:S02]  /*1dd0*/  LEA.HI.X R13, R31, R17, R13, 0x2, P0 ;  /* 0x000000111f0d7211 */ /* 0x000fe400000f140d */
[----:B------:R-:W-:-:S03]  /*1de0*/  MOV R31, UR10 ;  /* 0x0000000a001f7c02 */ /* 0x000fc60008000f00 */
[----:B------:R0:W-:Y:S02]  /*1df0*/  RED.E.ADD.F32.FTZ.RN.STRONG.GPU [R12.64], R14 ;  /* 0x0000000e0c00798e */ /* 0x0001e4000c10e78e */
[----:B0-----:R-:W-:-:S04]  /*1e00*/  LEA R12, P0, R31, R16, 0x2 ;  /* 0x000000101f0c7211 */ /* 0x001fc800078010ff */
[----:B------:R-:W-:-:S05]  /*1e10*/  IADD3.X R13, R17, UR8, RZ, P0, !PT ;  /* 0x00000008110d7c10 */ /* 0x000fca00087fe4ff */
[----:B------:R0:W-:Y:S04]  /*1e20*/  RED.E.ADD.F32.FTZ.RN.STRONG.GPU [R12.64], R15 ;  /* 0x0000000f0c00798e */ /* 0x0001e8000c10e78e */
.L_x_1355:
[----:B------:R-:W-:Y:S05]  /*1e30*/  BSYNC B0 ;  /* 0x0000000000007941 */ /* 0x000fea0003800000 */
.L_x_1354:
[----:B------:R-:W-:Y:S02]  /*1e40*/  ULDC UR5, c[0x0][0xc] ;  /* 0x0000030000057ab9 */ /* 0x000fe40000000800 */
[----:B------:R-:W-:-:S06]  /*1e50*/  UISETP.GE.U32.AND UP0, UPT, UR5, 0x2, UPT ;  /* 0x000000020500788c */ /* 0x000fcc000bf06070 */
[----:B------:R-:W-:-:S13]  /*1e60*/  PLOP3.LUT P0, PT, PT, PT, UP0, 0x80, 0x0 ;  /* 0x000000000000781c */ /* 0x000fda0003f0f008 */
[----:B------:R-:W-:Y:S05]  /*1e70*/  @!P0 BRA `(.L_x_1356) ;  /* 0x0000124000008947 */ /* 0x000fea0003800000 */
[----:B0-----:R-:W0:Y:S01]  /*1e80*/  S2R R12, SR_CTAID.Y ;  /* 0x00000000000c7919 */ /* 0x001e220000002600 */
        /* <DEDUP_REMOVED lines=16> */
[----:B------:R-:W-:-:S00]  /*1f90*/  ERRBAR ;  /* 0x00000000000079ab */ /* 0x000fc00000000000 */
[----:B------:R-:W-:-:S04]  /*1fa0*/  UPOPC UR4, UR4 ;  /* 0x00000004000472bf */ /* 0x000fc80008000000 */
[----:B0-----:R-:W-:Y:S01]  /*1fb0*/  ISETP.EQ.U32.AND P4, PT, R13, UR13, PT ;  /* 0x0000000d0d007c0c */ /* 0x001fe2000bf82070 */
[----:B------:R-:W-:Y:S01]  /*1fc0*/  HFMA2.MMA R13, -RZ, RZ, 0, 5.9604644775390625e-08 ;  /* 0x00000001ff0d7435 */ /* 0x000fe200000001ff */
[----:B-1----:R-:W-:-:S09]  /*1fd0*/  SEL R18, RZ, c[0x0][0xc], P0 ;  /* 0x00000300ff127a07 */ /* 0x002fd20000000000 */
[----:B------:R-:W-:Y:S02]  /*1fe0*/  SEL R13, R13, 0xffffffff, !P0 ;  /* 0xffffffff0d0d7807 */ /* 0x000fe40004000000 */
[----:B------:R-:W-:-:S03]  /*1ff0*/  ISETP.NE.AND P0, PT, R18, -0x1, PT ;  /* 0xffffffff1200780c */ /* 0x000fc60003f05270 */
[----:B------:R-:W-:-:S05]  /*2000*/  IMAD R13, R13, UR4, RZ ;  /* 0x000000040d0d7c24 */ /* 0x000fca000f8e02ff */
[----:B------:R0:W-:Y:S05]  /*2010*/  @P4 RED.E.ADD.S32.STRONG.GPU [R16.64], R13 ;  /* 0x0000000d1000498e */ /* 0x0001ea000c10e38e */
[----:B------:R-:W-:Y:S05]  /*2020*/  @!P0 BRA `(.L_x_1357) ;  /* 0x0000005000008947 */ /* 0x000fea0003800000 */
.L_x_1358:
[----:B0-----:R-:W2:Y:S01]  /*2030*/  LDG.E.STRONG.GPU R13, [R16.64] ;  /* 0x0000000e100d7981 */ /* 0x001ea2000c1ef900 */
[----:B------:R-:W-:Y:S01]  /*2040*/  YIELD ;  /* 0x0000000000007946 */ /* 0x000fe20003800000 */
[----:B--2---:R-:W-:Y:S01]  /*2050*/  ISETP.NE.AND P0, PT, R13, R18, PT ;  /* 0x000000120d00720c */ /* 0x004fe20003f05270 */
[----:B------:R-:W-:-:S12]  /*2060*/  CCTL.IVALL ;  /* 0x00000000ff00798f */ /* 0x000fd80002000000 */
[----:B------:R-:W-:Y:S05]  /*2070*/  @P0 BRA `(.L_x_1358) ;  /* 0xffffffb000000947 */ /* 0x000fea000383ffff */
.L_x_1357:
[----:B------:R-:W-:Y:S01]  /*2080*/  ISETP.NE.AND P0, PT, RZ, c[0x0][0xc], PT ;  /* 0x00000300ff007a0c */ /* 0x000fe20003f05270 */
[----:B------:R-:W-:Y:S01]  /*2090*/  WARPSYNC 0xffffffff ;  /* 0xffffffff00007948 */ /* 0x000fe20003800000 */
[----:B------:R-:W-:Y:S11]  /*20a0*/  BAR.SYNC.DEFER_BLOCKING 0x0 ;  /* 0x0000000000007b1d */ /* 0x000ff60000010000 */
[----:B------:R-:W-:Y:S05]  /*20b0*/  @!P0 BRA `(.L_x_1356) ;  /* 0x0000100000008947 */ /* 0x000fea0003800000 */
[----:B------:R-:W-:Y:S01]  /*20c0*/  UIADD3 UR4, UR5, -0x1, URZ ;  /* 0xffffffff05047890 */ /* 0x000fe2000fffe03f */
[----:B0-----:R-:W-:-:S03]  /*20d0*/  MOV R13, RZ ;  /* 0x000000ff000d7202 */ /* 0x001fc60000000f00 */
[----:B------:R-:W-:-:S06]  /*20e0*/  UISETP.GE.U32.AND UP0, UPT, UR4, 0x3, UPT ;  /* 0x000000030400788c */ /* 0x000fcc000bf06070 */
[----:B------:R-:W-:-:S13]  /*20f0*/  PLOP3.LUT P0, PT, PT, PT, UP0, 0x80, 0x0 ;  /* 0x000000000000781c */ /* 0x000fda0003f0f008 */
[----:B------:R-:W-:Y:S05]  /*2100*/  @!P0 BRA `(.L_x_1359) ;  /* 0x00000de000008947 */ /* 0x000fea0003800000 */
[----:B------:R-:W-:Y:S01]  /*2110*/  ULOP3.LUT UR4, UR5, 0x3, URZ, 0xc0, !UPT ;  /* 0x0000000305047892 */ /* 0x000fe2000f8ec03f */
[----:B------:R-:W-:Y:S02]  /*2120*/  HFMA2.MMA R13, -RZ, RZ, 0, 0 ;  /* 0x00000000ff0d7435 */ /* 0x000fe400000001ff */
        /* <DEDUP_REMOVED lines=9> */
.L_x_1362:
[C---:B------:R-:W-:Y:S02]  /*21c0*/  ISETP.EQ.OR P4, PT, R13.reuse, R24, P3 ;  /* 0x000000180d00720c */ /* 0x040fe40001f82670 */
[----:B------:R-:W-:-:S11]  /*21d0*/  IADD3 R17, R13, 0x1, RZ ;  /* 0x000000010d117810 */ /* 0x000fd60007ffe0ff */
[----:B------:R-:W-:-:S04]  /*21e0*/  @!P4 IMAD R19, R13, c[0x0][0x10], R12 ;  /* 0x000004000d13ca24 */ /* 0x000fc800078e020c */
[----:B------:R-:W-:Y:S01]  /*21f0*/  @!P4 IMAD.WIDE.U32 R18, R19, 0x8, R14 ;  /* 0x000000081312c825 */ /* 0x000fe200078e000e */
[----:B------:R-:W-:-:S05]  /*2200*/  ISETP.EQ.OR P5, PT, R17, R24, P3 ;  /* 0x000000181100720c */ /* 0x000fca0001fa2670 */
[----:B------:R-:W2:Y:S08]  /*2210*/  @!P4 LDG.E.64 R18, [R18.64] ;  /* 0x0000000e1212c981 */ /* 0x000eb0000c1e1b00 */
[----:B------:R-:W-:-:S04]  /*2220*/  @!P5 IMAD R17, R17, c[0x0][0x10], R12 ;  /* 0x000004001111da24 */ /* 0x000fc800078e020c */
[----:B------:R-:W-:-:S06]  /*2230*/  @!P5 IMAD.WIDE.U32 R16, R17, 0x8, R14 ;  /* 0x000000081110d825 */ /* 0x000fcc00078e000e */
[----:B------:R-:W3:Y:S01]  /*2240*/  @!P5 LDG.E.64 R16, [R16.64] ;  /* 0x0000000e1010d981 */ /* 0x000ee2000c1e1b00 */
[----:B------:R-:W-:Y:S01]  /*2250*/  IADD3 R31, R13, 0x2, RZ ;  /* 0x000000020d1f7810 */ /* 0x000fe20007ffe0ff */
[----:B--2---:R-:W-:Y:S02]  /*2260*/  @!P4 FADD.FTZ R20, R20, R18 ;  /* 0x000000121414c221 */ /* 0x004fe40000010000 */
[----:B------:R-:W-:Y:S01]  /*2270*/  @!P4 FADD.FTZ R21, R21, R19 ;  /* 0x000000131515c221 */ /* 0x000fe20000010000 */
[----:B------:R-:W-:-:S13]  /*2280*/  ISETP.EQ.OR P4, PT, R31, R24, P3 ;  /* 0x000000181f00720c */ /* 0x000fda0001f82670 */
[----:B------:R-:W-:-:S04]  /*2290*/  @!P4 IMAD R31, R31, c[0x0][0x10], R12 ;  /* 0x000004001f1fca24 */ /* 0x000fc800078e020c */
[----:B------:R-:W-:Y:S01]  /*22a0*/  @!P4 IMAD.WIDE.U32 R18, R31, 0x8, R14 ;  /* 0x000000081f12c825 */ /* 0x000fe200078e000e */
[----:B------:R-:W-:-:S03]  /*22b0*/  IADD3 R31, R13, 0x3, RZ ;  /* 0x000000030d1f7810 */ /* 0x000fc60007ffe0ff */
[----:B---3--:R-:W-:Y:S02]  /*22c0*/  @!P5 FADD.FTZ R20, R20, R16 ;  /* 0x000000101414d221 */ /* 0x008fe40000010000 */
[----:B------:R-:W-:Y:S01]  /*22d0*/  @!P5 FADD.FTZ R21, R21, R17 ;  /* 0x000000111515d221 */ /* 0x000fe20000010000 */
[----:B------:R-:W-:Y:S01]  /*22e0*/  ISETP.EQ.OR P5, PT, R31, R24, P3 ;  /* 0x000000181f00720c */ /* 0x000fe20001fa2670 */
[----:B------:R-:W2:-:S12]  /*22f0*/  @!P4 LDG.E.64 R18, [R18.64] ;  /* 0x0000000e1212c981 */ /* 0x000e98000c1e1b00 */
[----:B------:R-:W-:-:S04]  /*2300*/  @!P5 IMAD R17, R31, c[0x0][0x10], R12 ;  /* 0x000004001f11da24 */ /* 0x000fc800078e020c */
[----:B------:R-:W-:-:S06]  /*2310*/  @!P5 IMAD.WIDE.U32 R16, R17, 0x8, R14 ;  /* 0x000000081110d825 */ /* 0x000fcc00078e000e */
[----:B------:R-:W3:Y:S01]  /*2320*/  @!P5 LDG.E.64 R16, [R16.64] ;  /* 0x0000000e1010d981 */ /* 0x000ee2000c1e1b00 */
[----:B------:R-:W-:Y:S01]  /*2330*/  IADD3 R31, R13, 0x4, RZ ;  /* 0x000000040d1f7810 */ /* 0x000fe20007ffe0ff */
[----:B--2---:R-:W-:Y:S02]  /*2340*/  @!P4 FADD.FTZ R20, R20, R18 ;  /* 0x000000121414c221 */ /* 0x004fe40000010000 */
[----:B------:R-:W-:Y:S01]  /*2350*/  @!P4 FADD.FTZ R21, R21, R19 ;  /* 0x000000131515c221 */ /* 0x000fe20000010000 */
[----:B------:R-:W-:-:S13]  /*2360*/  ISETP.EQ.OR P4, PT, R31, R24, P3 ;  /* 0x000000181f00720c */ /* 0x000fda0001f82670 */
[----:B------:R-:W-:Y:S01]  /*2370*/  @!P4 IMAD R19, R31, c[0x0][0x10], R12 ;  /* 0x000004001f13ca24 */ /* 0x000fe200078e020c */
[----:B------:R-:W-:-:S03]  /*2380*/  IADD3 R31, R13, 0x5, RZ ;  /* 0x000000050d1f7810 */ /* 0x000fc60007ffe0ff */
[----:B------:R-:W-:-:S04]  /*2390*/  @!P4 IMAD.WIDE.U32 R18, R19, 0x8, R14 ;  /* 0x000000081312c825 */ /* 0x000fc800078e000e */
        /* <DEDUP_REMOVED lines=77> */
[----:B------:R-:W-:-:S04]  /*2870*/  UIADD3 UR4, UR4, -0x10, URZ ;  /* 0xfffffff004047890 */ /* 0x000fc8000fffe03f */
[----:B------:R-:W-:Y:S01]  /*2880*/  UISETP.GT.AND UP0, UPT, UR4, 0xc, UPT ;  /* 0x0000000c0400788c */ /* 0x000fe2000bf04270 */
[----:B------:R-:W-:Y:S01]  /*2890*/  IADD3 R13, R13, 0x10, RZ ;  /* 0x000000100d0d7810 */ /* 0x000fe20007ffe0ff */
[----:B--2---:R-:W-:Y:S02]  /*28a0*/  @!P4 FADD.FTZ R20, R20, R18 ;  /* 0x000000121414c221 */ /* 0x004fe40000010000 */
[----:B------:R-:W-:Y:S02]  /*28b0*/  @!P4 FADD.FTZ R21, R21, R19 ;  /* 0x000000131515c221 */ /* 0x000fe40000010000 */
[----:B------:R-:W-:Y:S01]  /*28c0*/  PLOP3.LUT P4, PT, PT, PT, UP0, 0x80, 0x0 ;  /* 0x000000000000781c */ /* 0x000fe20003f8f008 */
[----:B---3--:R-:W-:Y:S02]  /*28d0*/  @!P5 FADD.FTZ R20, R20, R16 ;  /* 0x000000101414d221 */ /* 0x008fe40000010000 */
[----:B------:R-:W-:-:S10]  /*28e0*/  @!P5 FADD.FTZ R21, R21, R17 ;  /* 0x000000111515d221 */ /* 0x000fd40000010000 */
[----:B------:R-:W-:Y:S05]  /*28f0*/  @P4 BRA `(.L_x_1362) ;  /* 0xfffff8c000004947 */ /* 0x000fea000383ffff */
.L_x_1361:
[----:B------:R-:W-:-:S06]  /*2900*/  UISETP.GT.AND UP0, UPT, UR4, 0x4, UPT ;  /* 0x000000040400788c */ /* 0x000fcc000bf04270 */
[----:B------:R-:W-:-:S13]  /*2910*/  PLOP3.LUT P4, PT, PT, PT, UP0, 0x80, 0x0 ;  /* 0x000000000000781c */ /* 0x000fda0003f8f008 */
[----:B------:R-:W-:Y:S05]  /*2920*/  @!P4 BRA `(.L_x_1363) ;  /* 0x000003b00000c947 */ /* 0x000fea0003800000 */
[----:B------:R-:W-:-:S13]  /*2930*/  ISETP.EQ.OR P0, PT, R13, R24, P3 ;  /* 0x000000180d00720c */ /* 0x000fda0001f02670 */
[----:B------:R-:W-:-:S04]  /*2940*/  @!P0 IMAD R19, R13, c[0x0][0x10], R12 ;  /* 0x000004000d138a24 */ /* 0x000fc800078e020c */
[----:B------:R-:W-:-:S06]  /*2950*/  @!P0 IMAD.WIDE.U32 R18, R19, 0x8, R14 ;  /* 0x0000000813128825 */ /* 0x000fcc00078e000e */
[----:B------:R-:W2:Y:S01]  /*2960*/  @!P0 LDG.E.64 R18, [R18.64] ;  /* 0x0000000e12128981 */ /* 0x000ea2000c1e1b00 */
[----:B------:R-:W-:-:S04]  /*2970*/  IADD3 R17, R13, 0x1, RZ ;  /* 0x000000010d117810 */ /* 0x000fc80007ffe0ff */
[----:B------:R-:W-:-:S13]  /*2980*/  ISETP.EQ.OR P4, PT, R17, R24, P3 ;  /* 0x000000181100720c */ /* 0x000fda0001f82670 */
        /* <DEDUP_REMOVED lines=9> */
[----:B------:R-:W-:-:S05]  /*2a20*/  IADD3 R31, R13, 0x3, RZ ;  /* 0x000000030d1f7810 */ /* 0x000fca0007ffe0ff */
[----:B------:R-:W2:Y:S01]  /*2a30*/  @!P0 LDG.E.64 R18, [R18.64] ;  /* 0x0000000e12128981 */ /* 0x000ea2000c1e1b00 */
[----:B------:R-:W-:Y:S01]  /*2a40*/  ISETP.EQ.OR P5, PT, R31, R24, P3 ;  /* 0x000000181f00720c */ /* 0x000fe20001fa2670 */
[----:B---3--:R-:W-:Y:S02]  /*2a50*/  @!P4 FADD.FTZ R21, R21, R17 ;  /* 0x000000111515c221 */ /* 0x008fe40000010000 */
[----:B------:R-:W-:-:S10]  /*2a60*/  @!P4 FADD.FTZ R20, R20, R16 ;  /* 0x000000101414c221 */ /* 0x000fd40000010000 */
[----:B------:R-:W-:-:S04]  /*2a70*/  @!P5 IMAD R17, R31, c[0x0][0x10], R12 ;  /* 0x000004001f11da24 */ /* 0x000fc800078e020c */
[----:B------:R-:W-:-:S06]  /*2a80*/  @!P5 IMAD.WIDE.U32 R16, R17, 0x8, R14 ;  /* 0x000000081110d825 */ /* 0x000fcc00078e000e */
[----:B------:R-:W3:Y:S01]  /*2a90*/  @!P5 LDG.E.64 R16, [R16.64] ;  /* 0x0000000e1010d981 */ /* 0x000ee2000c1e1b00 */
[----:B------:R-:W-:-:S04]  /*2aa0*/  IADD3 R13, R13, 0x4, RZ ;  /* 0x000000040d0d7810 */ /* 0x000fc80007ffe0ff */
[C---:B------:R-:W-:Y:S02]  /*2ab0*/  ISETP.EQ.OR P4, PT, R13.reuse, R24, P3 ;  /* 0x000000180d00720c */ /* 0x040fe40001f82670 */
[----:B------:R-:W-:Y:S01]  /*2ac0*/  IADD3 R31, R13, 0x1, RZ ;  /* 0x000000010d1f7810 */ /* 0x000fe20007ffe0ff */
[----:B--2---:R-:W-:-:S10]  /*2ad0*/  @!P0 FADD.FTZ R21, R21, R19 ;  /* 0x0000001315158221 */ /* 0x004fd40000010000 */
[----:B------:R-:W-:Y:S02]  /*2ae0*/  @!P4 IMAD R19, R13, c[0x0][0x10], R12 ;  /* 0x000004000d13ca24 */ /* 0x000fe400078e020c */
[----:B------:R-:W-:Y:S02]  /*2af0*/  @!P0 FADD.FTZ R20, R20, R18 ;  /* 0x0000001214148221 */ /* 0x000fe40000010000 */
[----:B------:R-:W-:-:S06]  /*2b00*/  @!P4 IMAD.WIDE.U32 R18, R19, 0x8, R14 ;  /* 0x000000081312c825 */ /* 0x000fcc00078e000e */
[----:B------:R-:W2:Y:S01]  /*2b10*/  @!P4 LDG.E.64 R18, [R18.64] ;  /* 0x0000000e1212c981 */ /* 0x000ea2000c1e1b00 */
[----:B------:R-:W-:Y:S01]  /*2b20*/  ISETP.EQ.OR P0, PT, R31, R24, P3 ;  /* 0x000000181f00720c */ /* 0x000fe20001f02670 */
[----:B---3--:R-:W-:-:S12]  /*2b30*/  @!P5 FADD.FTZ R21, R21, R17 ;  /* 0x000000111515d221 */ /* 0x008fd80000010000 */
[----:B------:R-:W-:Y:S02]  /*2b40*/  @!P0 IMAD R17, R31, c[0x0][0x10], R12 ;  /* 0x000004001f118a24 */ /* 0x000fe400078e020c */
[----:B------:R-:W-:Y:S02]  /*2b50*/  @!P5 FADD.FTZ R20, R20, R16 ;  /* 0x000000101414d221 */ /* 0x000fe40000010000 */
[----:B------:R-:W-:-:S06]  /*2b60*/  @!P0 IMAD.WIDE.U32 R16, R17, 0x8, R14 ;  /* 0x0000000811108825 */ /* 0x000fcc00078e000e */
[----:B------:R-:W3:Y:S01]  /*2b70*/  @!P0 LDG.E.64 R16, [R16.64] ;  /* 0x0000000e10108981 */ /* 0x000ee2000c1e1b00 */
[----:B------:R-:W-:Y:S01]  /*2b80*/  IADD3 R31, R13, 0x2, RZ ;  /* 0x000000020d1f7810 */ /* 0x000fe20007ffe0ff */
[----:B--2---:R-:W-:Y:S02]  /*2b90*/  @!P4 FADD.FTZ R20, R20, R18 ;  /* 0x000000121414c221 */ /* 0x004fe40000010000 */
[----:B------:R-:W-:Y:S01]  /*2ba0*/  @!P4 FADD.FTZ R21, R21, R19 ;  /* 0x000000131515c221 */ /* 0x000fe20000010000 */
[----:B------:R-:W-:-:S13]  /*2bb0*/  ISETP.EQ.OR P4, PT, R31, R24, P3 ;  /* 0x000000181f00720c */ /* 0x000fda0001f82670 */
[----:B------:R-:W-:Y:S01]  /*2bc0*/  @!P4 IMAD R19, R31, c[0x0][0x10], R12 ;  /* 0x000004001f13ca24 */ /* 0x000fe200078e020c */
[----:B------:R-:W-:-:S04]  /*2bd0*/  IADD3 R31, R13, 0x3, RZ ;  /* 0x000000030d1f7810 */ /* 0x000fc80007ffe0ff */
[----:B------:R-:W-:Y:S01]  /*2be0*/  ISETP.EQ.OR P5, PT, R31, R24, P3 ;  /* 0x000000181f00720c */ /* 0x000fe20001fa2670 */
[----:B------:R-:W-:-:S04]  /*2bf0*/  @!P4 IMAD.WIDE.U32 R18, R19, 0x8, R14 ;  /* 0x000000081312c825 */ /* 0x000fc800078e000e */
[----:B---3--:R-:W-:Y:S02]  /*2c00*/  @!P0 FADD.FTZ R21, R21, R17 ;  /* 0x0000001115158221 */ /* 0x008fe40000010000 */
[----:B------:R-:W-:Y:S01]  /*2c10*/  @!P0 FADD.FTZ R20, R20, R16 ;  /* 0x0000001014148221 */ /* 0x000fe20000010000 */
[----:B------:R-:W2:Y:S05]  /*2c20*/  @!P4 LDG.E.64 R18, [R18.64] ;  /* 0x0000000e1212c981 */ /* 0x000eaa000c1e1b00 */
[----:B------:R-:W-:-:S04]  /*2c30*/  @!P5 IMAD R17, R31, c[0x0][0x10], R12 ;  /* 0x000004001f11da24 */ /* 0x000fc800078e020c */
[----:B------:R-:W-:-:S06]  /*2c40*/  @!P5 IMAD.WIDE.U32 R16, R17, 0x8, R14 ;  /* 0x000000081110d825 */ /* 0x000fcc00078e000e */
[----:B------:R-:W3:Y:S01]  /*2c50*/  @!P5 LDG.E.64 R16, [R16.64] ;  /* 0x0000000e1010d981 */ /* 0x000ee2000c1e1b00 */
[----:B------:R-:W-:Y:S01]  /*2c60*/  UIADD3 UR4, UR4, -0x4, URZ ;  /* 0xfffffffc04047890 */ /* 0x000fe2000fffe03f */
[----:B------:R-:W-:Y:S02]  /*2c70*/  PLOP3.LUT P0, PT, PT, PT, PT, 0x8, 0x0 ;  /* 0x000000000000781c */ /* 0x000fe40003f0e170 */
[----:B------:R-:W-:Y:S01]  /*2c80*/  IADD3 R13, R13, 0x4, RZ ;  /* 0x000000040d0d7810 */ /* 0x000fe20007ffe0ff */
[----:B------:R-:W-:Y:S01]  /*2c90*/  UIADD3 UR4, UR4, -0x4, URZ ;  /* 0xfffffffc04047890 */ /* 0x000fe2000fffe03f */
[----:B--2---:R-:W-:Y:S02]  /*2ca0*/  @!P4 FADD.FTZ R20, R20, R18 ;  /* 0x000000121414c221 */ /* 0x004fe40000010000 */
[----:B------:R-:W-:Y:S02]  /*2cb0*/  @!P4 FADD.FTZ R21, R21, R19 ;  /* 0x000000131515c221 */ /* 0x000fe40000010000 */
[----:B---3--:R-:W-:-:S02]  /*2cc0*/  @!P5 FADD.FTZ R20, R20, R16 ;  /* 0x000000101414d221 */ /* 0x008fc40000010000 */
[----:B------:R-:W-:Y:S02]  /*2cd0*/  @!P5 FADD.FTZ R21, R21, R17 ;  /* 0x000000111515d221 */ /* 0x000fe40000010000 */
.L_x_1363:
[----:B------:R-:W-:-:S13]  /*2ce0*/  ISETP.NE.OR P0, PT, RZ, UR4, P0 ;  /* 0x00000004ff007c0c */ /* 0x000fda0008705670 */
[----:B------:R-:W-:Y:S05]  /*2cf0*/  @!P0 BRA `(.L_x_1359) ;  /* 0x000001f000008947 */ /* 0x000fea0003800000 */
.L_x_1360:
        /* <DEDUP_REMOVED lines=23> */
[----:B------:R-:W-:Y:S01]  /*2e70*/  UIADD3 UR4, UR4, -0x4, URZ ;  /* 0xfffffffc04047890 */ /* 0x000fe2000fffe03f */
[----:B------:R-:W-:Y:S01]  /*2e80*/  IADD3 R13, R13, 0x4, RZ ;  /* 0x000000040d0d7810 */ /* 0x000fe20007ffe0ff */
[----:B--2---:R-:W-:Y:S02]  /*2e90*/  @!P0 FADD.FTZ R20, R20, R18 ;  /* 0x0000001214148221 */ /* 0x004fe40000010000 */
[----:B------:R-:W-:Y:S02]  /*2ea0*/  @!P0 FADD.FTZ R21, R21, R19 ;  /* 0x0000001315158221 */ /* 0x000fe40000010000 */
[----:B------:R-:W-:Y:S01]  /*2eb0*/  ISETP.NE.AND P0, PT, RZ, UR4, PT ;  /* 0x00000004ff007c0c */ /* 0x000fe2000bf05270 */
[----:B---3--:R-:W-:Y:S02]  /*2ec0*/  @!P4 FADD.FTZ R20, R20, R16 ;  /* 0x000000101414c221 */ /* 0x008fe40000010000 */
[----:B------:R-:W-:-:S10]  /*2ed0*/  @!P4 FADD.FTZ R21, R21, R17 ;  /* 0x000000111515c221 */ /* 0x000fd40000010000 */
[----:B------:R-:W-:Y:S05]  /*2ee0*/  @P0 BRA `(.L_x_1360) ;  /* 0xfffffe1000000947 */ /* 0x000fea000383ffff */
.L_x_1359:
        /* <DEDUP_REMOVED lines=12> */
.L_x_1365:
[----:B------:R-:W-:Y:S05]  /*2fb0*/  BSYNC B0 ;  /* 0x0000000000007941 */ /* 0x000fea0003800000 */
.L_x_1364:
        /* <DEDUP_REMOVED lines=16> */
.L_x_1356:
[----:B------:R-:W-:Y:S04]  /*30c0*/  @!P3 STS.64 [0xc8], R20 ;  /* 0x0000c814ff00b388 */ /* 0x000fe80000000a00 */
[----:B------:R-:W-:Y:S01]  /*30d0*/  BAR.SYNC.DEFER_BLOCKING 0x0 ;  /* 0x0000000000007b1d */ /* 0x000fe20000010000 */
[----:B------:R-:W-:-:S04]  /*30e0*/  ISETP.GE.U32.AND P0, PT, R34, c[0x0][0x1e0], PT ;  /* 0x0000780022007a0c */ /* 0x000fc80003f06070 */
[----:B------:R-:W-:-:S04]  /*30f0*/  ISETP.GE.AND.EX P0, PT, R35, c[0x0][0x1e4], PT, P0 ;  /* 0x0000790023007a0c */ /* 0x000fc80003f06300 */
[----:B------:R-:W-:Y:S01]  /*3100*/  ISETP.GT.U32.OR P0, PT, R0, 0x29f, P0 ;  /* 0x0000029f0000780c */ /* 0x000fe20000704470 */
[----:B0-----:R-:W0:Y:S02]  /*3110*/  LDS.64 R12, [0xc8] ;  /* 0x0000c800ff0c7984 */ /* 0x001e240000000a00 */
        /* <DEDUP_REMOVED lines=21> */
.L_x_1366:
[----:B------:R-:W-:Y:S01]  /*3270*/  BSSY B0, `(.L_x_1367) ;  /* 0x0000011000007945 */ /* 0x000fe20003800000 */
[----:B------:R-:W-:Y:S05]  /*3280*/  @!P1 BRA `(.L_x_1368) ;  /* 0x000000f000009947 */ /* 0x000fea0003800000 */
[----:B------:R-:W-:Y:S01]  /*3290*/  MOV R12, R22 ;  /* 0x00000016000c7202 */ /* 0x000fe20000000f00 */
[----:B------:R-:W-:Y:S01]  /*32a0*/  IMAD R14, R37, c[0x0][0x1d8], RZ ;  /* 0x00007600250e7a24 */ /* 0x000fe200078e02ff */
[----:B------:R-:W-:Y:S01]  /*32b0*/  MOV R13, R3 ;  /* 0x00000003000d7202 */ /* 0x000fe20000000f00 */
[----:B------:R-:W-:Y:S02]  /*32c0*/  FFMA.FTZ R15, R28, R17, R16 ;  /* 0x000000111c0f7223 */ /* 0x000fe40000010010 */
[C---:B------:R-:W-:Y:S02]  /*32d0*/  IMAD R19, R25.reuse, c[0x0][0x1dc], R14 ;  /* 0x0000770019137a24 */ /* 0x040fe400078e020e */
[----:B------:R-:W-:-:S04]  /*32e0*/  IMAD.WIDE.U32 R12, R25, c[0x0][0x1d8], R12 ;  /* 0x00007600190c7a25 */ /* 0x000fc800078e000c */
[----:B------:R-:W-:Y:S01]  /*32f0*/  FFMA.FTZ R18, R27, R17, R16 ;  /* 0x000000111b127223 */ /* 0x000fe20000010010 */
[----:B------:R-:W-:Y:S01]  /*3300*/  IADD3 R19, R13, R19, RZ ;  /* 0x000000130d137210 */ /* 0x000fe20007ffe0ff */
[----:B------:R-:W-:Y:S01]  /*3310*/  FFMA.FTZ R14, R8, R4, -R15 ;  /* 0x00000004080e7223 */ /* 0x000fe2000001080f */
[----:B------:R-:W-:Y:S01]  /*3320*/  LEA R4, P3, R12, c[0x0][0x160], 0x2 ;  /* 0x000058000c047a11 */ /* 0x000fe200078610ff */
[----:B------:R-:W-:Y:S02]  /*3330*/  FFMA.FTZ R15, R9, R5, -R18 ;  /* 0x00000005090f7223 */ /* 0x000fe40000010812 */
[----:B------:R-:W-:Y:S01]  /*3340*/  FMUL.FTZ R14, R14, UR12 ;  /* 0x0000000c0e0e7c20 */ /* 0x000fe20008410000 */
[----:B------:R-:W-:Y:S01]  /*3350*/  LEA.HI.X R5, R12, c[0x0][0x164], R19, 0x2, P3 ;  /* 0x000059000c057a11 */ /* 0x000fe200018f1413 */
[----:B------:R-:W-:-:S05]  /*3360*/  FMUL.FTZ R15, R15, UR12 ;  /* 0x0000000c0f0f7c20 */ /* 0x000fca0008410000 */
[----:B------:R0:W-:Y:S03]  /*3370*/  STG.E.64 [R4.64], R14 ;  /* 0x0000000e04007986 */ /* 0x0001e6000c101b0e */
.L_x_1368:
[----:B------:R-:W-:Y:S05]  /*3380*/  BSYNC B0 ;  /* 0x0000000000007941 */ /* 0x000fea0003800000 */
.L_x_1367:
[----:B------:R-:W-:Y:S05]  /*3390*/  @!P2 BRA `(.L_x_1369) ;  /* 0x000001200000a947 */ /* 0x000fea0003800000 */
[----:B------:R-:W-:Y:S02]  /*33a0*/  FFMA.FTZ R10, R30, R8, R10 ;  /* 0x000000081e0a7223 */ /* 0x000fe4000001000a */
[----:B------:R-:W-:Y:S02]  /*33b0*/  FFMA.FTZ R11, R29, R9, R11 ;  /* 0x000000091d0b7223 */ /* 0x000fe4000001000b */
[----:B0-----:R-:W-:Y:S02]  /*33c0*/  FMUL.FTZ R4, R10, -1.4426950216293334961 ;  /* 0xbfb8aa3b0a047820 */ /* 0x001fe40000410000 */
        /* <DEDUP_REMOVED lines=15> */
.L_x_1369:
[----:B------:R-:W-:Y:S01]  /*34c0*/  BSSY B0, `(.L_x_1370) ;  /* 0x0000010000007945 */ /* 0x000fe20003800000 */
[----:B------:R-:W-:Y:S05]  /*34d0*/  @P0 BRA `(.L_x_1371) ;  /* 0x000000e000000947 */ /* 0x000fea0003800000 */
[----:B------:R-:W-:Y:S01]  /*34e0*/  MOV R2, R22 ;  /* 0x0000001600027202 */ /* 0x000fe20000000f00 */
[----:B------:R-:W-:Y:S02]  /*34f0*/  IMAD R35, R35, c[0x0][0x1d8], RZ ;  /* 0x0000760023237a24 */ /* 0x000fe400078e02ff */
[----:B0-----:R-:W-:Y:S02]  /*3500*/  FFMA.FTZ R5, R30, R17, R16 ;  /* 0x000000111e057223 */ /* 0x001fe40000010010 */
[----:B------:R-:W-:-:S04]  /*3510*/  IMAD.WIDE.U32 R2, R34, c[0x0][0x1d8], R2 ;  /* 0x0000760022027a25 */ /* 0x000fc800078e0002 */
[----:B------:R-:W-:Y:S01]  /*3520*/  IMAD R35, R34, c[0x0][0x1dc], R35 ;  /* 0x0000770022237a24 */ /* 0x000fe200078e0223 */
[----:B------:R-:W-:Y:S01]  /*3530*/  LEA R4, P0, R2, c[0x0][0x160], 0x2 ;  /* 0x0000580002047a11 */ /* 0x000fe200078010ff */
[----:B------:R-:W-:Y:S02]  /*3540*/  FFMA.FTZ R16, R29, R17, R16 ;  /* 0x000000111d107223 */ /* 0x000fe40000010010 */
[----:B------:R-:W-:Y:S01]  /*3550*/  FFMA.FTZ R5, R8, R6, -R5 ;  /* 0x0000000608057223 */ /* 0x000fe20000010805 */
[----:B------:R-:W-:Y:S01]  /*3560*/  IADD3 R35, R3, R35, RZ ;  /* 0x0000002303237210 */ /* 0x000fe20007ffe0ff */
[----:B------:R-:W-:Y:S02]  /*3570*/  FFMA.FTZ R16, R9, R7, -R16 ;  /* 0x0000000709107223 */ /* 0x000fe40000010810 */
[----:B------:R-:W-:Y:S01]  /*3580*/  FMUL.FTZ R6, R5, UR12 ;  /* 0x0000000c05067c20 */ /* 0x000fe20008410000 */
[----:B------:R-:W-:Y:S01]  /*3590*/  LEA.HI.X R5, R2, c[0x0][0x164], R35, 0x2, P0 ;  /* 0x0000590002057a11 */ /* 0x000fe200000f1423 */
[----:B------:R-:W-:-:S05]  /*35a0*/  FMUL.FTZ R7, R16, UR12 ;  /* 0x0000000c10077c20 */ /* 0x000fca0008410000 */
[----:B------:R0:W-:Y:S02]  /*35b0*/  STG.E.64 [R4.64], R6 ;  /* 0x0000000604007986 */ /* 0x0001e4000c101b0e */
.L_x_1371:
[----:B------:R-:W-:Y:S05]  /*35c0*/  BSYNC B0 ;  /* 0x0000000000007941 */ /* 0x000fea0003800000 */
.L_x_1370:
[----:B------:R-:W-:Y:S01]  /*35d0*/  ULDC UR4, c[0x0][0x10] ;  /* 0x0000040000047ab9 */ /* 0x000fe20000000800 */
[----:B------:R-:W-:Y:S01]  /*35e0*/  IADD3 R32, R32, 0x1, RZ ;  /* 0x0000000120207810 */ /* 0x000fe20007ffe0ff */
[----:B------:R-:W-:-:S04]  /*35f0*/  UIADD3 UR7, UR7, UR4, URZ ;  /* 0x0000000407077290 */ /* 0x000fc8000fffe03f */
[----:B------:R-:W-:-:S06]  /*3600*/  UISETP.GE.AND UP0, UPT, UR7, UR6, UPT ;  /* 0x000000060700728c */ /* 0x000fcc000bf06270 */
[----:B------:R-:W-:-:S13]  /*3610*/  PLOP3.LUT P0, PT, PT, PT, UP0, 0x80, 0x0 ;  /* 0x000000000000781c */ /* 0x000fda0003f0f008 */
[----:B------:R-:W-:Y:S01]  /*3620*/  @P0 CALL.REL.NOINC `(.L_x_1345) ;  /* 0x0000001000000944 */ /* 0x000fe20003c00000 */
[----:B------:R-:W-:Y:S05]  /*3630*/  BRA `(.L_x_1372) ;  /* 0xffffcc7000007947 */ /* 0x000fea000383ffff */
.L_x_1345:
        /* <DEDUP_REMOVED lines=18> */
.L_x_1374:
[----:B------:R-:W-:Y:S05]  /*3760*/  BSYNC B0 ;  /* 0x0000000000007941 */ /* 0x000fea0003800000 */
.L_x_1373:
        /* <DEDUP_REMOVED lines=11> */
.L_x_1376:
[----:B------:R-:W2:Y:S01]  /*3820*/  LDG.E.STRONG.GPU R6, [R4.64] ;  /* 0x0000000e04067981 */ /* 0x000ea2000c1ef900 */
[----:B------:R-:W-:Y:S01]  /*3830*/  YIELD ;  /* 0x0000000000007946 */ /* 0x000fe20003800000 */
[----:B--2---:R-:W-:Y:S01]  /*3840*/  ISETP.NE.AND P0, PT, R6, R3, PT ;  /* 0x000000030600720c */ /* 0x004fe20003f05270 */
[----:B------:R-:W-:-:S12]  /*3850*/  CCTL.IVALL ;  /* 0x00000000ff00798f */ /* 0x000fd80002000000 */
[----:B------:R-:W-:Y:S05]  /*3860*/  @P0 BRA `(.L_x_1376) ;  /* 0xffffffb000000947 */ /* 0x000fea000383ffff */
.L_x_1375:
        /* <DEDUP_REMOVED lines=25> */
.L_x_1377:
        /* <DEDUP_REMOVED lines=23> */
.L_x_1378:
        /* <DEDUP_REMOVED lines=9> */
.L_x_3284:


//--------------------- .text._Z35group_norm_nhwc_bwd_one_pass_kernelI11Fp32IOFp32WLi128ELi42ELi672EEv26Group_norm_nhwc_bwd_params --------------------------
	.section	.text._Z35group_norm_nhwc_bwd_one_pass_kernelI11Fp32IOFp32WLi128ELi42ELi672EEv26Group_norm_nhwc_bwd_params,"ax",@progbits
	.sectioninfo	@"SHI_REGISTERS=67"
	.align	128
        .global         _Z35group_norm_nhwc_bwd_one_pass_kernelI11Fp32IOFp32WLi128ELi42ELi672EEv26Group_norm_nhwc_bwd_params
        .type           _Z35group_norm_nhwc_bwd_one_pass_kernelI11Fp32IOFp32WLi128ELi42ELi672EEv26Group_norm_nhwc_bwd_params,@function
        .size           _Z35group_norm_nhwc_bwd_one_pass_kernelI11Fp32IOFp32WLi128ELi42ELi672EEv26Group_norm_nhwc_bwd_params,(.L_x_3285 - _Z35group_norm_nhwc_bwd_one_pass_kernelI11Fp32IOFp32WLi128ELi42ELi672EEv26Group_norm_nhwc_bwd_params)
        .other          _Z35group_norm_nhwc_bwd_one_pass_kernelI11Fp32IOFp32WLi128ELi42ELi672EEv26Group_norm_nhwc_bwd_params,@"STO_CUDA_ENTRY STV_DEFAULT"
_Z35group_norm_nhwc_bwd_one_pass_kernelI11Fp32IOFp32WLi128ELi42ELi672EEv26Group_norm_nhwc_bwd_params:
.text._Z35group_norm_nhwc_bwd_one_pass_kernelI11Fp32IOFp32WLi128ELi42ELi672EEv26Group_norm_nhwc_bwd_params:
        /* <DEDUP_REMOVED lines=12> */
[----:B------:R-:W0:Y:S01]  /*00c0*/  S2R R45, SR_CTAID.X ;  /* 0x00000000002d7919 */ /* 0x000e220000002500 */
[----:B------:R-:W-:Y:S01]  /*00d0*/  HFMA2.MMA R2, -RZ, RZ, 0, 1.78813934326171875e-07 ;  /* 0x00000003ff027435 */ /* 0x000fe200000001ff */
[----:B------:R-:W-:Y:S01]  /*00e0*/  SHF.R.U32.HI R0, RZ, 0x4, R0 ;  /* 0x00000004ff007819 */ /* 0x000fe20000011600 */
[----:B------:R-:W-:Y:S01]  /*00f0*/  HFMA2.MMA R47, -RZ, RZ, 0, 0 ;  /* 0x00000000ff2f7435 */ /* 0x000fe200000001ff */
[----:B------:R-:W1:Y:S01]  /*0100*/  S2R R44, SR_LANEID ;  /* 0x00000000002c7919 */ /* 0x000e620000000000 */
[----:B------:R-:W-:Y:S01]  /*0110*/  MOV R36, c[0x0][0x1dc] ;  /* 0x0000770000247a02 */ /* 0x000fe20000000f00 */
[----:B------:R-:W-:Y:S01]  /*0120*/  ULDC.U8 UR9, c[0x0][0x1f4] ;  /* 0x00007d0000097ab9 */ /* 0x000fe20000000000 */
[----:B------:R-:W-:Y:S02]  /*0130*/  IMAD R54, R0, -0x15, R53 ;  /* 0xffffffeb00367824 */ /* 0x000fe400078e0235 */
[----:B------:R-:W-:Y:S02]  /*0140*/  LEA.HI R36, P0, R36, c[0x0][0x1d8], RZ, 0x1 ;  /* 0x0000760024247a11 */ /* 0x000fe400078108ff */
[----:B------:R-:W-:Y:S01]  /*0150*/  IMAD R5, R2, c[0x0][0x1dc], RZ ;  /* 0x0000770002057a24 */ /* 0x000fe200078e02ff */
[----:B------:R-:W-:Y:S01]  /*0160*/  SHF.L.U32 R54, R54, 0x1, RZ ;  /* 0x0000000136367819 */ /* 0x000fe200000006ff */
[----:B------:R-:W-:-:S05]  /*0170*/  IMAD.WIDE.U32 R2, R2, c[0x0][0x1d8], RZ ;  /* 0x0000760002027a25 */ /* 0x000fca00078e00ff */
[----:B------:R-:W-:Y:S02]  /*0180*/  IADD3 R3, R3, R5, RZ ;  /* 0x0000000503037210 */ /* 0x000fe40007ffe0ff */
[----:B------:R-:W-:Y:S02]  /*0190*/  IADD3.X R5, RZ, c[0x0][0x1dc], RZ, P0, !PT ;  /* 0x00007700ff057a10 */ /* 0x000fe400007fe4ff */
[----:B------:R-:W-:Y:S02]  /*01a0*/  LEA.HI R37, P2, R3, R2, RZ, 0x1 ;  /* 0x0000000203257211 */ /* 0x000fe400078508ff */
[----:B------:R-:W-:Y:S01]  /*01b0*/  SHF.R.S32.HI R2, RZ, 0x1f, R53 ;  /* 0x0000001fff027819 */ /* 0x000fe20000011435 */
[----:B0-----:R-:W-:Y:S01]  /*01c0*/  IMAD R51, R45, c[0x0][0x1fc], R0 ;  /* 0x00007f002d337a24 */ /* 0x001fe200078e0200 */
[----:B------:R-:W-:Y:S02]  /*01d0*/  SHF.R.S64 R36, R36, 0x1, R5 ;  /* 0x0000000124247819 */ /* 0x000fe40000001005 */
[----:B------:R-:W-:-:S02]  /*01e0*/  LEA.HI R0, R2, R53, RZ, 0x5 ;  /* 0x0000003502007211 */ /* 0x000fc400078f28ff */
[----:B------:R-:W-:Y:S02]  /*01f0*/  IADD3.X R2, RZ, R3, RZ, P2, !PT ;  /* 0x00000003ff027210 */ /* 0x000fe400017fe4ff */
[----:B------:R-:W-:Y:S02]  /*0200*/  ISETP.GE.U32.AND P1, PT, R51, c[0x0][0x1e0], PT ;  /* 0x0000780033007a0c */ /* 0x000fe40003f26070 */
[----:B------:R-:W-:Y:S02]  /*0210*/  SHF.R.S32.HI R43, RZ, 0x1f, R51 ;  /* 0x0000001fff2b7819 */ /* 0x000fe40000011433 */
[----:B------:R-:W-:Y:S02]  /*0220*/  SHF.R.S64 R37, R37, 0x1, R2 ;  /* 0x0000000125257819 */ /* 0x000fe40000001002 */
[----:B------:R-:W-:Y:S02]  /*0230*/  ISETP.GE.AND.EX P1, PT, R43, c[0x0][0x1e4], PT, P1 ;  /* 0x000079002b007a0c */ /* 0x000fe40003f26310 */
[----:B------:R-:W-:-:S02]  /*0240*/  SHF.R.S32.HI R3, RZ, 0x1, R5 ;  /* 0x00000001ff037819 */ /* 0x000fc40000011405 */
[----:B------:R-:W-:Y:S02]  /*0250*/  SHF.R.S32.HI R2, RZ, 0x1, R2 ;  /* 0x00000001ff027819 */ /* 0x000fe40000011402 */
[----:B------:R-:W-:Y:S02]  /*0260*/  SHF.R.S32.HI R0, RZ, 0x5, R0 ;  /* 0x00000005ff007819 */ /* 0x000fe40000011400 */
[----:B------:R-:W-:Y:S02]  /*0270*/  IADD3 R50, R51, 0x20, RZ ;  /* 0x0000002033327810 */ /* 0x000fe40007ffe0ff */
[----:B------:R-:W-:Y:S02]  /*0280*/  ISETP.LT.U32.AND P1, PT, R53, 0x2a0, !P1 ;  /* 0x000002a03500780c */ /* 0x000fe40004f21070 */
[C---:B------:R-:W-:Y:S02]  /*0290*/  IADD3 R49, R51.reuse, 0x40, RZ ;  /* 0x0000004033317810 */ /* 0x040fe40007ffe0ff */
[----:B------:R-:W-:-:S02]  /*02a0*/  IADD3 R48, R51, 0x60, RZ ;  /* 0x0000006033307810 */ /* 0x000fc40007ffe0ff */
[----:B------:R-:W-:Y:S02]  /*02b0*/  SHF.L.U64.HI R38, R36, 0x2, R3 ;  /* 0x0000000224267819 */ /* 0x000fe40000010203 */
[----:B-1----:R-:W-:Y:S02]  /*02c0*/  SHF.L.U64.HI R39, R37, 0x2, R2 ;  /* 0x0000000225277819 */ /* 0x002fe40000010202 */
.L_x_1414:
[----:B0-----:R-:W-:Y:S02]  /*02d0*/  IABS R5, c[0x0][0x1f0] ;  /* 0x00007c0000057a13 */ /* 0x001fe40000000000 */
[----:B------:R-:W-:Y:S02]  /*02e0*/  ISETP.GE.AND P3, PT, R52, RZ, PT ;  /* 0x000000ff3400720c */ /* 0x000fe40003f66270 */
[----:B------:R-:W0:Y:S01]  /*02f0*/  I2F.RP R4, R5 ;  /* 0x0000000500047306 */ /* 0x000e220000209400 */
[----:B------:R-:W-:Y:S02]  /*0300*/  SHF.R.S32.HI R42, RZ, 0x1f, R50 ;  /* 0x0000001fff2a7819 */ /* 0x000fe40000011432 */
[----:B------:R-:W-:Y:S02]  /*0310*/  SHF.R.S32.HI R41, RZ, 0x1f, R49 ;  /* 0x0000001fff297819 */ /* 0x000fe40000011431 */
[----:B------:R-:W-:-:S03]  /*0320*/  SHF.R.S32.HI R40, RZ, 0x1f, R48 ;  /* 0x0000001fff287819 */ /* 0x000fc60000011430 */
        /* <DEDUP_REMOVED lines=20> */
[----:B------:R-:W-:Y:S02]  /*0470*/  ISETP.NE.AND P2, PT, RZ, c[0x0][0x1f0], PT ;  /* 0x00007c00ff007a0c */ /* 0x000fe40003f45270 */
[----:B------:R-:W-:Y:S02]  /*0480*/  @!P3 IADD3 R4, -R4, RZ, RZ ;  /* 0x000000ff0404b210 */ /* 0x000fe40007ffe1ff */
[----:B------:R-:W-:Y:S02]  /*0490*/  @P0 IADD3 R3, R3, 0x1, RZ ;  /* 0x0000000103030810 */ /* 0x000fe40007ffe0ff */
[----:B------:R-:W-:Y:S02]  /*04a0*/  ISETP.GE.U32.AND P0, PT, R50, c[0x0][0x1e0], PT ;  /* 0x0000780032007a0c */ /* 0x000fe40003f06070 */
[----:B------:R-:W-:-:S02]  /*04b0*/  MOV R2, R3 ;  /* 0x0000000300027202 */ /* 0x000fc40000000f00 */
[----:B------:R-:W-:Y:S02]  /*04c0*/  LOP3.LUT R3, RZ, c[0x0][0x1f0], RZ, 0x33, !PT ;  /* 0x00007c00ff037a12 */ /* 0x000fe400078e33ff */
[----:B------:R-:W-:Y:S02]  /*04d0*/  @!P4 IADD3 R2, -R2, RZ, RZ ;  /* 0x000000ff0202c210 */ /* 0x000fe40007ffe1ff */
[C---:B------:R-:W-:Y:S02]  /*04e0*/  SEL R56, R3.reuse, R4, !P2 ;  /* 0x0000000403387207 */ /* 0x040fe40005000000 */
[----:B------:R-:W-:Y:S02]  /*04f0*/  SEL R3, R3, R2, !P2 ;  /* 0x0000000203037207 */ /* 0x000fe40005000000 */
[----:B------:R-:W-:Y:S01]  /*0500*/  SHF.R.S32.HI R4, RZ, 0x1f, R54 ;  /* 0x0000001fff047819 */ /* 0x000fe20000011436 */
[----:B------:R-:W-:Y:S01]  /*0510*/  IMAD R25, R56, 0x2a, RZ ;  /* 0x0000002a38197824 */ /* 0x000fe200078e02ff */
[----:B------:R-:W-:-:S02]  /*0520*/  SHF.R.S32.HI R2, RZ, 0x1f, R3 ;  /* 0x0000001fff027819 */ /* 0x000fc40000011403 */
[----:B------:R-:W-:Y:S02]  /*0530*/  ISETP.GE.U32.AND P2, PT, R49, c[0x0][0x1e0], PT ;  /* 0x0000780031007a0c */ /* 0x000fe40003f46070 */
[----:B------:R-:W-:Y:S01]  /*0540*/  IADD3 R58, P4, R54, R25, RZ ;  /* 0x00000019363a7210 */ /* 0x000fe20007f9e0ff */
[----:B------:R-:W-:Y:S01]  /*0550*/  IMAD R2, R2, c[0x0][0x1e8], RZ ;  /* 0x00007a0002027a24 */ /* 0x000fe200078e02ff */
[----:B------:R-:W-:Y:S02]  /*0560*/  ISETP.GE.U32.AND P3, PT, R48, c[0x0][0x1e0], PT ;  /* 0x0000780030007a0c */ /* 0x000fe40003f66070 */
[----:B------:R-:W-:Y:S01]  /*0570*/  LEA.HI.X.SX32 R59, R25, R4, 0x1, P4 ;  /* 0x00000004193b7211 */ /* 0x000fe200020f0eff */
[----:B------:R-:W-:Y:S01]  /*0580*/  IMAD R61, R3, c[0x0][0x1ec], R2 ;  /* 0x00007b00033d7a24 */ /* 0x000fe200078e0202 */
[----:B------:R-:W-:Y:S01]  /*0590*/  ISETP.GE.AND.EX P0, PT, R42, c[0x0][0x1e4], PT, P0 ;  /* 0x000079002a007a0c */ /* 0x000fe20003f06300 */
[----:B------:R-:W-:Y:S01]  /*05a0*/  @P1 IMAD R2, R43, c[0x0][0x1d8], RZ ;  /* 0x000076002b021a24 */ /* 0x000fe200078e02ff */
[----:B------:R-:W-:Y:S01]  /*05b0*/  ISETP.GE.AND.EX P2, PT, R41, c[0x0][0x1e4], PT, P2 ;  /* 0x0000790029007a0c */ /* 0x000fe20003f46320 */
[----:B------:R-:W-:Y:S01]  /*05c0*/  IMAD.WIDE.U32 R58, R3, c[0x0][0x1e8], R58 ;  /* 0x00007a00033a7a25 */ /* 0x000fe200078e003a */
[----:B------:R-:W-:-:S02]  /*05d0*/  ISETP.GE.AND.EX P3, PT, R40, c[0x0][0x1e4], PT, P3 ;  /* 0x0000790028007a0c */ /* 0x000fc40003f66330 */
[----:B------:R-:W-:Y:S01]  /*05e0*/  ISETP.GT.U32.OR P0, PT, R53, 0x29f, P0 ;  /* 0x0000029f3500780c */ /* 0x000fe20000704470 */
[----:B------:R-:W-:Y:S01]  /*05f0*/  @P1 IMAD R11, R51, c[0x0][0x1dc], R2 ;  /* 0x00007700330b1a24 */ /* 0x000fe200078e0202 */
[----:B------:R-:W-:Y:S02]  /*0600*/  IADD3 R61, R59, R61, RZ ;  /* 0x0000003d3b3d7210 */ /* 0x000fe40007ffe0ff */
[----:B------:R-:W-:Y:S02]  /*0610*/  @P1 MOV R60, R58 ;  /* 0x0000003a003c1202 */ /* 0x000fe40000000f00 */
[C---:B------:R-:W-:Y:S02]  /*0620*/  ISETP.GT.U32.OR P2, PT, R53.reuse, 0x29f, P2 ;  /* 0x0000029f3500780c */ /* 0x040fe40001744470 */
[----:B------:R-:W-:Y:S01]  /*0630*/  ISETP.GT.U32.OR P3, PT, R53, 0x29f, P3 ;  /* 0x0000029f3500780c */ /* 0x000fe20001f64470 */
[----:B------:R-:W-:-:S04]  /*0640*/  @P1 IMAD.WIDE.U32 R8, R51, c[0x0][0x1d8], R60 ;  /* 0x0000760033081a25 */ /* 0x000fc800078e003c */
[-C--:B------:R-:W-:Y:S01]  /*0650*/  @!P0 MOV R6, R58.reuse ;  /* 0x0000003a00068202 */ /* 0x080fe20000000f00 */
[----:B------:R-:W-:Y:S01]  /*0660*/  @!P0 IMAD R3, R42, c[0x0][0x1d8], RZ ;  /* 0x000076002a038a24 */ /* 0x000fe200078e02ff */
[----:B------:R-:W-:Y:S02]  /*0670*/  @P1 IADD3 R9, R9, R11, RZ ;  /* 0x0000000b09091210 */ /* 0x000fe40007ffe0ff */
[----:B------:R-:W-:Y:S01]  /*0680*/  @P1 SHF.L.U32 R14, R8, 0x2, RZ ;  /* 0x00000002080e1819 */ /* 0x000fe200000006ff */
[----:B------:R-:W-:Y:S01]  /*0690*/  @!P0 IMAD R19, R50, c[0x0][0x1dc], R3 ;  /* 0x0000770032138a24 */ /* 0x000fe200078e0203 */
[----:B------:R-:W-:Y:S01]  /*06a0*/  @P1 SHF.L.U64.HI R10, R8, 0x2, R9 ;  /* 0x00000002080a1819 */ /* 0x000fe20000010209 */
[----:B------:R-:W-:Y:S01]  /*06b0*/  @!P2 IMAD R4, R41, c[0x0][0x1d8], RZ ;  /* 0x000076002904aa24 */ /* 0x000fe200078e02ff */
[----:B------:R-:W-:Y:S01]  /*06c0*/  MOV R9, 0x8 ;  /* 0x0000000800097802 */ /* 0x000fe20000000f00 */
[----:B------:R-:W-:Y:S01]  /*06d0*/  @!P3 IMAD R5, R40, c[0x0][0x1d8], RZ ;  /* 0x000076002805ba24 */ /* 0x000fe200078e02ff */
[----:B------:R-:W-:Y:S01]  /*06e0*/  @!P0 MOV R7, R61 ;  /* 0x0000003d00078202 */ /* 0x000fe20000000f00 */
[----:B------:R-:W-:Y:S01]  /*06f0*/  @!P2 IMAD R27, R49, c[0x0][0x1dc], R4 ;  /* 0x00007700311baa24 */ /* 0x000fe200078e0204 */
[----:B------:R-:W-:Y:S01]  /*0700*/  @!P2 MOV R2, R58 ;  /* 0x0000003a0002a202 */ /* 0x000fe20000000f00 */
[----:B------:R-:W-:Y:S01]  /*0710*/  IMAD.WIDE R8, R52, R9, c[0x0][0x198] ;  /* 0x0000660034087625 */ /* 0x000fe200078e0209 */
[----:B------:R-:W-:-:S02]  /*0720*/  @!P2 MOV R3, R61 ;  /* 0x0000003d0003a202 */ /* 0x000fc40000000f00 */
[----:B------:R-:W-:Y:S01]  /*0730*/  @!P3 MOV R4, R58 ;  /* 0x0000003a0004b202 */ /* 0x000fe20000000f00 */
[----:B------:R-:W-:Y:S02]  /*0740*/  @!P0 IMAD.WIDE.U32 R6, R50, c[0x0][0x1d8], R6 ;  /* 0x0000760032068a25 */ /* 0x000fe400078e0006 */
[----:B------:R-:W2:Y:S02]  /*0750*/  LDG.E.64 R8, [R8.64] ;  /* 0x0000000608087981 */ /* 0x000ea4000c1e1b00 */
[----:B------:R-:W-:Y:S01]  /*0760*/  @!P3 IMAD R13, R48, c[0x0][0x1dc], R5 ;  /* 0x00007700300dba24 */ /* 0x000fe200078e0205 */
[----:B------:R-:W-:Y:S01]  /*0770*/  @!P3 MOV R5, R61 ;  /* 0x0000003d0005b202 */ /* 0x000fe20000000f00 */
[----:B------:R-:W-:Y:S01]  /*0780*/  @!P2 IMAD.WIDE.U32 R2, R49, c[0x0][0x1d8], R2 ;  /* 0x000076003102aa25 */ /* 0x000fe200078e0002 */
[----:B------:R-:W-:Y:S02]  /*0790*/  @!P0 IADD3 R19, R7, R19, RZ ;  /* 0x0000001307138210 */ /* 0x000fe40007ffe0ff */
[----:B------:R-:W-:Y:S01]  /*07a0*/  @!P0 SHF.L.U32 R18, R6, 0x2, RZ ;  /* 0x0000000206128819 */ /* 0x000fe200000006ff */
[----:B------:R-:W-:Y:S01]  /*07b0*/  @!P3 IMAD.WIDE.U32 R4, R48, c[0x0][0x1d8], R4 ;  /* 0x000076003004ba25 */ /* 0x000fe200078e0004 */
[----:B------:R-:W-:-:S02]  /*07c0*/  @!P0 SHF.L.U64.HI R19, R6, 0x2, R19 ;  /* 0x0000000206138819 */ /* 0x000fc40000010213 */
[C---:B------:R-:W-:Y:S02]  /*07d0*/  @P1 IADD3 R6, P4, R14.reuse, c[0x0][0x180], RZ ;  /* 0x000060000e061a10 */ /* 0x040fe40007f9e0ff */
[----:B------:R-:W-:Y:S02]  /*07e0*/  @P1 IADD3 R14, P5, R14, c[0x0][0x178], RZ ;  /* 0x00005e000e0e1a10 */ /* 0x000fe40007fbe0ff */
[----:B------:R-:W-:Y:S02]  /*07f0*/  @!P2 IADD3 R27, R3, R27, RZ ;  /* 0x0000001b031ba210 */ /* 0x000fe40007ffe0ff */
[----:B------:R-:W-:Y:S02]  /*0800*/  @!P3 IADD3 R3, R5, R13, RZ ;  /* 0x0000000d0503b210 */ /* 0x000fe40007ffe0ff */
[C---:B------:R-:W-:Y:S02]  /*0810*/  @P1 IADD3.X R7, R10.reuse, c[0x0][0x184], RZ, P4, !PT ;  /* 0x000061000a071a10 */ /* 0x040fe400027fe4ff */
[----:B------:R-:W-:-:S02]  /*0820*/  @P1 IADD3.X R15, R10, c[0x0][0x17c], RZ, P5, !PT ;  /* 0x00005f000a0f1a10 */ /* 0x000fc40002ffe4ff */
[C---:B------:R-:W-:Y:S01]  /*0830*/  @!P0 IADD3 R16, P4, R18.reuse, c[0x0][0x180], RZ ;  /* 0x0000600012108a10 */ /* 0x040fe20007f9e0ff */
[----:B------:R-:W-:Y:S01]  /*0840*/  CS2R R12, SRZ ;  /* 0x00000000000c7805 */ /* 0x000fe2000001ff00 */
[----:B------:R-:W-:Y:S01]  /*0850*/  @!P0 IADD3 R18, P5, R18, c[0x0][0x178], RZ ;  /* 0x00005e0012128a10 */ /* 0x000fe20007fbe0ff */
[----:B------:R-:W-:Y:S01]  /*0860*/  CS2R R10, SRZ ;  /* 0x00000000000a7805 */ /* 0x000fe2000001ff00 */
[C---:B------:R-:W-:Y:S02]  /*0870*/  @!P3 SHF.L.U32 R30, R4.reuse, 0x2, RZ ;  /* 0x00000002041eb819 */ /* 0x040fe400000006ff */
[----:B------:R-:W-:Y:S02]  /*0880*/  @!P3 SHF.L.U64.HI R24, R4, 0x2, R3 ;  /* 0x000000020418b819 */ /* 0x000fe40000010203 */
[----:B------:R-:W-:Y:S01]  /*0890*/  CS2R R4, SRZ ;  /* 0x0000000000047805 */ /* 0x000fe2000001ff00 */
[C---:B------:R-:W-:Y:S01]  /*08a0*/  @!P0 IADD3.X R17, R19.reuse, c[0x0][0x184], RZ, P4, !PT ;  /* 0x0000610013118a10 */ /* 0x040fe200027fe4ff */
[----:B------:R0:W5:Y:S01]  /*08b0*/  @P1 LDG.E.64 R10, [R14.64] ;  /* 0x000000060e0a1981 */ /* 0x000162000c1e1b00 */
[----:B------:R-:W-:-:S02]  /*08c0*/  @!P0 IADD3.X R19, R19, c[0x0][0x17c], RZ, P5, !PT ;  /* 0x00005f0013138a10 */ /* 0x000fc40002ffe4ff */
[C---:B------:R-:W-:Y:S01]  /*08d0*/  @!P2 SHF.L.U32 R26, R2.reuse, 0x2, RZ ;  /* 0x00000002021aa819 */ /* 0x040fe200000006ff */
[----:B------:R1:W5:Y:S01]  /*08e0*/  @!P0 LDG.E.64 R4, [R16.64] ;  /* 0x0000000610048981 */ /* 0x000362000c1e1b00 */
[----:B------:R-:W-:Y:S02]  /*08f0*/  @!P2 SHF.L.U64.HI R27, R2, 0x2, R27 ;  /* 0x00000002021ba819 */ /* 0x000fe4000001021b */
[----:B------:R-:W-:Y:S01]  /*0900*/  @!P2 IADD3 R20, P6, R26, c[0x0][0x180], RZ ;  /* 0x000060001a14aa10 */ /* 0x000fe20007fde0ff */
[----:B------:R3:W5:Y:S01]  /*0910*/  @!P0 LDG.E.64 R12, [R18.64] ;  /* 0x00000006120c8981 */ /* 0x000762000c1e1b00 */
[----:B------:R-:W-:Y:S02]  /*0920*/  @!P3 IADD3 R28, P4, R30, c[0x0][0x180], RZ ;  /* 0x000060001e1cba10 */ /* 0x000fe40007f9e0ff */
[----:B------:R-:W-:Y:S02]  /*0930*/  @!P2 IADD3 R26, P0, R26, c[0x0][0x178], RZ ;  /* 0x00005e001a1aaa10 */ /* 0x000fe40007f1e0ff */
[----:B------:R-:W-:Y:S01]  /*0940*/  @!P3 IADD3 R30, P5, R30, c[0x0][0x178], RZ ;  /* 0x00005e001e1eba10 */ /* 0x000fe20007fbe0ff */
[----:B0-----:R-:W-:Y:S01]  /*0950*/  CS2R R14, SRZ ;  /* 0x00000000000e7805 */ /* 0x001fe2000001ff00 */
[C---:B------:R-:W-:Y:S01]  /*0960*/  @!P2 IADD3.X R21, R27.reuse, c[0x0][0x184], RZ, P6, !PT ;  /* 0x000061001b15aa10 */ /* 0x040fe200037fe4ff */
[----:B------:R-:W-:Y:S01]  /*0970*/  CS2R R22, SRZ ;  /* 0x0000000000167805 */ /* 0x000fe2000001ff00 */
[----:B-1----:R-:W-:Y:S01]  /*0980*/  CS2R R16, SRZ ;  /* 0x0000000000107805 */ /* 0x002fe2000001ff00 */
[----:B------:R-:W-:-:S02]  /*0990*/  @!P2 IADD3.X R27, R27, c[0x0][0x17c], RZ, P0, !PT ;  /* 0x00005f001b1baa10 */ /* 0x000fc400007fe4ff */
[C---:B------:R-:W-:Y:S02]  /*09a0*/  @!P3 IADD3.X R29, R24.reuse, c[0x0][0x184], RZ, P4, !PT ;  /* 0x00006100181dba10 */ /* 0x040fe400027fe4ff */
[----:B------:R-:W-:Y:S01]  /*09b0*/  @!P3 IADD3.X R31, R24, c[0x0][0x17c], RZ, P5, !PT ;  /* 0x00005f00181fba10 */ /* 0x000fe20002ffe4ff */
[----:B------:R0:W5:Y:S01]  /*09c0*/  @!P2 LDG.E.64 R14, [R26.64] ;  /* 0x000000061a0ea981 */ /* 0x000162000c1e1b00 */
[----:B------:R-:W-:Y:S02]  /*09d0*/  MOV R46, 0x3f800000 ;  /* 0x3f800000002e7802 */ /* 0x000fe40000000f00 */
[----:B------:R-:W-:Y:S01]  /*09e0*/  MOV R3, RZ ;  /* 0x000000ff00037202 */ /* 0x000fe20000000f00 */
[----:B------:R0:W5:Y:S01]  /*09f0*/  @!P3 LDG.E.64 R22, [R28.64] ;  /* 0x000000061c16b981 */ /* 0x000162000c1e1b00 */
[----:B------:R-:W-:-:S03]  /*0a00*/  MOV R2, RZ ;  /* 0x000000ff00027202 */ /* 0x000fc60000000f00 */
[----:B------:R0:W5:Y:S04]  /*0a10*/  @!P3 LDG.E.64 R16, [R30.64] ;  /* 0x000000061e10b981 */ /* 0x000168000c1e1b00 */
[----:B------:R1:W5:Y:S01]  /*0a20*/  @P1 LDG.E.64 R2, [R6.64] ;  /* 0x0000000606021981 */ /* 0x000362000c1e1b00 */
[----:B------:R-:W-:Y:S01]  /*0a30*/  BSSY B0, `(.L_x_1380) ;  /* 0x0000014000007945 */ /* 0x000fe20003800000 */
[----:B---3--:R-:W-:Y:S01]  /*0a40*/  CS2R R18, SRZ ;  /* 0x0000000000127805 */ /* 0x008fe2000001ff00 */
[----:B-1----:R-:W-:-:S06]  /*0a50*/  CS2R R6, SRZ ;  /* 0x0000000000067805 */ /* 0x002fcc000001ff00 */
[----:B------:R1:W5:Y:S02]  /*0a60*/  @!P2 LDG.E.64 R6, [R20.64] ;  /* 0x000000061406a981 */ /* 0x000364000c1e1b00 */
[----:B-1----:R-:W-:Y:S01]  /*0a70*/  CS2R R20, SRZ ;  /* 0x0000000000147805 */ /* 0x002fe2000001ff00 */
[----:B--2---:R-:W-:-:S05]  /*0a80*/  FFMA.FTZ R9, -R8, R8, R9 ;  /* 0x0000000808097223 */ /* 0x004fca0000010109 */
[----:B------:R-:W-:-:S13]  /*0a90*/  FSETP.GTU.FTZ.AND P0, PT, R9, RZ, PT ;  /* 0x000000ff0900720b */ /* 0x000fda0003f1c000 */
        /* <DEDUP_REMOVED lines=13> */
.L_x_1381:
[----:B0-----:R-:W-:Y:S05]  /*0b70*/  BSYNC B0 ;  /* 0x0000000000007941 */ /* 0x001fea0003800000 */
.L_x_1380:
[----:B------:R-:W-:Y:S01]  /*0b80*/  ISETP.NE.AND P4, PT, RZ, UR9, PT ;  /* 0x00000009ff007c0c */ /* 0x000fe2000bf85270 */
[C---:B-----5:R-:W-:Y:S01]  /*0b90*/  FADD.FTZ R9, -R8.reuse, R2 ;  /* 0x0000000208097221 */ /* 0x060fe20000010100 */
[----:B------:R-:W-:Y:S01]  /*0ba0*/  MOV R27, R10 ;  /* 0x0000000a001b7202 */ /* 0x000fe20000000f00 */
[C---:B------:R-:W-:Y:S01]  /*0bb0*/  FADD.FTZ R3, -R8.reuse, R3 ;  /* 0x0000000308037221 */ /* 0x040fe20000010100 */
[----:B------:R-:W-:Y:S01]  /*0bc0*/  MOV R24, R11 ;  /* 0x0000000b00187202 */ /* 0x000fe20000000f00 */
[C---:B------:R-:W-:Y:S01]  /*0bd0*/  FADD.FTZ R31, -R8.reuse, R4 ;  /* 0x00000004081f7221 */ /* 0x040fe20000010100 */
[----:B------:R-:W-:Y:S01]  /*0be0*/  MOV R25, R12 ;  /* 0x0000000c00197202 */ /* 0x000fe20000000f00 */
[----:B------:R-:W-:-:S02]  /*0bf0*/  FADD.FTZ R33, -R8, R5 ;  /* 0x0000000508217221 */ /* 0x000fc40000010100 */
[-C--:B-1----:R-:W-:Y:S02]  /*0c00*/  FMUL.FTZ R2, R9, R46.reuse ;  /* 0x0000002e09027220 */ /* 0x082fe40000410000 */
[----:B------:R-:W-:Y:S02]  /*0c10*/  FMUL.FTZ R3, R3, R46 ;  /* 0x0000002e03037220 */ /* 0x000fe40000410000 */
        /* <DEDUP_REMOVED lines=17> */
[----:B------:R-:W-:-:S02]  /*0d30*/  FMUL.FTZ R24, R5, R30 ;  /* 0x0000001e05187220 */ /* 0x000fc40000410000 */
[----:B------:R-:W-:-:S04]  /*0d40*/  FMUL.FTZ R27, R27, R4 ;  /* 0x000000041b1b7220 */ /* 0x000fc80000410000 */
.L_x_1382:
[----:B------:R-:W-:Y:S01]  /*0d50*/  FMUL.FTZ R5, R27, R18 ;  /* 0x000000121b057220 */ /* 0x000fe20000410000 */
[----:B------:R-:W-:Y:S01]  /*0d60*/  MOV R26, R13 ;  /* 0x0000000d001a7202 */ /* 0x000fe20000000f00 */
[-C--:B------:R-:W-:Y:S02]  /*0d70*/  FMUL.FTZ R4, R31, R46.reuse ;  /* 0x0000002e1f047220 */ /* 0x080fe40000410000 */
[----:B------:R-:W-:Y:S02]  /*0d80*/  FFMA.FTZ R28, R2, R5, RZ ;  /* 0x00000005021c7223 */ /* 0x000fe400000100ff */
[----:B------:R-:W-:Y:S02]  /*0d90*/  FADD.FTZ R30, RZ, R5 ;  /* 0x00000005ff1e7221 */ /* 0x000fe40000010000 */
        /* <DEDUP_REMOVED lines=21> */
.L_x_1383:
[----:B------:R-:W-:Y:S02]  /*0ef0*/  FFMA.FTZ R28, R3, R9, R28 ;  /* 0x00000009031c7223 */ /* 0x000fe4000001001c */
[----:B------:R-:W-:Y:S02]  /*0f00*/  FMUL.FTZ R29, R25, R18 ;  /* 0x00000012191d7220 */ /* 0x000fe40000410000 */
[----:B------:R-:W-:Y:S02]  /*0f10*/  FADD.FTZ R30, R9, R30 ;  /* 0x0000001e091e7221 */ /* 0x000fe40000010000 */
[----:B------:R-:W-:Y:S02]  /*0f20*/  FMUL.FTZ R9, R26, R19 ;  /* 0x000000131a097220 */ /* 0x000fe40000410000 */
[----:B------:R-:W-:Y:S02]  /*0f30*/  FFMA.FTZ R28, R4, R29, R28 ;  /* 0x0000001d041c7223 */ /* 0x000fe4000001001c */
[----:B------:R-:W-:Y:S01]  /*0f40*/  FADD.FTZ R30, R30, R29 ;  /* 0x0000001d1e1e7221 */ /* 0x000fe20000010000 */
[----:B------:R-:W-:Y:S01]  /*0f50*/  MOV R29, R14 ;  /* 0x0000000e001d7202 */ /* 0x000fe20000000f00 */
[----:B------:R-:W-:Y:S01]  /*0f60*/  FFMA.FTZ R35, R5, R9, R28 ;  /* 0x0000000905237223 */ /* 0x000fe2000001001c */
[----:B------:R-:W-:Y:S01]  /*0f70*/  MOV R28, R15 ;  /* 0x0000000f001c7202 */ /* 0x000fe20000000f00 */
[----:B------:R-:W-:-:S02]  /*0f80*/  FADD.FTZ R64, R9, R30 ;  /* 0x0000001e09407221 */ /* 0x000fc40000010000 */
[C---:B------:R-:W-:Y:S02]  /*0f90*/  FADD.FTZ R9, -R8.reuse, R6 ;  /* 0x0000000608097221 */ /* 0x040fe40000010100 */
        /* <DEDUP_REMOVED lines=20> */
[----:B------:R-:W-:-:S04]  /*10e0*/  FMUL.FTZ R28, R15, R34 ;  /* 0x000000220f1c7220 */ /* 0x000fc80000410000 */
[----:B------:R-:W-:Y:S02]  /*10f0*/  FMUL.FTZ R28, R28, R9 ;  /* 0x000000091c1c7220 */ /* 0x000fe40000410000 */
.L_x_1384:
[----:B------:R-:W-:Y:S02]  /*1100*/  FMUL.FTZ R9, R29, R18 ;  /* 0x000000121d097220 */ /* 0x000fe40000410000 */
[----:B------:R-:W-:Y:S01]  /*1110*/  FADD.FTZ R31, -R8, R22 ;  /* 0x00000016081f7221 */ /* 0x000fe20000010100 */
[----:B------:R-:W-:Y:S01]  /*1120*/  MOV R22, R17 ;  /* 0x0000001100167202 */ /* 0x000fe20000000f00 */
[----:B------:R-:W-:Y:S02]  /*1130*/  FFMA.FTZ R30, R6, R9, R35 ;  /* 0x00000009061e7223 */ /* 0x000fe40000010023 */
[----:B------:R-:W-:Y:S02]  /*1140*/  FADD.FTZ R32, R64, R9 ;  /* 0x0000000940207221 */ /* 0x000fe40000010000 */
[----:B------:R-:W-:Y:S02]  /*1150*/  FMUL.FTZ R9, R28, R19 ;  /* 0x000000131c097220 */ /* 0x000fe40000410000 */
[----:B------:R-:W-:Y:S01]  /*1160*/  FADD.FTZ R33, -R8, R23 ;  /* 0x0000001708217221 */ /* 0x000fe20000010100 */
[----:B------:R-:W-:Y:S01]  /*1170*/  MOV R23, R16 ;  /* 0x0000001000177202 */ /* 0x000fe20000000f00 */
        /* <DEDUP_REMOVED lines=17> */
[----:B-1----:R-:W-:Y:S02]  /*1290*/  FADD.FTZ R62, -R34, 1 ;  /* 0x3f800000223e7421 */ /* 0x002fe40000010100 */
[----:B------:R-:W-:Y:S02]  /*12a0*/  FMUL.FTZ R34, R17, R34 ;  /* 0x0000002211227220 */ /* 0x000fe40000410000 */
[----:B------:R-:W-:Y:S02]  /*12b0*/  FFMA.FTZ R35, R23, R62, 1 ;  /* 0x3f80000017237423 */ /* 0x000fe4000001003e */
[----:B------:R-:W-:-:S04]  /*12c0*/  FMUL.FTZ R23, R16, R31 ;  /* 0x0000001f10177220 */ /* 0x000fc80000410000 */
[----:B------:R-:W-:Y:S02]  /*12d0*/  FMUL.FTZ R23, R23, R22 ;  /* 0x0000001617177220 */ /* 0x000fe40000410000 */
[----:B------:R-:W-:Y:S02]  /*12e0*/  FMUL.FTZ R22, R34, R35 ;  /* 0x0000002322167220 */ /* 0x000fe40000410000 */
.L_x_1385:
[----:B------:R-:W-:Y:S01]  /*12f0*/  FMUL.FTZ R31, R23, R18 ;  /* 0x00000012171f7220 */ /* 0x000fe20000410000 */
[----:B------:R-:W-:Y:S01]  /*1300*/  ISETP.GT.AND P0, PT, R44, 0x1e, PT ;  /* 0x0000001e2c00780c */ /* 0x000fe20003f04270 */
[----:B------:R-:W-:Y:S01]  /*1310*/  FFMA.FTZ R35, R2, R27, RZ ;  /* 0x0000001b02237223 */ /* 0x000fe200000100ff */
[C---:B------:R-:W-:Y:S01]  /*1320*/  ISETP.NE.AND P2, PT, R53.reuse, RZ, PT ;  /* 0x000000ff3500720c */ /* 0x040fe20003f45270 */
[----:B------:R-:W-:Y:S01]  /*1330*/  FFMA.FTZ R30, R8, R31, R55 ;  /* 0x0000001f081e7223 */ /* 0x000fe20000010037 */
[----:B------:R-:W-:Y:S01]  /*1340*/  BSSY B0, `(.L_x_1386) ;  /* 0x0000067000007945 */ /* 0x000fe20003800000 */
[----:B------:R-:W-:Y:S01]  /*1350*/  FADD.FTZ R32, R64, R31 ;  /* 0x0000001f40207221 */ /* 0x000fe20000010000 */
[C---:B------:R-:W-:Y:S01]  /*1360*/  ISETP.GT.U32.AND P3, PT, R53.reuse, 0x14, PT ;  /* 0x000000143500780c */ /* 0x040fe20003f64070 */
[----:B------:R-:W-:Y:S01]  /*1370*/  FMUL.FTZ R31, R22, R19 ;  /* 0x00000013161f7220 */ /* 0x000fe20000410000 */
[----:B------:R-:W-:Y:S01]  /*1380*/  SHF.L.U32 R55, R53, 0x4, RZ ;  /* 0x0000000435377819 */ /* 0x000fe200000006ff */
[----:B------:R-:W-:-:S02]  /*1390*/  FFMA.FTZ R35, R4, R25, R35 ;  /* 0x0000001904237223 */ /* 0x000fc40000010023 */
[----:B------:R-:W-:Y:S02]  /*13a0*/  FFMA.FTZ R30, R9, R31, R30 ;  /* 0x0000001f091e7223 */ /* 0x000fe4000001001e */
[----:B------:R-:W-:Y:S02]  /*13b0*/  FADD.FTZ R31, R31, R32 ;  /* 0x000000201f1f7221 */ /* 0x000fe40000010000 */
[----:B------:R-:W-:Y:S01]  /*13c0*/  FFMA.FTZ R35, R6, R29, R35 ;  /* 0x0000001d06237223 */ /* 0x000fe20000010023 */
[----:B------:R-:W0:Y:S04]  /*13d0*/  SHFL.DOWN PT, R33, R30, 0x1, 0x1f ;  /* 0x08201f001e217f89 */ /* 0x000e2800000e0000 */
[----:B------:R-:W1:Y:S01]  /*13e0*/  SHFL.DOWN PT, R32, R31, 0x1, 0x1f ;  /* 0x08201f001f207f89 */ /* 0x000e6200000e0000 */
        /* <DEDUP_REMOVED lines=19> */
[----:B------:R-:W-:Y:S02]  /*1520*/  FADD.FTZ R32, RZ, R27 ;  /* 0x0000001bff207221 */ /* 0x000fe40000010000 */
[----:B------:R-:W1:Y:S02]  /*1530*/  SHFL.DOWN PT, R34, R31, 0x10, 0x1f ;  /* 0x0a001f001f227f89 */ /* 0x000e6400000e0000 */
[----:B------:R-:W-:Y:S02]  /*1540*/  FADD.FTZ R32, R32, R25 ;  /* 0x0000001920207221 */ /* 0x000fe40000010000 */
[----:B------:R-:W-:Y:S02]  /*1550*/  FADD.FTZ R25, RZ, R24 ;  /* 0x00000018ff197221 */ /* 0x000fe40000010000 */
[----:B------:R-:W-:-:S02]  /*1560*/  FFMA.FTZ R24, R3, R24, RZ ;  /* 0x0000001803187223 */ /* 0x000fc400000100ff */
[----:B------:R-:W-:Y:S02]  /*1570*/  FADD.FTZ R25, R25, R26 ;  /* 0x0000001a19197221 */ /* 0x000fe40000010000 */
[----:B------:R-:W-:Y:S02]  /*1580*/  FFMA.FTZ R24, R5, R26, R24 ;  /* 0x0000001a05187223 */ /* 0x000fe40000010018 */
[----:B------:R-:W-:Y:S02]  /*1590*/  FADD.FTZ R27, R25, R28 ;  /* 0x0000001c191b7221 */ /* 0x000fe40000010000 */
[----:B------:R-:W-:Y:S02]  /*15a0*/  FADD.FTZ R32, R32, R29 ;  /* 0x0000001d20207221 */ /* 0x000fe40000010000 */
[----:B------:R-:W-:Y:S02]  /*15b0*/  FFMA.FTZ R25, R7, R28, R24 ;  /* 0x0000001c07197223 */ /* 0x000fe40000010018 */
[----:B------:R-:W-:-:S02]  /*15c0*/  FFMA.FTZ R24, R8, R23, R35 ;  /* 0x0000001708187223 */ /* 0x000fc40000010023 */
[----:B0-----:R-:W-:Y:S02]  /*15d0*/  @!P0 FADD.FTZ R30, R30, R33 ;  /* 0x000000211e1e8221 */ /* 0x001fe40000010000 */
[----:B------:R-:W-:Y:S02]  /*15e0*/  FADD.FTZ R26, R32, R23 ;  /* 0x00000017201a7221 */ /* 0x000fe40000010000 */
[----:B-1----:R-:W-:Y:S01]  /*15f0*/  @!P0 FADD.FTZ R31, R31, R34 ;  /* 0x000000221f1f8221 */ /* 0x002fe20000010000 */
[----:B------:R-:W-:Y:S01]  /*1600*/  ISETP.NE.AND P0, PT, R44, RZ, PT ;  /* 0x000000ff2c00720c */ /* 0x000fe20003f05270 */
[----:B------:R-:W-:Y:S02]  /*1610*/  FFMA.FTZ R25, R9, R22, R25 ;  /* 0x0000001609197223 */ /* 0x000fe40000010019 */
[----:B------:R-:W-:Y:S01]  /*1620*/  FADD.FTZ R27, R27, R22 ;  /* 0x000000161b1b7221 */ /* 0x000fe20000010000 */
[----:B------:R-:W-:Y:S02]  /*1630*/  MOV R22, R30 ;  /* 0x0000001e00167202 */ /* 0x000fe40000000f00 */
[----:B------:R-:W-:-:S02]  /*1640*/  MOV R23, R31 ;  /* 0x0000001f00177202 */ /* 0x000fc40000000f00 */
[----:B------:R0:W-:Y:S05]  /*1650*/  STS.128 [R53.X16+0xd0], R24 ;  /* 0x0000d01835007388 */ /* 0x0001ea000000cc00 */
[----:B------:R0:W-:Y:S04]  /*1660*/  @!P0 STS.64 [R0.X8+0x18], R22 ;  /* 0x0000181600008388 */ /* 0x0001e80000008a00 */
[----:B------:R-:W-:Y:S06]  /*1670*/  BAR.SYNC.DEFER_BLOCKING 0x0 ;  /* 0x0000000000007b1d */ /* 0x000fec0000010000 */
[----:B------:R-:W-:Y:S05]  /*1680*/  @P2 BRA `(.L_x_1387) ;  /* 0x0000032000002947 */ /* 0x000fea0003800000 */
[----:B------:R-:W1:Y:S04]  /*1690*/  LDS.128 R32, [0x20] ;  /* 0x00002000ff207984 */ /* 0x000e680000000c00 */
[----:B------:R-:W2:Y:S01]  /*16a0*/  LDS.128 R28, [0x30] ;  /* 0x00003000ff1c7984 */ /* 0x000ea20000000c00 */
[----:B-1----:R-:W-:-:S02]  /*16b0*/  FADD.FTZ R57, R22, R32 ;  /* 0x0000002016397221 */ /* 0x002fc40000010000 */
[----:B0-----:R-:W-:Y:S02]  /*16c0*/  FADD.FTZ R22, R23, R33 ;  /* 0x0000002117167221 */ /* 0x001fe40000010000 */
[----:B------:R-:W-:Y:S02]  /*16d0*/  FADD.FTZ R57, R57, R34 ;  /* 0x0000002239397221 */ /* 0x000fe40000010000 */
[----:B------:R-:W-:Y:S02]  /*16e0*/  FADD.FTZ R22, R22, R35 ;  /* 0x0000002316167221 */ /* 0x000fe40000010000 */
[----:B------:R-:W0:Y:S01]  /*16f0*/  LDS.128 R32, [0x40] ;  /* 0x00004000ff207984 */ /* 0x000e220000000c00 */
[----:B--2---:R-:W-:Y:S02]  /*1700*/  FADD.FTZ R57, R57, R28 ;  /* 0x0000001c39397221 */ /* 0x004fe40000010000 */
        /* <DEDUP_REMOVED lines=38> */
[----:B-1----:R-:W-:-:S02]  /*1970*/  FADD.FTZ R57, R57, R28 ;  /* 0x0000001c39397221 */ /* 0x002fc40000010000 */
[----:B------:R-:W-:Y:S02]  /*1980*/  FADD.FTZ R28, R22, R29 ;  /* 0x0000001d161c7221 */ /* 0x000fe40000010000 */
[----:B------:R-:W-:Y:S02]  /*1990*/  FADD.FTZ R22, R57, R30 ;  /* 0x0000001e39167221 */ /* 0x000fe40000010000 */
[----:B------:R-:W-:Y:S02]  /*19a0*/  FADD.FTZ R23, R28, R31 ;  /* 0x0000001f1c177221 */ /* 0x000fe40000010000 */
.L_x_1387:
[----:B------:R-:W-:Y:S05]  /*19b0*/  BSYNC B0 ;  /* 0x0000000000007941 */ /* 0x000fea0003800000 */
.L_x_1386:
[----:B------:R-:W-:Y:S06]  /*19c0*/  BAR.SYNC.DEFER_BLOCKING 0x0 ;  /* 0x0000000000007b1d */ /* 0x000fec0000010000 */
[----:B------:R-:W-:Y:S01]  /*19d0*/  BSSY B0, `(.L_x_1388) ;  /* 0x000009d000007945 */ /* 0x000fe20003800000 */
[----:B------:R-:W-:Y:S05]  /*19e0*/  @P3 BRA `(.L_x_1389) ;  /* 0x000009b000003947 */ /* 0x000fea0003800000 */
[----:B------:R-:W1:Y:S04]  /*19f0*/  LDS.128 R28, [R55+0x220] ;  /* 0x00022000371c7984 */ /* 0x000e680000000c00 */
[----:B------:R-:W2:Y:S01]  /*1a00*/  LDS.128 R32, [R55+0x370] ;  /* 0x0003700037207984 */ /* 0x000ea20000000c00 */
[----:B-1----:R-:W-:-:S02]  /*1a10*/  FADD.FTZ R57, R24, R28 ;  /* 0x0000001c18397221 */ /* 0x002fc40000010000 */
[----:B------:R-:W-:Y:S02]  /*1a20*/  FADD.FTZ R28, R25, R29 ;  /* 0x0000001d191c7221 */ /* 0x000fe40000010000 */
[----:B------:R-:W-:Y:S02]  /*1a30*/  FADD.FTZ R29, R26, R30 ;  /* 0x0000001e1a1d7221 */ /* 0x000fe40000010000 */
[----:B------:R-:W-:Y:S02]  /*1a40*/  FADD.FTZ R30, R27, R31 ;  /* 0x0000001f1b1e7221 */ /* 0x000fe40000010000 */
[----:B0-----:R-:W0:Y:S01]  /*1a50*/  LDS.128 R24, [R55+0x4c0] ;  /* 0x0004c00037187984 */ /* 0x001e220000000c00 */
[----:B--2---:R-:W-:Y:S02]  /*1a60*/  FADD.FTZ R57, R57, R32 ;  /* 0x0000002039397221 */ /* 0x004fe40000010000 */
[----:B------:R-:W-:Y:S02]  /*1a70*/  FADD.FTZ R32, R28, R33 ;  /* 0x000000211c207221 */ /* 0x000fe40000010000 */
[----:B------:R-:W-:-:S02]  /*1a80*/  FADD.FTZ R33, R29, R34 ;  /* 0x000000221d217221 */ /* 0x000fc40000010000 */
[----:B------:R-:W-:Y:S02]  /*1a90*/  FADD.FTZ R34, R30, R35 ;  /* 0x000000231e227221 */ /* 0x000fe40000010000 */
[----:B------:R-:W1:Y:S01]  /*1aa0*/  LDS.128 R28, [R55+0x610] ;  /* 0x00061000371c7984 */ /* 0x000e620000000c00 */
[----:B0-----:R-:W-:Y:S02]  /*1ab0*/  FADD.FTZ R57, R57, R24 ;  /* 0x0000001839397221 */ /* 0x001fe40000010000 */
[----:B------:R-:W-:Y:S02]  /*1ac0*/  FADD.FTZ R32, R32, R25 ;  /* 0x0000001920207221 */ /* 0x000fe40000010000 */
[----:B------:R-:W-:Y:S02]  /*1ad0*/  FADD.FTZ R33, R33, R26 ;  /* 0x0000001a21217221 */ /* 0x000fe40000010000 */
[----:B------:R-:W-:Y:S02]  /*1ae0*/  FADD.FTZ R34, R34, R27 ;  /* 0x0000001b22227221 */ /* 0x000fe40000010000 */
[----:B------:R-:W0:Y:S01]  /*1af0*/  LDS.128 R24, [R55+0x760] ;  /* 0x0007600037187984 */ /* 0x000e220000000c00 */
[----:B-1----:R-:W-:-:S02]  /*1b00*/  FADD.FTZ R57, R57, R28 ;  /* 0x0000001c39397221 */ /* 0x002fc40000010000 */
[----:B------:R-:W-:Y:S02]  /*1b10*/  FADD.FTZ R32, R32, R29 ;  /* 0x0000001d20207221 */ /* 0x000fe40000010000 */
[----:B------:R-:W-:Y:S02]  /*1b20*/  FADD.FTZ R33, R33, R30 ;  /* 0x0000001e21217221 */ /* 0x000fe40000010000 */
[----:B------:R-:W-:Y:S02]  /*1b30*/  FADD.FTZ R34, R34, R31 ;  /* 0x0000001f22227221 */ /* 0x000fe40000010000 */
[----:B------:R-:W1:Y:S01]  /*1b40*/  LDS.128 R28, [R55+0x8b0] ;  /* 0x0008b000371c7984 */ /* 0x000e620000000c00 */
        /* <DEDUP_REMOVED lines=10> */
[----:B0-----:R-:W-:-:S02]  /*1bf0*/  FADD.FTZ R57, R57, R24 ;  /* 0x0000001839397221 */ /* 0x001fc40000010000 */
[----:B------:R-:W-:Y:S02]  /*1c00*/  FADD.FTZ R32, R32, R25 ;  /* 0x0000001920207221 */ /* 0x000fe40000010000 */
[----:B------:R-:W-:Y:S02]  /*1c10*/  FADD.FTZ R33, R33, R26 ;  /* 0x0000001a21217221 */ /* 0x000fe40000010000 */
[----:B------:R-:W-:Y:S02]  /*1c20*/  FADD.FTZ R34, R34, R27 ;  /* 0x0000001b22227221 */ /* 0x000fe40000010000 */
[----:B------:R-:W0:Y:S01]  /*1c30*/  LDS.128 R24, [R55+0xca0] ;  /* 0x000ca00037187984 */ /* 0x000e220000000c00 */
[----:B-1----:R-:W-:Y:S02]  /*1c40*/  FADD.FTZ R57, R57, R28 ;  /* 0x0000001c39397221 */ /* 0x002fe40000010000 */
        /* <DEDUP_REMOVED lines=103> */
[----:B------:R-:W-:Y:S01]  /*22c0*/  LDS.128 R28, [R55+0x2980] ;  /* 0x00298000371c7984 */ /* 0x000fe20000000c00 */
        /* <DEDUP_REMOVED lines=9> */
[----:B------:R-:W-:Y:S02]  /*2360*/  FADD.FTZ R24, R57, R28 ;  /* 0x0000001c39187221 */ /* 0x000fe40000010000 */
[----:B------:R-:W-:Y:S02]  /*2370*/  FADD.FTZ R25, R32, R29 ;  /* 0x0000001d20197221 */ /* 0x000fe40000010000 */
[----:B------:R-:W-:Y:S02]  /*2380*/  FADD.FTZ R26, R33, R30 ;  /* 0x0000001e211a7221 */ /* 0x000fe40000010000 */
[----:B------:R-:W-:Y:S02]  /*2390*/  FADD.FTZ R27, R34, R31 ;  /* 0x0000001f221b7221 */ /* 0x000fe40000010000 */
.L_x_1389:
[----:B------:R-:W-:Y:S05]  /*23a0*/  BSYNC B0 ;  /* 0x0000000000007941 */ /* 0x000fea0003800000 */
.L_x_1388:
[----:B------:R-:W-:Y:S01]  /*23b0*/  MOV R55, c[0x0][0xc] ;  /* 0x0000030000377a02 */ /* 0x000fe20000000f00 */
[----:B------:R-:W-:Y:S01]  /*23c0*/  BSSY B0, `(.L_x_1390) ;  /* 0x0000012000007945 */ /* 0x000fe20003800000 */
[----:B------:R-:W-:Y:S02]  /*23d0*/  HFMA2.MMA R57, -RZ, RZ, 0, 2.384185791015625e-07 ;  /* 0x00000004ff397435 */ /* 0x000fe400000001ff */
[----:B------:R-:W-:Y:S01]  /*23e0*/  ISETP.GE.U32.AND P0, PT, R55, 0x2, PT ;  /* 0x000000023700780c */ /* 0x000fe20003f06070 */
[----:B------:R-:W-:Y:S07]  /*23f0*/  @P3 BRA `(.L_x_1391) ;  /* 0x000000e000003947 */ /* 0x000fee0003800000 */
[----:B------:R-:W-:-:S04]  /*2400*/  IMAD R28, R56, 0x15, R53 ;  /* 0x00000015381c7824 */ /* 0x000fc800078e0235 */
[----:B------:R-:W-:Y:S01]  /*2410*/  IMAD.WIDE R28, R28, R57, c[0x0][0x1b8] ;  /* 0x00006e001c1c7625 */ /* 0x000fe200078e0239 */
[----:B------:R-:W-:-:S04]  /*2420*/  MOV R33, c[0x0][0x1d8] ;  /* 0x0000760000217a02 */ /* 0x000fc80000000f00 */
[----:B------:R-:W-:Y:S01]  /*2430*/  LEA R30, P3, R36, R28, 0x2 ;  /* 0x0000001c241e7211 */ /* 0x000fe200078610ff */
[----:B------:R1:W-:Y:S01]  /*2440*/  RED.E.ADD.F32.FTZ.RN.STRONG.GPU [R28.64], R24 ;  /* 0x000000181c00798e */ /* 0x0003e2000c10e786 */
[----:B------:R-:W-:Y:S02]  /*2450*/  MOV R35, c[0x0][0x1dc] ;  /* 0x0000770000237a02 */ /* 0x000fe40000000f00 */
[----:B------:R-:W-:Y:S02]  /*2460*/  IADD3.X R31, R29, R38, RZ, P3, !PT ;  /* 0x000000261d1f7210 */ /* 0x000fe40001ffe4ff */
[-C--:B------:R-:W-:Y:S02]  /*2470*/  LEA R32, P3, R33, R28.reuse, 0x2 ;  /* 0x0000001c21207211 */ /* 0x080fe400078610ff */
[----:B------:R-:W-:Y:S01]  /*2480*/  LEA R34, P5, R37, R28, 0x2 ;  /* 0x0000001c25227211 */ /* 0x000fe200078a10ff */
[----:B------:R1:W-:Y:S01]  /*2490*/  RED.E.ADD.F32.FTZ.RN.STRONG.GPU [R30.64], R25 ;  /* 0x000000191e00798e */ /* 0x0003e2000c10e786 */
[----:B------:R-:W-:-:S02]  /*24a0*/  LEA.HI.X R33, R33, R29, R35, 0x2, P3 ;  /* 0x0000001d21217211 */ /* 0x000fc400018f1423 */
[----:B------:R-:W-:-:S03]  /*24b0*/  IADD3.X R35, R29, R39, RZ, P5, !PT ;  /* 0x000000271d237210 */ /* 0x000fc60002ffe4ff */
[----:B------:R1:W-:Y:S04]  /*24c0*/  RED.E.ADD.F32.FTZ.RN.STRONG.GPU [R32.64], R26 ;  /* 0x0000001a2000798e */ /* 0x0003e8000c10e786 */
[----:B------:R1:W-:Y:S02]  /*24d0*/  RED.E.ADD.F32.FTZ.RN.STRONG.GPU [R34.64], R27 ;  /* 0x0000001b2200798e */ /* 0x0003e4000c10e786 */
.L_x_1391:
[----:B------:R-:W-:Y:S05]  /*24e0*/  BSYNC B0 ;  /* 0x0000000000007941 */ /* 0x000fea0003800000 */
.L_x_1390:
[----:B------:R-:W-:Y:S05]  /*24f0*/  @!P0 BRA `(.L_x_1392) ;  /* 0x000011f000008947 */ /* 0x000fea0003800000 */
[----:B-1----:R-:W1:Y:S01]  /*2500*/  S2R R32, SR_CTAID.Y ;  /* 0x0000000000207919 */ /* 0x002e620000002600 */
[----:B0-----:R-:W-:-:S05]  /*2510*/  LOP3.LUT R24, R47, 0x1, RZ, 0xc0, !PT ;  /* 0x000000012f187812 */ /* 0x001fca00078ec0ff */
        /* <DEDUP_REMOVED lines=25> */
.L_x_1394:
[----:B------:R-:W2:Y:S01]  /*26b0*/  LDG.E.STRONG.GPU R26, [R24.64] ;  /* 0x00000006181a7981 */ /* 0x000ea2000c1ef900 */
[----:B------:R-:W-:Y:S01]  /*26c0*/  YIELD ;  /* 0x0000000000007946 */ /* 0x000fe20003800000 */
[----:B--2---:R-:W-:Y:S01]  /*26d0*/  ISETP.NE.AND P0, PT, R26, R29, PT ;  /* 0x0000001d1a00720c */ /* 0x004fe20003f05270 */
[----:B------:R-:W-:-:S12]  /*26e0*/  CCTL.IVALL ;  /* 0x00000000ff00798f */ /* 0x000fd80002000000 */
[----:B------:R-:W-:Y:S05]  /*26f0*/  @P0 BRA `(.L_x_1394) ;  /* 0xffffffb000000947 */ /* 0x000fea000383ffff */
.L_x_1393:
[----:B------:R-:W-:Y:S01]  /*2700*/  ISETP.NE.AND P0, PT, RZ, c[0x0][0xc], PT ;  /* 0x00000300ff007a0c */ /* 0x000fe20003f05270 */
[----:B------:R-:W-:Y:S01]  /*2710*/  WARPSYNC 0xffffffff ;  /* 0xffffffff00007948 */ /* 0x000fe20003800000 */
[----:B------:R-:W-:Y:S11]  /*2720*/  BAR.SYNC.DEFER_BLOCKING 0x0 ;  /* 0x0000000000007b1d */ /* 0x000ff60000010000 */
[----:B------:R-:W-:Y:S05]  /*2730*/  @!P0 BRA `(.L_x_1392) ;  /* 0x00000fb000008947 */ /* 0x000fea0003800000 */
[----:B0-----:R-:W-:Y:S01]  /*2740*/  IADD3 R24, R55, -0x1, RZ ;  /* 0xffffffff37187810 */ /* 0x001fe20007ffe0ff */
        /* <DEDUP_REMOVED lines=12> */
.L_x_1398:
        /* <DEDUP_REMOVED lines=115> */
.L_x_1397:
[----:B------:R-:W-:-:S13]  /*2f40*/  ISETP.GT.AND P3, PT, R33, 0x4, PT ;  /* 0x000000042100780c */ /* 0x000fda0003f64270 */
[----:B------:R-:W-:Y:S05]  /*2f50*/  @!P3 BRA `(.L_x_1399) ;  /* 0x000003b00000b947 */ /* 0x000fea0003800000 */
[CC--:B------:R-:W-:Y:S02]  /*2f60*/  ISETP.EQ.OR P0, PT, R34.reuse, R45.reuse, P2 ;  /* 0x0000002d2200720c */ /* 0x0c0fe40001702670 */
[C---:B------:R-:W-:Y:S02]  /*2f70*/  IADD3 R27, R34.reuse, 0x1, RZ ;  /* 0x00000001221b7810 */ /* 0x040fe40007ffe0ff */
[C---:B------:R-:W-:Y:S02]  /*2f80*/  IADD3 R29, R34.reuse, 0x2, RZ ;  /* 0x00000002221d7810 */ /* 0x040fe40007ffe0ff */
[-C--:B------:R-:W-:Y:S02]  /*2f90*/  ISETP.EQ.OR P6, PT, R27, R45.reuse, P2 ;  /* 0x0000002d1b00720c */ /* 0x080fe400017c2670 */
[----:B------:R-:W-:Y:S02]  /*2fa0*/  ISETP.EQ.OR P5, PT, R29, R45, P2 ;  /* 0x0000002d1d00720c */ /* 0x000fe400017a2670 */
[----:B------:R-:W-:-:S03]  /*2fb0*/  IADD3 R31, R34, 0x3, RZ ;  /* 0x00000003221f7810 */ /* 0x000fc60007ffe0ff */
[----:B------:R-:W-:Y:S01]  /*2fc0*/  @!P0 IMAD R25, R34, c[0x0][0x10], R32 ;  /* 0x0000040022198a24 */ /* 0x000fe200078e0220 */
        /* <DEDUP_REMOVED lines=12> */
[----:B------:R-:W-:Y:S01]  /*3090*/  IADD3 R34, R34, 0x4, RZ ;  /* 0x0000000422227810 */ /* 0x000fe20007ffe0ff */
[----:B--2---:R-:W-:Y:S02]  /*30a0*/  @!P0 FADD.FTZ R22, R22, R24 ;  /* 0x0000001816168221 */ /* 0x004fe40000010000 */
[----:B------:R-:W-:Y:S01]  /*30b0*/  @!P0 FADD.FTZ R23, R23, R25 ;  /* 0x0000001917178221 */ /* 0x000fe20000010000 */
[-C--:B------:R-:W-:Y:S01]  /*30c0*/  ISETP.EQ.OR P0, PT, R34, R45.reuse, P2 ;  /* 0x0000002d2200720c */ /* 0x080fe20001702670 */
[----:B---3--:R-:W-:Y:S01]  /*30d0*/  @!P6 FADD.FTZ R22, R22, R26 ;  /* 0x0000001a1616e221 */ /* 0x008fe20000010000 */
[C---:B------:R-:W-:Y:S01]  /*30e0*/  IADD3 R26, R34.reuse, 0x2, RZ ;  /* 0x00000002221a7810 */ /* 0x040fe20007ffe0ff */
[----:B------:R-:W-:Y:S01]  /*30f0*/  @!P6 FADD.FTZ R23, R23, R27 ;  /* 0x0000001b1717e221 */ /* 0x000fe20000010000 */
[----:B------:R-:W-:Y:S01]  /*3100*/  IADD3 R27, R34, 0x1, RZ ;  /* 0x00000001221b7810 */ /* 0x000fe20007ffe0ff */
[----:B----4-:R-:W-:Y:S01]  /*3110*/  @!P5 FADD.FTZ R22, R22, R28 ;  /* 0x0000001c1616d221 */ /* 0x010fe20000010000 */
[-C--:B------:R-:W-:Y:S01]  /*3120*/  ISETP.EQ.OR P6, PT, R26, R45.reuse, P2 ;  /* 0x0000002d1a00720c */ /* 0x080fe200017c2670 */
[----:B------:R-:W-:Y:S01]  /*3130*/  @!P5 FADD.FTZ R23, R23, R29 ;  /* 0x0000001d1717d221 */ /* 0x000fe20000010000 */
[----:B------:R-:W-:-:S02]  /*3140*/  ISETP.EQ.OR P5, PT, R27, R45, P2 ;  /* 0x0000002d1b00720c */ /* 0x000fc400017a2670 */
[----:B------:R-:W-:-:S03]  /*3150*/  IADD3 R28, R34, 0x3, RZ ;  /* 0x00000003221c7810 */ /* 0x000fc60007ffe0ff */
[----:B------:R-:W-:Y:S02]  /*3160*/  @!P0 IMAD R25, R34, c[0x0][0x10], R32 ;  /* 0x0000040022198a24 */ /* 0x000fe400078e0220 */
[----:B-----5:R-:W-:Y:S02]  /*3170*/  @!P3 FADD.FTZ R22, R22, R30 ;  /* 0x0000001e1616b221 */ /* 0x020fe40000010000 */
[----:B------:R-:W-:Y:S01]  /*3180*/  @!P3 FADD.FTZ R23, R23, R31 ;  /* 0x0000001f1717b221 */ /* 0x000fe20000010000 */
[----:B------:R-:W-:Y:S01]  /*3190*/  ISETP.EQ.OR P3, PT, R28, R45, P2 ;  /* 0x0000002d1c00720c */ /* 0x000fe20001762670 */
[----:B------:R-:W-:-:S04]  /*31a0*/  @!P0 IMAD.WIDE.U32 R24, R25, 0x8, R56 ;  /* 0x0000000819188825 */ /* 0x000fc800078e0038 */
[--C-:B------:R-:W-:Y:S02]  /*31b0*/  @!P5 IMAD R27, R27, c[0x0][0x10], R32.reuse ;  /* 0x000004001b1bda24 */ /* 0x100fe400078e0220 */
[----:B------:R-:W-:Y:S01]  /*31c0*/  @!P6 IMAD R29, R26, c[0x0][0x10], R32 ;  /* 0x000004001a1dea24 */ /* 0x000fe200078e0220 */
[----:B------:R-:W2:Y:S01]  /*31d0*/  @!P0 LDG.E.64 R24, [R24.64] ;  /* 0x0000000618188981 */ /* 0x000ea2000c1e1b00 */
        /* <DEDUP_REMOVED lines=8> */
[----:B------:R-:W-:Y:S02]  /*3260*/  IADD3 R34, R34, 0x4, RZ ;  /* 0x0000000422227810 */ /* 0x000fe40007ffe0ff */
[----:B------:R-:W-:Y:S01]  /*3270*/  IADD3 R33, R33, -0x4, RZ ;  /* 0xfffffffc21217810 */ /* 0x000fe20007ffe0ff */
[----:B--2---:R-:W-:Y:S02]  /*3280*/  @!P0 FADD.FTZ R22, R22, R24 ;  /* 0x0000001816168221 */ /* 0x004fe40000010000 */
[----:B------:R-:W-:Y:S01]  /*3290*/  @!P0 FADD.FTZ R23, R23, R25 ;  /* 0x0000001917178221 */ /* 0x000fe20000010000 */
[----:B------:R-:W-:Y:S01]  /*32a0*/  PLOP3.LUT P0, PT, PT, PT, PT, 0x8, 0x0 ;  /* 0x000000000000781c */ /* 0x000fe20003f0e170 */
[----:B---3--:R-:W-:Y:S02]  /*32b0*/  @!P5 FADD.FTZ R22, R22, R26 ;  /* 0x0000001a1616d221 */ /* 0x008fe40000010000 */
[----:B------:R-:W-:Y:S02]  /*32c0*/  @!P5 FADD.FTZ R23, R23, R27 ;  /* 0x0000001b1717d221 */ /* 0x000fe40000010000 */
[----:B----4-:R-:W-:-:S02]  /*32d0*/  @!P6 FADD.FTZ R22, R22, R28 ;  /* 0x0000001c1616e221 */ /* 0x010fc40000010000 */
[----:B------:R-:W-:Y:S02]  /*32e0*/  @!P6 FADD.FTZ R23, R23, R29 ;  /* 0x0000001d1717e221 */ /* 0x000fe40000010000 */
[----:B-----5:R-:W-:Y:S02]  /*32f0*/  @!P3 FADD.FTZ R22, R22, R30 ;  /* 0x0000001e1616b221 */ /* 0x020fe40000010000 */
[----:B------:R-:W-:Y:S02]  /*3300*/  @!P3 FADD.FTZ R23, R23, R31 ;  /* 0x0000001f1717b221 */ /* 0x000fe40000010000 */
.L_x_1399:
[----:B------:R-:W-:-:S13]  /*3310*/  ISETP.NE.OR P0, PT, R33, RZ, P0 ;  /* 0x000000ff2100720c */ /* 0x000fda0000705670 */
[----:B------:R-:W-:Y:S05]  /*3320*/  @!P0 BRA `(.L_x_1395) ;  /* 0x000001f000008947 */ /* 0x000fea0003800000 */
.L_x_1396:
        /* <DEDUP_REMOVED lines=19> */
[----:B------:R-:W-:Y:S02]  /*3460*/  IADD3 R33, R33, -0x4, RZ ;  /* 0xfffffffc21217810 */ /* 0x000fe40007ffe0ff */
[----:B------:R-:W-:Y:S01]  /*3470*/  IADD3 R34, R34, 0x4, RZ ;  /* 0x0000000422227810 */ /* 0x000fe20007ffe0ff */
[----:B--2---:R-:W-:Y:S02]  /*3480*/  @!P5 FADD.FTZ R22, R22, R24 ;  /* 0x000000181616d221 */ /* 0x004fe40000010000 */
[----:B------:R-:W-:Y:S01]  /*3490*/  @!P5 FADD.FTZ R23, R23, R25 ;  /* 0x000000191717d221 */ /* 0x000fe20000010000 */
[----:B------:R-:W-:Y:S01]  /*34a0*/  ISETP.NE.AND P5, PT, R33, RZ, PT ;  /* 0x000000ff2100720c */ /* 0x000fe20003fa5270 */
[----:B---3--:R-:W-:Y:S02]  /*34b0*/  @!P6 FADD.FTZ R22, R22, R26 ;  /* 0x0000001a1616e221 */ /* 0x008fe40000010000 */
[----:B------:R-:W-:-:S02]  /*34c0*/  @!P6 FADD.FTZ R23, R23, R27 ;  /* 0x0000001b1717e221 */ /* 0x000fc40000010000 */
[----:B----4-:R-:W-:Y:S02]  /*34d0*/  @!P3 FADD.FTZ R22, R22, R28 ;  /* 0x0000001c1616b221 */ /* 0x010fe40000010000 */
[----:B------:R-:W-:Y:S02]  /*34e0*/  @!P3 FADD.FTZ R23, R23, R29 ;  /* 0x0000001d1717b221 */ /* 0x000fe40000010000 */
[----:B-----5:R-:W-:Y:S02]  /*34f0*/  @!P0 FADD.FTZ R22, R22, R30 ;  /* 0x0000001e16168221 */ /* 0x020fe40000010000 */
[----:B------:R-:W-:Y:S02]  /*3500*/  @!P0 FADD.FTZ R23, R23, R31 ;  /* 0x0000001f17178221 */ /* 0x000fe40000010000 */
[----:B------:R-:W-:Y:S05]  /*3510*/  @P5 BRA `(.L_x_1396) ;  /* 0xfffffe1000005947 */ /* 0x000fea000383ffff */
.L_x_1395:
        /* <DEDUP_REMOVED lines=12> */
.L_x_1401:
[----:B------:R-:W-:Y:S05]  /*35e0*/  BSYNC B0 ;  /* 0x0000000000007941 */ /* 0x000fea0003800000 */
.L_x_1400:
        /* <DEDUP_REMOVED lines=16> */
.L_x_1392:
[----:B------:R-:W-:Y:S04]  /*36f0*/  @!P2 STS.64 [0xc8], R22 ;  /* 0x0000c816ff00a388 */ /* 0x000fe80000000a00 */
[----:B------:R-:W-:Y:S01]  /*3700*/  BAR.SYNC.DEFER_BLOCKING 0x0 ;  /* 0x0000000000007b1d */ /* 0x000fe20000010000 */
[----:B------:R-:W-:Y:S02]  /*3710*/  ISETP.GE.U32.AND P0, PT, R50, c[0x0][0x1e0], PT ;  /* 0x0000780032007a0c */ /* 0x000fe40003f06070 */
[----:B------:R-:W-:Y:S02]  /*3720*/  ISETP.GE.U32.AND P2, PT, R49, c[0x0][0x1e0], PT ;  /* 0x0000780031007a0c */ /* 0x000fe40003f46070 */
[----:B------:R-:W-:Y:S02]  /*3730*/  ISETP.GE.U32.AND P3, PT, R48, c[0x0][0x1e0], PT ;  /* 0x0000780030007a0c */ /* 0x000fe40003f66070 */
[----:B------:R-:W-:-:S02]  /*3740*/  ISETP.GE.AND.EX P0, PT, R42, c[0x0][0x1e4], PT, P0 ;  /* 0x000079002a007a0c */ /* 0x000fc40003f06300 */
[----:B------:R-:W-:Y:S02]  /*3750*/  ISETP.GE.AND.EX P2, PT, R41, c[0x0][0x1e4], PT, P2 ;  /* 0x0000790029007a0c */ /* 0x000fe40003f46320 */
[----:B------:R-:W-:Y:S02]  /*3760*/  ISETP.GE.AND.EX P3, PT, R40, c[0x0][0x1e4], PT, P3 ;  /* 0x0000790028007a0c */ /* 0x000fe40003f66330 */
[C---:B------:R-:W-:Y:S02]  /*3770*/  ISETP.GT.U32.OR P0, PT, R53.reuse, 0x29f, P0 ;  /* 0x0000029f3500780c */ /* 0x040fe40000704470 */
[C---:B------:R-:W-:Y:S02]  /*3780*/  ISETP.GT.U32.OR P2, PT, R53.reuse, 0x29f, P2 ;  /* 0x0000029f3500780c */ /* 0x040fe40001744470 */
[----:B------:R-:W-:Y:S01]  /*3790*/  ISETP.GT.U32.OR P3, PT, R53, 0x29f, P3 ;  /* 0x0000029f3500780c */ /* 0x000fe20001f64470 */
[----:B01----:R-:W0:Y:S02]  /*37a0*/  LDS.64 R24, [0xc8] ;  /* 0x0000c800ff187984 */ /* 0x003e240000000a00 */
[----:B0-----:R-:W-:-:S02]  /*37b0*/  FMUL.FTZ R24, R24, c[0x0][0x20c] ;  /* 0x0000830018187a20 */ /* 0x001fc40000410000 */
[----:B------:R-:W-:Y:S01]  /*37c0*/  FMUL.FTZ R25, R25, c[0x0][0x20c] ;  /* 0x0000830019197a20 */ /* 0x000fe20000410000 */
        /* <DEDUP_REMOVED lines=19> */
.L_x_1402:
        /* <DEDUP_REMOVED lines=11> */
[C---:B------:R-:W-:Y:S01]  /*39b0*/  LEA R2, P5, R22.reuse, c[0x0][0x160], 0x2 ;  /* 0x0000580016027a11 */ /* 0x040fe200078a10ff */
[----:B------:R-:W-:Y:S02]  /*39c0*/  FFMA.FTZ R11, R19, R11, -R26 ;  /* 0x0000000b130b7223 */ /* 0x000fe4000001081a */
[-C--:B------:R-:W-:Y:S01]  /*39d0*/  FMUL.FTZ R10, R27, R46.reuse ;  /* 0x0000002e1b0a7220 */ /* 0x080fe20000410000 */
[----:B------:R-:W-:Y:S01]  /*39e0*/  LEA.HI.X R3, R22, c[0x0][0x164], R29, 0x2, P5 ;  /* 0x0000590016037a11 */ /* 0x000fe200028f141d */
[----:B------:R-:W-:-:S05]  /*39f0*/  FMUL.FTZ R11, R11, R46 ;  /* 0x0000002e0b0b7220 */ /* 0x000fca0000410000 */
[----:B------:R0:W-:Y:S03]  /*3a00*/  STG.E.64 [R2.64], R10 ;  /* 0x0000000a02007986 */ /* 0x0001e6000c101b06 */
.L_x_1404:
[----:B------:R-:W-:Y:S05]  /*3a10*/  BSYNC B0 ;  /* 0x0000000000007941 */ /* 0x000fea0003800000 */
.L_x_1403:
        /* <DEDUP_REMOVED lines=19> */
.L_x_1405:
[----:B------:R-:W-:Y:S01]  /*3b50*/  BSSY B0, `(.L_x_1406) ;  /* 0x0000011000007945 */ /* 0x000fe20003800000 */
[----:B------:R-:W-:Y:S05]  /*3b60*/  @P0 BRA `(.L_x_1407) ;  /* 0x000000f000000947 */ /* 0x000fea0003800000 */
[----:B0-----:R-:W-:Y:S01]  /*3b70*/  MOV R2, R58 ;  /* 0x0000003a00027202 */ /* 0x001fe20000000f00 */
        /* <DEDUP_REMOVED lines=14> */
.L_x_1407:
[----:B------:R-:W-:Y:S05]  /*3c60*/  BSYNC B0 ;  /* 0x0000000000007941 */ /* 0x000fea0003800000 */
.L_x_1406:
        /* <DEDUP_REMOVED lines=19> */
.L_x_1408:
[----:B------:R-:W-:Y:S01]  /*3da0*/  BSSY B0, `(.L_x_1409) ;  /* 0x0000011000007945 */ /* 0x000fe20003800000 */
[----:B------:R-:W-:Y:S05]  /*3db0*/  @P2 BRA `(.L_x_1410) ;  /* 0x000000f000002947 */ /* 0x000fea0003800000 */
[----:B0-----:R-:W-:Y:S01]  /*3dc0*/  IMAD R4, R41, c[0x0][0x1d8], RZ ;  /* 0x0000760029047a24 */ /* 0x001fe200078e02ff */
[----:B------:R-:W-:Y:S01]  /*3dd0*/  MOV R2, R58 ;  /* 0x0000003a00027202 */ /* 0x000fe20000000f00 */
[-CC-:B------:R-:W-:Y:S01]  /*3de0*/  FFMA.FTZ R11, R6, R24.reuse, R25.reuse ;  /* 0x00000018060b7223 */ /* 0x180fe20000010019 */
[----:B------:R-:W-:Y:S01]  /*3df0*/  MOV R3, R61 ;  /* 0x0000003d00037202 */ /* 0x000fe20000000f00 */
[----:B------:R-:W-:Y:S02]  /*3e00*/  IMAD R13, R49, c[0x0][0x1dc], R4 ;  /* 0x00007700310d7a24 */ /* 0x000fe400078e0204 */
[----:B------:R-:W-:Y:S02]  /*3e10*/  FFMA.FTZ R6, R7, R24, R25 ;  /* 0x0000001807067223 */ /* 0x000fe40000010019 */
[----:B------:R-:W-:-:S04]  /*3e20*/  IMAD.WIDE.U32 R4, R49, c[0x0][0x1d8], R2 ;  /* 0x0000760031047a25 */ /* 0x000fc800078e0002 */
[----:B------:R-:W-:Y:S01]  /*3e30*/  FFMA.FTZ R11, R18, R14, -R11 ;  /* 0x0000000e120b7223 */ /* 0x000fe2000001080b */
[----:B------:R-:W-:Y:S01]  /*3e40*/  IADD3 R13, R5, R13, RZ ;  /* 0x0000000d050d7210 */ /* 0x000fe20007ffe0ff */
[----:B------:R-:W-:Y:S01]  /*3e50*/  FFMA.FTZ R7, R19, R15, -R6 ;  /* 0x0000000f13077223 */ /* 0x000fe20000010806 */
[C---:B------:R-:W-:Y:S01]  /*3e60*/  LEA R2, P0, R4.reuse, c[0x0][0x160], 0x2 ;  /* 0x0000580004027a11 */ /* 0x040fe200078010ff */
[-C--:B------:R-:W-:Y:S02]  /*3e70*/  FMUL.FTZ R6, R11, R46.reuse ;  /* 0x0000002e0b067220 */ /* 0x080fe40000410000 */
[----:B------:R-:W-:Y:S01]  /*3e80*/  FMUL.FTZ R7, R7, R46 ;  /* 0x0000002e07077220 */ /* 0x000fe20000410000 */
[----:B------:R-:W-:-:S05]  /*3e90*/  LEA.HI.X R3, R4, c[0x0][0x164], R13, 0x2, P0 ;  /* 0x0000590004037a11 */ /* 0x000fca00000f140d */
[----:B------:R0:W-:Y:S04]  /*3ea0*/  STG.E.64 [R2.64], R6 ;  /* 0x0000000602007986 */ /* 0x0001e8000c101b06 */
.L_x_1410:
[----:B------:R-:W-:Y:S05]  /*3eb0*/  BSYNC B0 ;  /* 0x0000000000007941 */ /* 0x000fea0003800000 */
.L_x_1409:
        /* <DEDUP_REMOVED lines=19> */
.L_x_1411:
[----:B------:R-:W-:Y:S01]  /*3ff0*/  BSSY B0, `(.L_x_1412) ;  /* 0x0000010000007945 */ /* 0x000fe20003800000 */
[----:B------:R-:W-:Y:S05]  /*4000*/  @P3 BRA `(.L_x_1413) ;  /* 0x000000e000003947 */ /* 0x000fea0003800000 */
[----:B------:R-:W-:Y:S01]  /*4010*/  MOV R59, R61 ;  /* 0x0000003d003b7202 */ /* 0x000fe20000000f00 */
[----:B0-----:R-:W-:Y:S02]  /*4020*/  IMAD R5, R40, c[0x0][0x1d8], RZ ;  /* 0x0000760028057a24 */ /* 0x001fe400078e02ff */
[----:B------:R-:W-:Y:S02]  /*4030*/  FFMA.FTZ R3, R8, R24, R25 ;  /* 0x0000001808037223 */ /* 0x000fe40000010019 */
[----:B------:R-:W-:-:S04]  /*4040*/  IMAD.WIDE.U32 R58, R48, c[0x0][0x1d8], R58 ;  /* 0x00007600303a7a25 */ /* 0x000fc800078e003a */
[----:B------:R-:W-:Y:S01]  /*4050*/  IMAD R5, R48, c[0x0][0x1dc], R5 ;  /* 0x0000770030057a24 */ /* 0x000fe200078e0205 */
[----:B------:R-:W-:Y:S01]  /*4060*/  LEA R2, P0, R58, c[0x0][0x160], 0x2 ;  /* 0x000058003a027a11 */ /* 0x000fe200078010ff */
[----:B------:R-:W-:Y:S02]  /*4070*/  FFMA.FTZ R24, R9, R24, R25 ;  /* 0x0000001809187223 */ /* 0x000fe40000010019 */
[----:B------:R-:W-:Y:S01]  /*4080*/  FFMA.FTZ R3, R18, R16, -R3 ;  /* 0x0000001012037223 */ /* 0x000fe20000010803 */
[----:B------:R-:W-:Y:S01]  /*4090*/  IADD3 R5, R59, R5, RZ ;  /* 0x000000053b057210 */ /* 0x000fe20007ffe0ff */
[----:B------:R-:W-:Y:S02]  /*40a0*/  FFMA.FTZ R17, R19, R17, -R24 ;  /* 0x0000001113117223 */ /* 0x000fe40000010818 */
[-C--:B------:R-:W-:Y:S01]  /*40b0*/  FMUL.FTZ R16, R3, R46.reuse ;  /* 0x0000002e03107220 */ /* 0x080fe20000410000 */
[----:B------:R-:W-:Y:S01]  /*40c0*/  LEA.HI.X R3, R58, c[0x0][0x164], R5, 0x2, P0 ;  /* 0x000059003a037a11 */ /* 0x000fe200000f1405 */
[----:B------:R-:W-:-:S05]  /*40d0*/  FMUL.FTZ R17, R17, R46 ;  /* 0x0000002e11117220 */ /* 0x000fca0000410000 */
[----:B------:R0:W-:Y:S02]  /*40e0*/  STG.E.64 [R2.64], R16 ;  /* 0x0000001002007986 */ /* 0x0001e4000c101b06 */
.L_x_1413:
[----:B------:R-:W-:Y:S05]  /*40f0*/  BSYNC B0 ;  /* 0x0000000000007941 */ /* 0x000fea0003800000 */
.L_x_1412:
[----:B------:R-:W-:Y:S02]  /*4100*/  IADD3 R52, R52, c[0x0][0x10], RZ ;  /* 0x0000040034347a10 */ /* 0x000fe40007ffe0ff */
[----:B------:R-:W-:Y:S02]  /*4110*/  IADD3 R47, R47, 0x1, RZ ;  /* 0x000000012f2f7810 */ /* 0x000fe40007ffe0ff */
[----:B------:R-:W-:-:S13]  /*4120*/  ISETP.GE.AND P0, PT, R52, UR4, PT ;  /* 0x0000000434007c0c */ /* 0x000fda000bf06270 */
[----:B------:R-:W-:Y:S01]  /*4130*/  @P0 CALL.REL.NOINC `(.L_x_1379) ;  /* 0x0000001000000944 */ /* 0x000fe20003c00000 */
[----:B------:R-:W-:Y:S05]  /*4140*/  BRA `(.L_x_1414) ;  /* 0xffffc18000007947 */ /* 0x000fea000383ffff */
.L_x_1379:
        /* <DEDUP_REMOVED lines=18> */
.L_x_1416:
[----:B------:R-:W-:Y:S05]  /*4270*/  BSYNC B0 ;  /* 0x0000000000007941 */ /* 0x000fea0003800000 */
.L_x_1415:
        /* <DEDUP_REMOVED lines=11> */
.L_x_1418:
[----:B------:R-:W2:Y:S01]  /*4330*/  LDG.E.STRONG.GPU R5, [R2.64] ;  /* 0x0000000602057981 */ /* 0x000ea2000c1ef900 */
[----:B------:R-:W-:Y:S01]  /*4340*/  YIELD ;  /* 0x0000000000007946 */ /* 0x000fe20003800000 */
[----:B--2---:R-:W-:Y:S01]  /*4350*/  ISETP.NE.AND P0, PT, R5, R0, PT ;  /* 0x000000000500720c */ /* 0x004fe20003f05270 */
[----:B------:R-:W-:-:S12]  /*4360*/  CCTL.IVALL ;  /* 0x00000000ff00798f */ /* 0x000fd80002000000 */
[----:B------:R-:W-:Y:S05]  /*4370*/  @P0 BRA `(.L_x_1418) ;  /* 0xffffffb000000947 */ /* 0x000fea000383ffff */
.L_x_1417:
        /* <DEDUP_REMOVED lines=25> */
.L_x_1419:
        /* <DEDUP_REMOVED lines=23> */
.L_x_1420:
        /* <DEDUP_REMOVED lines=16> */
.L_x_3285:


//--------------------- .text._Z35group_norm_nhwc_bwd_one_pass_kernelI11Fp32IOFp32WLi256ELi42ELi672EEv26Group_norm_nhwc_bwd_params --------------------------
	.section	.text._Z35group_norm_nhwc_bwd_one_pass_kernelI11Fp32IOFp32WLi256ELi42ELi672EEv26Group_norm_nhwc_bwd_params,"ax",@progbits
	.sectioninfo	@"SHI_REGISTERS=80"
	.align	128
        .global         _Z35group_norm_nhwc_bwd_one_pass_kernelI11Fp32IOFp32WLi256ELi42ELi672EEv26Group_norm_nhwc_bwd_params
        .type           _Z35group_norm_nhwc_bwd_one_pass_kernelI11Fp32IOFp32WLi256ELi42ELi672EEv26Group_norm_nhwc_bwd_params,@function
        .size           _Z35group_norm_nhwc_bwd_one_pass_kernelI11Fp32IOFp32WLi256ELi42ELi672EEv26Group_norm_nhwc_bwd_params,(.L_x_3286 - _Z35group_norm_nhwc_bwd_one_pass_kernelI11Fp32IOFp32WLi256ELi42ELi672EEv26Group_norm_nhwc_bwd_params)
        .other          _Z35group_norm_nhwc_bwd_one_pass_kernelI11Fp32IOFp32WLi256ELi42ELi672EEv26Group_norm_nhwc_bwd_params,@"STO_CUDA_ENTRY STV_DEFAULT"
_Z35group_norm_nhwc_bwd_one_pass_kernelI11Fp32IOFp32WLi256ELi42ELi672EEv26Group_norm_nhwc_bwd_params:
.text._Z35group_norm_nhwc_bwd_one_pass_kernelI11Fp32IOFp32WLi256ELi42ELi672EEv26Group_norm_nhwc_bwd_params:
        /* <DEDUP_REMOVED lines=40> */
[C---:B------:R-:W-:Y:S02]  /*0280*/  IADD3 R68, R2.reuse, 0x20, RZ ;  /* 0x0000002002447810 */ /* 0x040fe40007ffe0ff */
[----:B------:R-:W-:Y:S02]  /*0290*/  ISETP.GE.AND.EX P1, PT, R77, c[0x0][0x1e4], PT, P1 ;  /* 0x000079004d007a0c */ /* 0x000fe40003f26310 */
[----:B------:R-:W-:-:S02]  /*02a0*/  IADD3 R67, R2, 0x40, RZ ;  /* 0x0000004002437810 */ /* 0x000fc40007ffe0ff */
[----:B------:R-:W-:Y:S02]  /*02b0*/  ISETP.LT.U32.AND P1, PT, R0, 0x2a0, !P1 ;  /* 0x000002a00000780c */ /* 0x000fe40004f21070 */
[C---:B------:R-:W-:Y:S02]  /*02c0*/  IADD3 R66, R2.reuse, 0x60, RZ ;  /* 0x0000006002427810 */ /* 0x040fe40007ffe0ff */
[C---:B------:R-:W-:Y:S02]  /*02d0*/  IADD3 R65, R2.reuse, 0x80, RZ ;  /* 0x0000008002417810 */ /* 0x040fe40007ffe0ff */
[C---:B------:R-:W-:Y:S02]  /*02e0*/  IADD3 R64, R2.reuse, 0xa0, RZ ;  /* 0x000000a002407810 */ /* 0x040fe40007ffe0ff */
[C---:B------:R-:W-:Y:S02]  /*02f0*/  IADD3 R63, R2.reuse, 0xc0, RZ ;  /* 0x000000c0023f7810 */ /* 0x040fe40007ffe0ff */
[----:B------:R-:W-:-:S02]  /*0300*/  IADD3 R62, R2, 0xe0, RZ ;  /* 0x000000e0023e7810 */ /* 0x000fc40007ffe0ff */
.L_x_1472:
[----:B------:R-:W-:Y:S01]  /*0310*/  IABS R6, c[0x0][0x1f0] ;  /* 0x00007c0000067a13 */ /* 0x000fe20000000000 */
[----:B------:R-:W-:Y:S01]  /*0320*/  ULDC UR4, c[0x0][0x1f0] ;  /* 0x00007c0000047ab9 */ /* 0x000fe20000000800 */
[----:B-1----:R-:W-:Y:S01]  /*0330*/  IABS R8, UR7 ;  /* 0x0000000700087c13 */ /* 0x002fe20008000000 */
[----:B------:R-:W-:Y:S01]  /*0340*/  ULOP3.LUT UR4, UR7, UR4, URZ, 0x3c, !UPT ;  /* 0x0000000407047292 */ /* 0x000fe2000f8e3c3f */
[----:B0-----:R-:W0:Y:S01]  /*0350*/  I2F.RP R3, R6 ;  /* 0x0000000600037306 */ /* 0x001e220000209400 */
[----:B------:R-:W-:Y:S01]  /*0360*/  ISETP.LE.AND P5, PT, RZ, UR7, PT ;  /* 0x00000007ff007c0c */ /* 0x000fe2000bfa3270 */
[----:B------:R-:W-:Y:S01]  /*0370*/  @P1 IMAD R11, R77, c[0x0][0x1d8], RZ ;  /* 0x000076004d0b1a24 */ /* 0x000fe200078e02ff */
[----:B------:R-:W-:Y:S01]  /*0380*/  SHF.R.S32.HI R70, RZ, 0x1f, R68 ;  /* 0x0000001fff467819 */ /* 0x000fe20000011444 */
[----:B------:R-:W-:Y:S01]  /*0390*/  CS2R R34, SRZ ;  /* 0x0000000000227805 */ /* 0x000fe2000001ff00 */
[----:B------:R-:W-:Y:S01]  /*03a0*/  ISETP.LE.AND P0, PT, RZ, UR4, PT ;  /* 0x00000004ff007c0c */ /* 0x000fe2000bf03270 */
[----:B------:R-:W-:Y:S01]  /*03b0*/  @P1 IMAD R13, R2, c[0x0][0x1dc], R11 ;  /* 0x00007700020d1a24 */ /* 0x000fe200078e020b */
[----:B------:R-:W-:Y:S01]  /*03c0*/  SHF.R.S32.HI R72, RZ, 0x1f, R67 ;  /* 0x0000001fff487819 */ /* 0x000fe20000011443 */
        /* <DEDUP_REMOVED lines=8> */
[----:B------:R-:W-:-:S03]  /*0450*/  SHF.R.S32.HI R8, RZ, 0x1f, R61 ;  /* 0x0000001fff087819 */ /* 0x000fc6000001143d */
        /* <DEDUP_REMOVED lines=26> */
[----:B------:R-:W-:-:S03]  /*0600*/  IMAD.WIDE.U32 R4, R7, c[0x0][0x1e8], R4 ;  /* 0x00007a0007047a25 */ /* 0x000fc600078e0004 */
[----:B------:R-:W-:Y:S01]  /*0610*/  ISETP.GE.AND.EX P0, PT, R72, c[0x0][0x1e4], PT, P0 ;  /* 0x0000790048007a0c */ /* 0x000fe20003f06300 */
[----:B------:R-:W-:Y:S01]  /*0620*/  IMAD R9, R7, c[0x0][0x1ec], R6 ;  /* 0x00007b0007097a24 */ /* 0x000fe200078e0206 */
[-C--:B------:R-:W-:Y:S02]  /*0630*/  @P1 MOV R6, R4.reuse ;  /* 0x0000000400061202 */ /* 0x080fe40000000f00 */
[----:B------:R-:W-:Y:S02]  /*0640*/  ISETP.GT.U32.OR P0, PT, R0, 0x29f, P0 ;  /* 0x0000029f0000780c */ /* 0x000fe40000704470 */
[----:B------:R-:W-:Y:S01]  /*0650*/  IADD3 R7, R5, R9, RZ ;  /* 0x0000000905077210 */ /* 0x000fe20007ffe0ff */
[----:B------:R-:W-:Y:S01]  /*0660*/  @!P2 IMAD R15, R70, c[0x0][0x1d8], RZ ;  /* 0x00007600460faa24 */ /* 0x000fe200078e02ff */
[----:B------:R-:W-:Y:S02]  /*0670*/  @!P2 MOV R10, R4 ;  /* 0x00000004000aa202 */ /* 0x000fe40000000f00 */
[----:B------:R-:W-:Y:S01]  /*0680*/  @!P2 MOV R11, R7 ;  /* 0x00000007000ba202 */ /* 0x000fe20000000f00 */
[----:B------:R-:W-:-:S04]  /*0690*/  @P1 IMAD.WIDE.U32 R8, R2, c[0x0][0x1d8], R6 ;  /* 0x0000760002081a25 */ /* 0x000fc800078e0006 */
[C---:B------:R-:W-:Y:S01]  /*06a0*/  @!P2 IMAD R15, R68.reuse, c[0x0][0x1dc], R15 ;  /* 0x00007700440faa24 */ /* 0x040fe200078e020f */
[----:B------:R-:W-:Y:S01]  /*06b0*/  @P1 IADD3 R13, R9, R13, RZ ;  /* 0x0000000d090d1210 */ /* 0x000fe20007ffe0ff */
[----:B------:R-:W-:Y:S01]  /*06c0*/  @!P2 IMAD.WIDE.U32 R10, R68, c[0x0][0x1d8], R10 ;  /* 0x00007600440aaa25 */ /* 0x000fe200078e000a */
[----:B------:R-:W-:Y:S02]  /*06d0*/  @!P0 MOV R12, R4 ;  /* 0x00000004000c8202 */ /* 0x000fe40000000f00 */
[----:B------:R-:W-:Y:S02]  /*06e0*/  @P1 SHF.L.U64.HI R20, R8, 0x2, R13 ;  /* 0x0000000208141819 */ /* 0x000fe4000001020d */
[----:B------:R-:W-:Y:S02]  /*06f0*/  @!P2 IADD3 R9, R11, R15, RZ ;  /* 0x0000000f0b09a210 */ /* 0x000fe40007ffe0ff */
[C---:B------:R-:W-:Y:S02]  /*0700*/  @!P2 SHF.L.U32 R16, R10.reuse, 0x2, RZ ;  /* 0x000000020a10a819 */ /* 0x040fe400000006ff */
[----:B------:R-:W-:-:S02]  /*0710*/  @!P2 SHF.L.U64.HI R14, R10, 0x2, R9 ;  /* 0x000000020a0ea819 */ /* 0x000fc40000010209 */
[C---:B------:R-:W-:Y:S02]  /*0720*/  @!P2 IADD3 R10, P3, R16.reuse, c[0x0][0x180], RZ ;  /* 0x00006000100aaa10 */ /* 0x040fe40007f7e0ff */
[----:B------:R-:W-:Y:S02]  /*0730*/  @!P2 IADD3 R16, P4, R16, c[0x0][0x178], RZ ;  /* 0x00005e001010aa10 */ /* 0x000fe40007f9e0ff */
[----:B------:R-:W-:Y:S01]  /*0740*/  @P1 SHF.L.U32 R15, R8, 0x2, RZ ;  /* 0x00000002080f1819 */ /* 0x000fe200000006ff */
[----:B------:R-:W-:Y:S01]  /*0750*/  @!P0 IMAD R8, R72, c[0x0][0x1d8], RZ ;  /* 0x0000760048088a24 */ /* 0x000fe200078e02ff */
[----:B------:R-:W-:Y:S02]  /*0760*/  @!P0 MOV R13, R7 ;  /* 0x00000007000d8202 */ /* 0x000fe40000000f00 */
[C---:B------:R-:W-:Y:S01]  /*0770*/  @!P2 IADD3.X R11, R14.reuse, c[0x0][0x184], RZ, P3, !PT ;  /* 0x000061000e0baa10 */ /* 0x040fe20001ffe4ff */
[C---:B------:R-:W-:Y:S01]  /*0780*/  @!P0 IMAD R19, R67.reuse, c[0x0][0x1dc], R8 ;  /* 0x0000770043138a24 */ /* 0x040fe200078e0208 */
[----:B------:R-:W-:Y:S01]  /*0790*/  @!P2 IADD3.X R17, R14, c[0x0][0x17c], RZ, P4, !PT ;  /* 0x00005f000e11aa10 */ /* 0x000fe200027fe4ff */
[----:B------:R-:W-:Y:S01]  /*07a0*/  @!P0 IMAD.WIDE.U32 R12, R67, c[0x0][0x1d8], R12 ;  /* 0x00007600430c8a25 */ /* 0x000fe200078e000c */
[----:B------:R-:W-:Y:S01]  /*07b0*/  ISETP.GE.U32.AND P4, PT, R66, c[0x0][0x1e0], PT ;  /* 0x0000780042007a0c */ /* 0x000fe20003f86070 */
[----:B------:R-:W-:Y:S01]  /*07c0*/  CS2R R8, SRZ ;  /* 0x0000000000087805 */ /* 0x000fe2000001ff00 */
[----:B------:R-:W-:Y:S01]  /*07d0*/  ISETP.GE.U32.AND P3, PT, R65, c[0x0][0x1e0], PT ;  /* 0x0000780041007a0c */ /* 0x000fe20003f66070 */
[----:B------:R0:W5:Y:S01]  /*07e0*/  @!P2 LDG.E.64 R34, [R10.64] ;  /* 0x0000000e0a22a981 */ /* 0x000162000c1e1b00 */
[----:B------:R-:W-:-:S02]  /*07f0*/  SHF.R.S32.HI R75, RZ, 0x1f, R66 ;  /* 0x0000001fff4b7819 */ /* 0x000fc40000011442 */
[----:B------:R-:W-:Y:S01]  /*0800*/  SHF.R.S32.HI R74, RZ, 0x1f, R65 ;  /* 0x0000001fff4a7819 */ /* 0x000fe20000011441 */
[----:B------:R1:W5:Y:S01]  /*0810*/  @!P2 LDG.E.64 R8, [R16.64] ;  /* 0x0000000e1008a981 */ /* 0x000362000c1e1b00 */
[----:B------:R-:W-:Y:S02]  /*0820*/  ISETP.GE.AND.EX P4, PT, R75, c[0x0][0x1e4], PT, P4 ;  /* 0x000079004b007a0c */ /* 0x000fe40003f86340 */
[----:B------:R-:W-:Y:S02]  /*0830*/  ISETP.GE.AND.EX P3, PT, R74, c[0x0][0x1e4], PT, P3 ;  /* 0x000079004a007a0c */ /* 0x000fe40003f66330 */
[----:B------:R-:W-:Y:S02]  /*0840*/  @!P0 IADD3 R19, R13, R19, RZ ;  /* 0x000000130d138210 */ /* 0x000fe40007ffe0ff */
[C---:B------:R-:W-:Y:S02]  /*0850*/  ISETP.GT.U32.OR P4, PT, R0.reuse, 0x29f, P4 ;  /* 0x0000029f0000780c */ /* 0x040fe40002784470 */
[----:B------:R-:W-:-:S02]  /*0860*/  ISETP.GT.U32.OR P3, PT, R0, 0x29f, P3 ;  /* 0x0000029f0000780c */ /* 0x000fc40001f64470 */
[C---:B------:R-:W-:Y:S02]  /*0870*/  @P1 IADD3 R14, P2, R15.reuse, c[0x0][0x178], RZ ;  /* 0x00005e000f0e1a10 */ /* 0x040fe40007f5e0ff */
[C---:B------:R-:W-:Y:S02]  /*0880*/  @!P0 SHF.L.U32 R18, R12.reuse, 0x2, RZ ;  /* 0x000000020c128819 */ /* 0x040fe400000006ff */
[----:B------:R-:W-:Y:S02]  /*0890*/  @!P0 SHF.L.U64.HI R19, R12, 0x2, R19 ;  /* 0x000000020c138819 */ /* 0x000fe40000010213 */
[----:B------:R-:W-:Y:S02]  /*08a0*/  @P1 IADD3 R12, P5, R15, c[0x0][0x180], RZ ;  /* 0x000060000f0c1a10 */ /* 0x000fe40007fbe0ff */
[----:B------:R-:W-:Y:S01]  /*08b0*/  @P1 IADD3.X R15, R20, c[0x0][0x17c], RZ, P2, !PT ;  /* 0x00005f00140f1a10 */ /* 0x000fe200017fe4ff */
[----:B------:R-:W-:Y:S01]  /*08c0*/  UMOV UR12, 0x8 ;  /* 0x00000008000c7882 */ /* 0x000fe20000000000 */
[----:B-1----:R-:W-:Y:S01]  /*08d0*/  @!P0 IADD3 R16, P2, R18, c[0x0][0x180], RZ ;  /* 0x0000600012108a10 */ /* 0x002fe20007f5e0ff */
[----:B------:R-:W-:Y:S01]  /*08e0*/  ULDC.64 UR4, c[0x0][0x198] ;  /* 0x0000660000047ab9 */ /* 0x000fe20000000a00 */
[----:B------:R-:W-:Y:S01]  /*08f0*/  @P1 IADD3.X R13, R20, c[0x0][0x184], RZ, P5, !PT ;  /* 0x00006100140d1a10 */ /* 0x000fe20002ffe4ff */
[----:B------:R-:W-:Y:S01]  /*0900*/  UIMAD.WIDE UR4, UR7, UR12, UR4 ;  /* 0x0000000c070472a5 */ /* 0x000fe2000f8e0204 */
[----:B------:R-:W-:Y:S01]  /*0910*/  @!P0 IADD3.X R17, R19, c[0x0][0x184], RZ, P2, !PT ;  /* 0x0000610013118a10 */ /* 0x000fe200017fe4ff */
[----:B0-----:R-:W-:Y:S01]  /*0920*/  @!P4 IMAD R11, R75, c[0x0][0x1d8], RZ ;  /* 0x000076004b0bca24 */ /* 0x001fe200078e02ff */
[----:B------:R-:W-:Y:S01]  /*0930*/  ISETP.GE.U32.AND P5, PT, R64, c[0x0][0x1e0], PT ;  /* 0x0000780040007a0c */ /* 0x000fe20003fa6070 */
[----:B------:R-:W-:Y:S01]  /*0940*/  @!P3 IMAD R10, R74, c[0x0][0x1d8], RZ ;  /* 0x000076004a0aba24 */ /* 0x000fe200078e02ff */
[----:B------:R-:W-:-:S02]  /*0950*/  @!P0 IADD3 R18, P6, R18, c[0x0][0x178], RZ ;  /* 0x00005e0012128a10 */ /* 0x000fc40007fde0ff */
[----:B------:R-:W-:Y:S02]  /*0960*/  ISETP.GE.U32.AND P2, PT, R63, c[0x0][0x1e0], PT ;  /* 0x000078003f007a0c */ /* 0x000fe40003f46070 */
[----:B------:R-:W-:Y:S02]  /*0970*/  SHF.R.S32.HI R73, RZ, 0x1f, R64 ;  /* 0x0000001fff497819 */ /* 0x000fe40000011440 */
[----:B------:R-:W-:Y:S01]  /*0980*/  SHF.R.S32.HI R71, RZ, 0x1f, R63 ;  /* 0x0000001fff477819 */ /* 0x000fe2000001143f */
[----:B------:R-:W-:Y:S01]  /*0990*/  @!P4 IMAD R21, R66, c[0x0][0x1dc], R11 ;  /* 0x000077004215ca24 */ /* 0x000fe200078e020b */
[----:B------:R-:W-:Y:S01]  /*09a0*/  @!P0 IADD3.X R19, R19, c[0x0][0x17c], RZ, P6, !PT ;  /* 0x00005f0013138a10 */ /* 0x000fe200037fe4ff */
[----:B------:R-:W-:Y:S01]  /*09b0*/  @!P3 IMAD R23, R65, c[0x0][0x1dc], R10 ;  /* 0x000077004117ba24 */ /* 0x000fe200078e020a */
[----:B------:R-:W-:Y:S02]  /*09c0*/  ISETP.GE.AND.EX P5, PT, R73, c[0x0][0x1e4], PT, P5 ;  /* 0x0000790049007a0c */ /* 0x000fe40003fa6350 */
[----:B------:R-:W-:-:S02]  /*09d0*/  ISETP.GE.AND.EX P2, PT, R71, c[0x0][0x1e4], PT, P2 ;  /* 0x0000790047007a0c */ /* 0x000fc40003f46320 */
[----:B------:R-:W-:Y:S02]  /*09e0*/  MOV R28, UR4 ;  /* 0x00000004001c7c02 */ /* 0x000fe40008000f00 */
[----:B------:R-:W-:Y:S02]  /*09f0*/  MOV R29, UR5 ;  /* 0x00000005001d7c02 */ /* 0x000fe40008000f00 */
[----:B------:R-:W-:Y:S02]  /*0a00*/  ISETP.GE.U32.AND P6, PT, R62, c[0x0][0x1e0], PT ;  /* 0x000078003e007a0c */ /* 0x000fe40003fc6070 */
[----:B------:R-:W-:Y:S02]  /*0a10*/  SHF.R.S32.HI R69, RZ, 0x1f, R62 ;  /* 0x0000001fff457819 */ /* 0x000fe4000001143e */
[----:B------:R-:W-:Y:S01]  /*0a20*/  @!P3 MOV R10, R4 ;  /* 0x00000004000ab202 */ /* 0x000fe20000000f00 */
[----:B------:R-:W2:Y:S01]  /*0a30*/  LDG.E.64 R28, [R28.64] ;  /* 0x0000000e1c1c7981 */ /* 0x000ea2000c1e1b00 */
[----:B------:R-:W-:-:S02]  /*0a40*/  @!P3 MOV R11, R7 ;  /* 0x00000007000bb202 */ /* 0x000fc40000000f00 */
[C---:B------:R-:W-:Y:S02]  /*0a50*/  ISETP.GT.U32.OR P5, PT, R0.reuse, 0x29f, P5 ;  /* 0x0000029f0000780c */ /* 0x040fe40002fa4470 */
[C---:B------:R-:W-:Y:S02]  /*0a60*/  ISETP.GT.U32.OR P2, PT, R0.reuse, 0x29f, P2 ;  /* 0x0000029f0000780c */ /* 0x040fe40001744470 */
[----:B------:R-:W-:Y:S01]  /*0a70*/  ISETP.GE.AND.EX P6, PT, R69, c[0x0][0x1e4], PT, P6 ;  /* 0x0000790045007a0c */ /* 0x000fe20003fc6360 */
[----:B------:R-:W-:Y:S01]  /*0a80*/  @!P3 IMAD.WIDE.U32 R10, R65, c[0x0][0x1d8], R10 ;  /* 0x00007600410aba25 */ /* 0x000fe200078e000a */
[----:B------:R-:W-:Y:S02]  /*0a90*/  @!P4 MOV R30, R4 ;  /* 0x00000004001ec202 */ /* 0x000fe40000000f00 */
[----:B------:R-:W-:Y:S02]  /*0aa0*/  @!P4 MOV R31, R7 ;  /* 0x00000007001fc202 */ /* 0x000fe40000000f00 */
[----:B------:R-:W-:-:S02]  /*0ab0*/  ISETP.GT.U32.OR P6, PT, R0, 0x29f, P6 ;  /* 0x0000029f0000780c */ /* 0x000fc400037c4470 */
[----:B------:R-:W-:Y:S01]  /*0ac0*/  @!P3 IADD3 R23, R11, R23, RZ ;  /* 0x000000170b17b210 */ /* 0x000fe20007ffe0ff */
[----:B------:R-:W-:Y:S01]  /*0ad0*/  @!P4 IMAD.WIDE.U32 R30, R66, c[0x0][0x1d8], R30 ;  /* 0x00007600421eca25 */ /* 0x000fe200078e001e */
[C---:B------:R-:W-:Y:S02]  /*0ae0*/  @!P3 SHF.L.U32 R22, R10.reuse, 0x2, RZ ;  /* 0x000000020a16b819 */ /* 0x040fe400000006ff */
[----:B------:R-:W-:Y:S01]  /*0af0*/  @!P3 SHF.L.U64.HI R23, R10, 0x2, R23 ;  /* 0x000000020a17b819 */ /* 0x000fe20000010217 */
[----:B------:R-:W-:Y:S01]  /*0b00*/  @!P5 IMAD R11, R73, c[0x0][0x1d8], RZ ;  /* 0x00007600490bda24 */ /* 0x000fe200078e02ff */
[----:B------:R-:W-:Y:S01]  /*0b10*/  @!P4 IADD3 R21, R31, R21, RZ ;  /* 0x000000151f15c210 */ /* 0x000fe20007ffe0ff */
[----:B------:R-:W-:Y:S01]  /*0b20*/  @!P2 IMAD R10, R71, c[0x0][0x1d8], RZ ;  /* 0x00007600470aaa24 */ /* 0x000fe200078e02ff */
[----:B------:R-:W-:Y:S01]  /*0b30*/  @!P4 SHF.L.U32 R31, R30, 0x2, RZ ;  /* 0x000000021e1fc819 */ /* 0x000fe200000006ff */
[----:B------:R-:W-:Y:S01]  /*0b40*/  @!P5 IMAD R25, R64, c[0x0][0x1dc], R11 ;  /* 0x000077004019da24 */ /* 0x000fe200078e020b */
[----:B------:R-:W-:Y:S01]  /*0b50*/  @!P4 SHF.L.U64.HI R30, R30, 0x2, R21 ;  /* 0x000000021e1ec819 */ /* 0x000fe20000010215 */
[----:B------:R-:W-:Y:S01]  /*0b60*/  @!P2 IMAD R33, R63, c[0x0][0x1dc], R10 ;  /* 0x000077003f21aa24 */ /* 0x000fe200078e020a */
[----:B------:R-:W-:Y:S01]  /*0b70*/  @!P6 MOV R10, R4 ;  /* 0x00000004000ae202 */ /* 0x000fe20000000f00 */
[----:B------:R-:W-:Y:S01]  /*0b80*/  @!P6 IMAD R21, R69, c[0x0][0x1d8], RZ ;  /* 0x000076004515ea24 */ /* 0x000fe200078e02ff */
[----:B------:R-:W-:-:S03]  /*0b90*/  @!P6 MOV R11, R7 ;  /* 0x00000007000be202 */ /* 0x000fc60000000f00 */
[C---:B------:R-:W-:Y:S02]  /*0ba0*/  @!P6 IMAD R43, R62.reuse, c[0x0][0x1dc], R21 ;  /* 0x000077003e2bea24 */ /* 0x040fe400078e0215 */
[----:B------:R-:W-:-:S05]  /*0bb0*/  @!P6 IMAD.WIDE.U32 R10, R62, c[0x0][0x1d8], R10 ;  /* 0x000076003e0aea25 */ /* 0x000fca00078e000a */
[----:B------:R-:W-:Y:S01]  /*0bc0*/  @!P6 IADD3 R43, R11, R43, RZ ;  /* 0x0000002b0b2be210 */ /* 0x000fe20007ffe0ff */
[----:B------:R-:W-:Y:S01]  /*0bd0*/  CS2R R38, SRZ ;  /* 0x0000000000267805 */ /* 0x000fe2000001ff00 */
[C---:B------:R-:W-:Y:S02]  /*0be0*/  @!P6 SHF.L.U32 R48, R10.reuse, 0x2, RZ ;  /* 0x000000020a30e819 */ /* 0x040fe400000006ff */
[----:B------:R-:W-:Y:S02]  /*0bf0*/  @!P6 SHF.L.U64.HI R43, R10, 0x2, R43 ;  /* 0x000000020a2be819 */ /* 0x000fe4000001022b */
[----:B------:R-:W-:Y:S01]  /*0c00*/  CS2R R10, SRZ ;  /* 0x00000000000a7805 */ /* 0x000fe2000001ff00 */
[-C--:B------:R-:W-:Y:S01]  /*0c10*/  @!P5 MOV R26, R4.reuse ;  /* 0x00000004001ad202 */ /* 0x080fe20000000f00 */
[----:B------:R0:W5:Y:S01]  /*0c20*/  @!P0 LDG.E.64 R38, [R16.64] ;  /* 0x0000000e10268981 */ /* 0x000162000c1e1b00 */
[-C--:B------:R-:W-:Y:S02]  /*0c30*/  @!P5 MOV R27, R7.reuse ;  /* 0x00000007001bd202 */ /* 0x080fe40000000f00 */
[----:B------:R-:W-:Y:S01]  /*0c40*/  @!P2 MOV R20, R4 ;  /* 0x000000040014a202 */ /* 0x000fe20000000f00 */
[----:B------:R1:W5:Y:S01]  /*0c50*/  @!P0 LDG.E.64 R10, [R18.64] ;  /* 0x0000000e120a8981 */ /* 0x000362000c1e1b00 */
[----:B------:R-:W-:Y:S01]  /*0c60*/  @!P2 MOV R21, R7 ;  /* 0x000000070015a202 */ /* 0x000fe20000000f00 */
[----:B------:R-:W-:-:S04]  /*0c70*/  @!P5 IMAD.WIDE.U32 R26, R64, c[0x0][0x1d8], R26 ;  /* 0x00007600401ada25 */ /* 0x000fc800078e001a */
[----:B------:R-:W-:Y:S01]  /*0c80*/  @!P2 IMAD.WIDE.U32 R20, R63, c[0x0][0x1d8], R20 ;  /* 0x000076003f14aa25 */ /* 0x000fe200078e0014 */
[----:B0-----:R-:W-:Y:S01]  /*0c90*/  @!P4 IADD3 R16, P0, R31, c[0x0][0x180], RZ ;  /* 0x000060001f10ca10 */ /* 0x001fe20007f1e0ff */
[----:B------:R-:W-:Y:S01]  /*0ca0*/  CS2R R36, SRZ ;  /* 0x0000000000247805 */ /* 0x000fe2000001ff00 */
[----:B------:R-:W-:Y:S02]  /*0cb0*/  @!P5 IADD3 R25, R27, R25, RZ ;  /* 0x000000191b19d210 */ /* 0x000fe40007ffe0ff */
[----:B------:R-:W-:Y:S02]  /*0cc0*/  @!P4 IADD3.X R17, R30, c[0x0][0x184], RZ, P0, !PT ;  /* 0x000061001e11ca10 */ /* 0x000fe400007fe4ff */
[----:B------:R-:W-:Y:S01]  /*0cd0*/  @!P2 IADD3 R27, R21, R33, RZ ;  /* 0x00000021151ba210 */ /* 0x000fe20007ffe0ff */
[----:B------:R0:W5:Y:S01]  /*0ce0*/  @P1 LDG.E.64 R36, [R12.64] ;  /* 0x0000000e0c241981 */ /* 0x000162000c1e1b00 */
[----:B-1----:R-:W-:Y:S02]  /*0cf0*/  @!P4 IADD3 R18, P0, R31, c[0x0][0x178], RZ ;  /* 0x00005e001f12ca10 */ /* 0x002fe40007f1e0ff */
[----:B------:R-:W-:-:S02]  /*0d00*/  @!P5 SHF.L.U32 R24, R26, 0x2, RZ ;  /* 0x000000021a18d819 */ /* 0x000fc400000006ff */
[----:B------:R-:W-:Y:S02]  /*0d10*/  @!P5 SHF.L.U64.HI R25, R26, 0x2, R25 ;  /* 0x000000021a19d819 */ /* 0x000fe40000010219 */
[C---:B------:R-:W-:Y:S02]  /*0d20*/  @!P2 SHF.L.U32 R26, R20.reuse, 0x2, RZ ;  /* 0x00000002141aa819 */ /* 0x040fe400000006ff */
[----:B------:R-:W-:Y:S02]  /*0d30*/  @!P2 SHF.L.U64.HI R27, R20, 0x2, R27 ;  /* 0x00000002141ba819 */ /* 0x000fe4000001021b */
[----:B------:R-:W-:Y:S01]  /*0d40*/  @!P4 IADD3.X R19, R30, c[0x0][0x17c], RZ, P0, !PT ;  /* 0x00005f001e13ca10 */ /* 0x000fe200007fe4ff */
[----:B------:R-:W-:Y:S01]  /*0d50*/  CS2R R40, SRZ ;  /* 0x0000000000287805 */ /* 0x000fe2000001ff00 */
[----:B------:R-:W-:Y:S01]  /*0d60*/  @!P3 IADD3 R20, P0, R22, c[0x0][0x180], RZ ;  /* 0x000060001614ba10 */ /* 0x000fe20007f1e0ff */
[----:B0-----:R-:W-:-:S03]  /*0d70*/  CS2R R12, SRZ ;  /* 0x00000000000c7805 */ /* 0x001fc6000001ff00 */
[C---:B------:R-:W-:Y:S01]  /*0d80*/  @!P3 IADD3.X R21, R23.reuse, c[0x0][0x184], RZ, P0, !PT ;  /* 0x000061001715ba10 */ /* 0x040fe200007fe4ff */
[----:B------:R0:W5:Y:S01]  /*0d90*/  @!P4 LDG.E.64 R40, [R16.64] ;  /* 0x0000000e1028c981 */ /* 0x000162000c1e1b00 */
[----:B------:R-:W-:Y:S01]  /*0da0*/  @!P3 IADD3 R22, P0, R22, c[0x0][0x178], RZ ;  /* 0x00005e001616ba10 */ /* 0x000fe20007f1e0ff */
[----:B------:R-:W-:Y:S02]  /*0db0*/  CS2R R44, SRZ ;  /* 0x00000000002c7805 */ /* 0x000fe4000001ff00 */
[----:B------:R1:W5:Y:S01]  /*0dc0*/  @P1 LDG.E.64 R12, [R14.64] ;  /* 0x0000000e0e0c1981 */ /* 0x000362000c1e1b00 */
[----:B------:R-:W-:-:S03]  /*0dd0*/  @!P3 IADD3.X R23, R23, c[0x0][0x17c], RZ, P0, !PT ;  /* 0x00005f001717ba10 */ /* 0x000fc600007fe4ff */
[----:B------:R3:W5:Y:S01]  /*0de0*/  @!P3 LDG.E.64 R44, [R20.64] ;  /* 0x0000000e142cb981 */ /* 0x000762000c1e1b00 */
[----:B0-----:R-:W-:Y:S01]  /*0df0*/  CS2R R16, SRZ ;  /* 0x0000000000107805 */ /* 0x001fe2000001ff00 */
[----:B-1----:R-:W-:-:S05]  /*0e00*/  CS2R R14, SRZ ;  /* 0x00000000000e7805 */ /* 0x002fca000001ff00 */
[----:B------:R0:W5:Y:S01]  /*0e10*/  @!P3 LDG.E.64 R16, [R22.64] ;  /* 0x0000000e1610b981 */ /* 0x000162000c1e1b00 */
[----:B---3--:R-:W-:-:S03]  /*0e20*/  @!P5 IADD3 R20, P0, R24, c[0x0][0x180], RZ ;  /* 0x000060001814da10 */ /* 0x008fc60007f1e0ff */
[----:B------:R1:W5:Y:S01]  /*0e30*/  @!P4 LDG.E.64 R14, [R18.64] ;  /* 0x0000000e120ec981 */ /* 0x000362000c1e1b00 */
[----:B------:R-:W-:Y:S01]  /*0e40*/  CS2R R30, SRZ ;  /* 0x00000000001e7805 */ /* 0x000fe2000001ff00 */
[C---:B------:R-:W-:Y:S02]  /*0e50*/  @!P5 IADD3.X R21, R25.reuse, c[0x0][0x184], RZ, P0, !PT ;  /* 0x000061001915da10 */ /* 0x040fe400007fe4ff */
[----:B0-----:R-:W-:Y:S02]  /*0e60*/  @!P5 IADD3 R22, P3, R24, c[0x0][0x178], RZ ;  /* 0x00005e001816da10 */ /* 0x001fe40007f7e0ff */
[----:B------:R-:W-:Y:S02]  /*0e70*/  @!P2 IADD3 R24, P4, R26, c[0x0][0x180], RZ ;  /* 0x000060001a18aa10 */ /* 0x000fe40007f9e0ff */
[----:B------:R-:W-:Y:S02]  /*0e80*/  @!P5 IADD3.X R23, R25, c[0x0][0x17c], RZ, P3, !PT ;  /* 0x00005f001917da10 */ /* 0x000fe40001ffe4ff */
[----:B------:R-:W-:Y:S01]  /*0e90*/  @!P2 IADD3.X R25, R27, c[0x0][0x184], RZ, P4, !PT ;  /* 0x000061001b19aa10 */ /* 0x000fe200027fe4ff */
[----:B-1----:R-:W-:-:S04]  /*0ea0*/  CS2R R18, SRZ ;  /* 0x0000000000127805 */ /* 0x002fc8000001ff00 */
[----:B------:R0:W5:Y:S04]  /*0eb0*/  @!P2 LDG.E.64 R30, [R24.64] ;  /* 0x0000000e181ea981 */ /* 0x000168000c1e1b00 */
[----:B------:R1:W5:Y:S01]  /*0ec0*/  @!P5 LDG.E.64 R18, [R22.64] ;  /* 0x0000000e1612d981 */ /* 0x000362000c1e1b00 */
[----:B0-----:R-:W-:Y:S02]  /*0ed0*/  @!P2 IADD3 R24, P0, R26, c[0x0][0x178], RZ ;  /* 0x00005e001a18aa10 */ /* 0x001fe40007f1e0ff */
[C---:B------:R-:W-:Y:S02]  /*0ee0*/  @!P6 IADD3 R26, P3, R48.reuse, c[0x0][0x180], RZ ;  /* 0x00006000301aea10 */ /* 0x040fe40007f7e0ff */
[----:B------:R-:W-:Y:S01]  /*0ef0*/  @!P6 IADD3 R48, P4, R48, c[0x0][0x178], RZ ;  /* 0x00005e003030ea10 */ /* 0x000fe20007f9e0ff */
[----:B-1----:R-:W-:-:S03]  /*0f00*/  CS2R R22, SRZ ;  /* 0x0000000000167805 */ /* 0x002fc6000001ff00 */
[----:B------:R-:W-:-:S05]  /*0f10*/  @!P6 IADD3.X R49, R43, c[0x0][0x17c], RZ, P4, !PT ;  /* 0x00005f002b31ea10 */ /* 0x000fca00027fe4ff */
[----:B------:R0:W5:Y:S01]  /*0f20*/  @!P6 LDG.E.64 R22, [R48.64] ;  /* 0x0000000e3016e981 */ /* 0x000162000c1e1b00 */
[----:B------:R-:W-:Y:S01]  /*0f30*/  @!P2 IADD3.X R25, R27, c[0x0][0x17c], RZ, P0, !PT ;  /* 0x00005f001b19aa10 */ /* 0x000fe200007fe4ff */
[----:B------:R-:W-:Y:S01]  /*0f40*/  CS2R R46, SRZ ;  /* 0x00000000002e7805 */ /* 0x000fe2000001ff00 */
[----:B------:R-:W-:Y:S01]  /*0f50*/  CS2R R32, SRZ ;  /* 0x0000000000207805 */ /* 0x000fe2000001ff00 */
[----:B------:R-:W-:-:S04]  /*0f60*/  @!P6 IADD3.X R27, R43, c[0x0][0x184], RZ, P3, !PT ;  /* 0x000061002b1bea10 */ /* 0x000fc80001ffe4ff */
[----:B------:R1:W5:Y:S01]  /*0f70*/  @!P5 LDG.E.64 R46, [R20.64] ;  /* 0x0000000e142ed981 */ /* 0x000362000c1e1b00 */
[----:B------:R-:W-:Y:S01]  /*0f80*/  UMOV UR12, 0x3f800000 ;  /* 0x3f800000000c7882 */ /* 0x000fe20000000000 */
[----:B------:R-:W-:Y:S02]  /*0f90*/  BSSY B0, `(.L_x_1422) ;  /* 0x0000019000007945 */ /* 0x000fe40003800000 */
[----:B------:R3:W5:Y:S01]  /*0fa0*/  @!P6 LDG.E.64 R32, [R26.64] ;  /* 0x0000000e1a20e981 */ /* 0x000762000c1e1b00 */
[----:B-1----:R-:W-:Y:S01]  /*0fb0*/  CS2R R20, SRZ ;  /* 0x0000000000147805 */ /* 0x002fe2000001ff00 */
[----:B---3--:R-:W-:-:S05]  /*0fc0*/  CS2R R26, SRZ ;  /* 0x00000000001a7805 */ /* 0x008fca000001ff00 */
[----:B------:R1:W5:Y:S02]  /*0fd0*/  @!P2 LDG.E.64 R20, [R24.64] ;  /* 0x0000000e1814a981 */ /* 0x000364000c1e1b00 */
[----:B-1----:R-:W-:Y:S01]  /*0fe0*/  CS2R R24, SRZ ;  /* 0x0000000000187805 */ /* 0x002fe2000001ff00 */
[----:B--2---:R-:W-:-:S05]  /*0ff0*/  FFMA.FTZ R29, -R28, R28, R29 ;  /* 0x0000001c1c1d7223 */ /* 0x004fca000001011d */
[----:B------:R-:W-:-:S13]  /*1000*/  FSETP.GTU.FTZ.AND P0, PT, R29, RZ, PT ;  /* 0x000000ff1d00720b */ /* 0x000fda0003f1c000 */
[----:B------:R-:W-:Y:S01]  /*1010*/  VOTEU.ANY UP0, P0 ;  /* 0x00000000003f7886 */ /* 0x000fe20000000100 */
[----:B------:R-:W-:-:S13]  /*1020*/  PLOP3.LUT P0, PT, PT, PT, UP0, 0x80, 0x0 ;  /* 0x000000000000781c */ /* 0x000fda0003f0f008 */
[----:B------:R-:W-:-:S06]  /*1030*/  @P0 FADD.FTZ R29, R29, c[0x0][0x1a0] ;  /* 0x000068001d1d0621 */ /* 0x000fcc0000010000 */
[----:B------:R-:W1:Y:S02]  /*1040*/  @P0 MUFU.RSQ R29, R29 ;  /* 0x0000001d001d0308 */ /* 0x000e640000001400 */
[----:B-1----:R-:W1:Y:S01]  /*1050*/  @P0 R2UR UR4, R29 ;  /* 0x000000001d0403c2 */ /* 0x002e6200000e0000 */
[----:B------:R-:W-:Y:S01]  /*1060*/  ISETP.GT.U32.AND P0, PT, R0, 0x29f, PT ;  /* 0x0000029f0000780c */ /* 0x000fe20003f04070 */
[----:B-1----:R-:W-:-:S12]  /*1070*/  @UP0 UMOV UR12, UR4 ;  /* 0x00000004000c0c82 */ /* 0x002fd80008000000 */
        /* <DEDUP_REMOVED lines=10> */
.L_x_1423:
[----:B0-----:R-:W-:Y:S05]  /*1120*/  BSYNC B0 ;  /* 0x0000000000007941 */ /* 0x001fea0003800000 */
.L_x_1422:
[----:B------:R-:W-:Y:S01]  /*1130*/  ISETP.NE.AND P5, PT, RZ, UR16, PT ;  /* 0x00000010ff007c0c */ /* 0x000fe2000bfa5270 */
[C---:B-----5:R-:W-:Y:S01]  /*1140*/  FADD.FTZ R56, -R28.reuse, R36 ;  /* 0x000000241c387221 */ /* 0x060fe20000010100 */
[----:B------:R-:W-:Y:S01]  /*1150*/  MOV R29, R12 ;  /* 0x0000000c001d7202 */ /* 0x000fe20000000f00 */
[C---:B------:R-:W-:Y:S01]  /*1160*/  FADD.FTZ R37, -R28.reuse, R37 ;  /* 0x000000251c257221 */ /* 0x040fe20000010100 */
[----:B------:R-:W-:Y:S01]  /*1170*/  MOV R36, R13 ;  /* 0x0000000d00247202 */ /* 0x000fe20000000f00 */
[----:B------:R-:W-:-:S02]  /*1180*/  FADD.FTZ R3, -R28, R45 ;  /* 0x0000002d1c037221 */ /* 0x000fc40000010100 */
[C---:B------:R-:W-:Y:S02]  /*1190*/  FADD.FTZ R34, -R28.reuse, R34 ;  /* 0x000000221c227221 */ /* 0x040fe40000010100 */
[C---:B------:R-:W-:Y:S02]  /*11a0*/  FADD.FTZ R35, -R28.reuse, R35 ;  /* 0x000000231c237221 */ /* 0x040fe40000010100 */
[C---:B------:R-:W-:Y:S02]  /*11b0*/  FADD.FTZ R38, -R28.reuse, R38 ;  /* 0x000000261c267221 */ /* 0x040fe40000010100 */
[C---:B------:R-:W-:Y:S02]  /*11c0*/  FADD.FTZ R39, -R28.reuse, R39 ;  /* 0x000000271c277221 */ /* 0x040fe40000010100 */
[C---:B------:R-:W-:Y:S02]  /*11d0*/  FADD.FTZ R40, -R28.reuse, R40 ;  /* 0x000000281c287221 */ /* 0x040fe40000010100 */
[----:B------:R-:W-:-:S02]  /*11e0*/  FADD.FTZ R41, -R28, R41 ;  /* 0x000000291c297221 */ /* 0x000fc40000010100 */
[C---:B------:R-:W-:Y:S02]  /*11f0*/  FADD.FTZ R44, -R28.reuse, R44 ;  /* 0x0000002c1c2c7221 */ /* 0x040fe40000010100 */
[C---:B------:R-:W-:Y:S02]  /*1200*/  FADD.FTZ R46, -R28.reuse, R46 ;  /* 0x0000002e1c2e7221 */ /* 0x040fe40000010100 */
[----:B------:R-:W-:Y:S02]  /*1210*/  FADD.FTZ R45, -R28, R47 ;  /* 0x0000002f1c2d7221 */ /* 0x000fe40000010100 */
        /* <DEDUP_REMOVED lines=21> */
.L_x_1424:
[----:B------:R-:W-:Y:S01]  /*1370*/  FMUL.FTZ R37, R29, R24 ;  /* 0x000000181d257220 */ /* 0x000fe20000410000 */
[----:B------:R-:W-:Y:S01]  /*1380*/  MOV R49, R8 ;  /* 0x0000000800317202 */ /* 0x000fe20000000f00 */
[----:B------:R-:W-:Y:S02]  /*1390*/  FMUL.FTZ R43, R36, R25 ;  /* 0x00000019242b7220 */ /* 0x000fe40000410000 */
[----:B------:R-:W-:Y:S02]  /*13a0*/  FFMA.FTZ R48, R56, R37, RZ ;  /* 0x0000002538307223 */ /* 0x000fe400000100ff */
[----:B------:R-:W-:Y:S02]  /*13b0*/  FADD.FTZ R50, RZ, R37 ;  /* 0x00000025ff327221 */ /* 0x000fe40000010000 */
[----:B------:R-:W-:Y:S01]  /*13c0*/  FFMA.FTZ R37, R55, R43, R48 ;  /* 0x0000002b37257223 */ /* 0x000fe20000010030 */
[----:B------:R-:W-:Y:S01]  /*13d0*/  MOV R48, R9 ;  /* 0x0000000900307202 */ /* 0x000fe20000000f00 */
[----:B------:R-:W-:-:S02]  /*13e0*/  FADD.FTZ R30, -R28, R30 ;  /* 0x0000001e1c1e7221 */ /* 0x000fc40000010100 */
[C---:B------:R-:W-:Y:S02]  /*13f0*/  FADD.FTZ R31, -R28.reuse, R31 ;  /* 0x0000001f1c1f7221 */ /* 0x040fe40000010100 */
[C---:B------:R-:W-:Y:S02]  /*1400*/  FADD.FTZ R32, -R28.reuse, R32 ;  /* 0x000000201c207221 */ /* 0x040fe40000010100 */
[----:B------:R-:W-:Y:S02]  /*1410*/  FADD.FTZ R33, -R28, R33 ;  /* 0x000000211c217221 */ /* 0x000fe40000010100 */
[----:B------:R-:W-:Y:S02]  /*1420*/  FADD.FTZ R43, R43, R50 ;  /* 0x000000322b2b7221 */ /* 0x000fe40000010000 */
[----:B------:R-:W-:Y:S02]  /*1430*/  FMUL.FTZ R54, R34, UR12 ;  /* 0x0000000c22367c20 */ /* 0x000fe40008410000 */
[----:B------:R-:W-:-:S02]  /*1440*/  FFMA.FTZ R47, R56, R29, RZ ;  /* 0x0000001d382f7223 */ /* 0x000fc400000100ff */
        /* <DEDUP_REMOVED lines=19> */
[----:B------:R-:W-:Y:S02]  /*1580*/  FMUL.FTZ R48, R48, R57 ;  /* 0x0000003930307220 */ /* 0x000fe40000410000 */
.L_x_1425:
[----:B------:R-:W-:Y:S02]  /*1590*/  FMUL.FTZ R34, R49, R24 ;  /* 0x0000001831227220 */ /* 0x000fe40000410000 */
[----:B------:R-:W-:Y:S02]  /*15a0*/  FADD.FTZ R35, RZ, R36 ;  /* 0x00000024ff237221 */ /* 0x000fe40000010000 */
[----:B------:R-:W-:Y:S02]  /*15b0*/  FADD.FTZ R52, R43, R34 ;  /* 0x000000222b347221 */ /* 0x000fe40000010000 */
[----:B------:R-:W-:Y:S02]  /*15c0*/  FMUL.FTZ R43, R48, R25 ;  /* 0x00000019302b7220 */ /* 0x000fe40000410000 */
[----:B------:R-:W-:Y:S02]  /*15d0*/  FFMA.FTZ R50, R54, R34, R37 ;  /* 0x0000002236327223 */ /* 0x000fe40000010025 */
[----:B------:R-:W-:-:S02]  /*15e0*/  FADD.FTZ R28, RZ, R29 ;  /* 0x0000001dff1c7221 */ /* 0x000fc40000010000 */
[----:B------:R-:W-:Y:S02]  /*15f0*/  FFMA.FTZ R34, R55, R36, RZ ;  /* 0x0000002437227223 */ /* 0x000fe400000100ff */
[----:B------:R-:W-:Y:S02]  /*1600*/  FADD.FTZ R36, R35, R48 ;  /* 0x0000003023247221 */ /* 0x000fe40000010000 */
[----:B------:R-:W-:Y:S02]  /*1610*/  FADD.FTZ R35, R43, R52 ;  /* 0x000000342b237221 */ /* 0x000fe40000010000 */
[----:B------:R-:W-:Y:S01]  /*1620*/  FFMA.FTZ R37, R53, R43, R50 ;  /* 0x0000002b35257223 */ /* 0x000fe20000010032 */
[----:B------:R-:W-:Y:S01]  /*1630*/  MOV R43, R10 ;  /* 0x0000000a002b7202 */ /* 0x000fe20000000f00 */
[----:B------:R-:W-:Y:S01]  /*1640*/  FMUL.FTZ R52, R38, UR12 ;  /* 0x0000000c26347c20 */ /* 0x000fe20008410000 */
[----:B------:R-:W-:Y:S01]  /*1650*/  MOV R38, R11 ;  /* 0x0000000b00267202 */ /* 0x000fe20000000f00 */
[----:B------:R-:W-:-:S02]  /*1660*/  FFMA.FTZ R29, R54, R49, R47 ;  /* 0x00000031361d7223 */ /* 0x000fc4000001002f */
[----:B------:R-:W-:Y:S02]  /*1670*/  FADD.FTZ R28, R28, R49 ;  /* 0x000000311c1c7221 */ /* 0x000fe40000010000 */
[----:B------:R-:W-:Y:S02]  /*1680*/  FFMA.FTZ R34, R53, R48, R34 ;  /* 0x0000003035227223 */ /* 0x000fe40000010022 */
        /* <DEDUP_REMOVED lines=17> */
[----:B------:R-:W-:-:S04]  /*17a0*/  FFMA.FTZ R38, R38, R57, 1 ;  /* 0x3f80000026267423 */ /* 0x000fc80000010039 */
[----:B------:R-:W-:Y:S02]  /*17b0*/  FMUL.FTZ R43, R43, R38 ;  /* 0x000000262b2b7220 */ /* 0x000fe40000410000 */
[----:B------:R-:W-:Y:S02]  /*17c0*/  FMUL.FTZ R38, R39, R58 ;  /* 0x0000003a27267220 */ /* 0x000fe40000410000 */
.L_x_1426:
[----:B------:R-:W-:Y:S01]  /*17d0*/  FMUL.FTZ R48, R43, R24 ;  /* 0x000000182b307220 */ /* 0x000fe20000410000 */
[----:B------:R-:W-:Y:S01]  /*17e0*/  MOV R39, R14 ;  /* 0x0000000e00277202 */ /* 0x000fe20000000f00 */
[----:B------:R-:W-:Y:S02]  /*17f0*/  FADD.FTZ R36, R36, R38 ;  /* 0x0000002624247221 */ /* 0x000fe40000010000 */
[----:B------:R-:W-:Y:S02]  /*1800*/  FFMA.FTZ R50, R52, R48, R37 ;  /* 0x0000003034327223 */ /* 0x000fe40000010025 */
[----:B------:R-:W-:Y:S02]  /*1810*/  FADD.FTZ R48, R35, R48 ;  /* 0x0000003023307221 */ /* 0x000fe40000010000 */
[----:B------:R-:W-:-:S02]  /*1820*/  FMUL.FTZ R35, R38, R25 ;  /* 0x0000001926237220 */ /* 0x000fc40000410000 */
[C---:B------:R-:W-:Y:S01]  /*1830*/  FFMA.FTZ R34, R51.reuse, R38, R34 ;  /* 0x0000002633227223 */ /* 0x040fe20000010022 */
[----:B------:R-:W-:Y:S01]  /*1840*/  MOV R38, R15 ;  /* 0x0000000f00267202 */ /* 0x000fe20000000f00 */
[----:B------:R-:W-:Y:S02]  /*1850*/  FFMA.FTZ R37, R51, R35, R50 ;  /* 0x0000002333257223 */ /* 0x000fe40000010032 */
[----:B------:R-:W-:Y:S02]  /*1860*/  FADD.FTZ R28, R28, R43 ;  /* 0x0000002b1c1c7221 */ /* 0x000fe40000010000 */
[----:B------:R-:W-:Y:S02]  /*1870*/  FFMA.FTZ R29, R52, R43, R29 ;  /* 0x0000002b341d7223 */ /* 0x000fe4000001001d */
[----:B------:R-:W-:Y:S02]  /*1880*/  FADD.FTZ R35, R35, R48 ;  /* 0x0000003023237221 */ /* 0x000fe40000010000 */
[----:B------:R-:W-:-:S02]  /*1890*/  FMUL.FTZ R50, R40, UR12 ;  /* 0x0000000c28327c20 */ /* 0x000fc40008410000 */
        /* <DEDUP_REMOVED lines=17> */
[----:B------:R-:W-:-:S04]  /*19b0*/  FFMA.FTZ R38, R38, R57, 1 ;  /* 0x3f80000026267423 */ /* 0x000fc80000010039 */
[----:B------:R-:W-:Y:S02]  /*19c0*/  FMUL.FTZ R39, R39, R38 ;  /* 0x0000002627277220 */ /* 0x000fe40000410000 */
[----:B------:R-:W-:Y:S02]  /*19d0*/  FMUL.FTZ R38, R43, R48 ;  /* 0x000000302b267220 */ /* 0x000fe40000410000 */
.L_x_1427:
[----:B------:R-:W-:Y:S02]  /*19e0*/  FMUL.FTZ R40, R39, R24 ;  /* 0x0000001827287220 */ /* 0x000fe40000410000 */
[----:B------:R-:W-:Y:S02]  /*19f0*/  FADD.FTZ R28, R28, R39 ;  /* 0x000000271c1c7221 */ /* 0x000fe40000010000 */
[----:B------:R-:W-:Y:S02]  /*1a00*/  FFMA.FTZ R48, R50, R40, R37 ;  /* 0x0000002832307223 */ /* 0x000fe40000010025 */
[----:B------:R-:W-:Y:S02]  /*1a10*/  FADD.FTZ R40, R35, R40 ;  /* 0x0000002823287221 */ /* 0x000fe40000010000 */
[----:B------:R-:W-:-:S02]  /*1a20*/  FMUL.FTZ R35, R38, R25 ;  /* 0x0000001926237220 */ /* 0x000fc40000410000 */
[----:B------:R-:W-:Y:S01]  /*1a30*/  FFMA.FTZ R29, R50, R39, R29 ;  /* 0x00000027321d7223 */ /* 0x000fe2000001001d */
[----:B------:R-:W-:Y:S01]  /*1a40*/  MOV R39, R16 ;  /* 0x0000001000277202 */ /* 0x000fe20000000f00 */
[----:B------:R-:W-:Y:S02]  /*1a50*/  FADD.FTZ R36, R36, R38 ;  /* 0x0000002624247221 */ /* 0x000fe40000010000 */
[C---:B------:R-:W-:Y:S01]  /*1a60*/  FFMA.FTZ R34, R49.reuse, R38, R34 ;  /* 0x0000002631227223 */ /* 0x040fe20000010022 */
[----:B------:R-:W-:Y:S01]  /*1a70*/  MOV R38, R17 ;  /* 0x0000001100267202 */ /* 0x000fe20000000f00 */
        /* <DEDUP_REMOVED lines=17> */
[----:B------:R-:W-:-:S04]  /*1b90*/  FFMA.FTZ R58, R3, R58, 1 ;  /* 0x3f800000033a7423 */ /* 0x000fc8000001003a */
[----:B------:R-:W-:Y:S02]  /*1ba0*/  FMUL.FTZ R39, R39, R58 ;  /* 0x0000003a27277220 */ /* 0x000fe40000410000 */
[----:B-1----:R-:W-:-:S04]  /*1bb0*/  FADD.FTZ R3, -R40, 1 ;  /* 0x3f80000028037421 */ /* 0x002fc80000010100 */
[----:B------:R-:W-:Y:S02]  /*1bc0*/  FFMA.FTZ R3, R38, R3, 1 ;  /* 0x3f80000026037423 */ /* 0x000fe40000010003 */
[----:B------:R-:W-:-:S04]  /*1bd0*/  FMUL.FTZ R38, R17, R40 ;  /* 0x0000002811267220 */ /* 0x000fc80000410000 */
[----:B------:R-:W-:Y:S02]  /*1be0*/  FMUL.FTZ R38, R38, R3 ;  /* 0x0000000326267220 */ /* 0x000fe40000410000 */
.L_x_1428:
[----:B------:R-:W-:Y:S02]  /*1bf0*/  FMUL.FTZ R40, R39, R24 ;  /* 0x0000001827287220 */ /* 0x000fe40000410000 */
[----:B------:R-:W-:Y:S02]  /*1c00*/  FADD.FTZ R3, R28, R39 ;  /* 0x000000271c037221 */ /* 0x000fe40000010000 */
[----:B------:R-:W-:Y:S02]  /*1c10*/  FFMA.FTZ R44, R48, R40, R37 ;  /* 0x00000028302c7223 */ /* 0x000fe40000010025 */
[----:B------:R-:W-:Y:S02]  /*1c20*/  FADD.FTZ R40, R35, R40 ;  /* 0x0000002823287221 */ /* 0x000fe40000010000 */
[----:B------:R-:W-:Y:S02]  /*1c30*/  FMUL.FTZ R35, R38, R25 ;  /* 0x0000001926237220 */ /* 0x000fe40000410000 */
[----:B------:R-:W-:Y:S01]  /*1c40*/  FADD.FTZ R28, R36, R38 ;  /* 0x00000026241c7221 */ /* 0x000fe20000010000 */
[----:B------:R-:W-:Y:S01]  /*1c50*/  MOV R36, R19 ;  /* 0x0000001300247202 */ /* 0x000fe20000000f00 */
[C---:B------:R-:W-:Y:S01]  /*1c60*/  FFMA.FTZ R34, R47.reuse, R38, R34 ;  /* 0x000000262f227223 */ /* 0x040fe20000010022 */
[----:B------:R-:W-:Y:S01]  /*1c70*/  MOV R38, R18 ;  /* 0x0000001200267202 */ /* 0x000fe20000000f00 */
[----:B------:R-:W-:-:S02]  /*1c80*/  FFMA.FTZ R37, R47, R35, R44 ;  /* 0x000000232f257223 */ /* 0x000fc4000001002c */
[----:B------:R-:W-:Y:S02]  /*1c90*/  FFMA.FTZ R29, R48, R39, R29 ;  /* 0x00000027301d7223 */ /* 0x000fe4000001001d */
[----:B------:R-:W-:Y:S02]  /*1ca0*/  FADD.FTZ R35, R35, R40 ;  /* 0x0000002823237221 */ /* 0x000fe40000010000 */
        /* <DEDUP_REMOVED lines=15> */
[----:B-1----:R-:W-:-:S04]  /*1da0*/  FADD.FTZ R36, -R40, 1 ;  /* 0x3f80000028247421 */ /* 0x002fc80000010100 */
[----:B------:R-:W-:Y:S02]  /*1db0*/  FFMA.FTZ R41, R38, R36, 1 ;  /* 0x3f80000026297423 */ /* 0x000fe40000010024 */
[----:B------:R-:W-:Y:S02]  /*1dc0*/  FMUL.FTZ R38, R18, R39 ;  /* 0x0000002712267220 */ /* 0x000fe40000410000 */
[----:B------:R-:W-:Y:S02]  /*1dd0*/  FMUL.FTZ R36, R19, R40 ;  /* 0x0000002813247220 */ /* 0x000fe40000410000 */
[----:B------:R-:W-:Y:S02]  /*1de0*/  FMUL.FTZ R38, R38, R57 ;  /* 0x0000003926267220 */ /* 0x000fe40000410000 */
[----:B------:R-:W-:Y:S02]  /*1df0*/  FMUL.FTZ R36, R36, R41 ;  /* 0x0000002924247220 */ /* 0x000fe40000410000 */
.L_x_1429:
[----:B------:R-:W-:Y:S02]  /*1e00*/  FMUL.FTZ R40, R38, R24 ;  /* 0x0000001826287220 */ /* 0x000fe40000410000 */
[----:B------:R-:W-:-:S02]  /*1e10*/  FADD.FTZ R3, R3, R38 ;  /* 0x0000002603037221 */ /* 0x000fc40000010000 */
[C---:B------:R-:W-:Y:S02]  /*1e20*/  FFMA.FTZ R29, R46.reuse, R38, R29 ;  /* 0x000000262e1d7223 */ /* 0x040fe4000001001d */
[----:B------:R-:W-:Y:S02]  /*1e30*/  FFMA.FTZ R38, R46, R40, R37 ;  /* 0x000000282e267223 */ /* 0x000fe40000010025 */
[----:B------:R-:W-:Y:S02]  /*1e40*/  FMUL.FTZ R37, R36, R25 ;  /* 0x0000001924257220 */ /* 0x000fe40000410000 */
[----:B------:R-:W-:Y:S02]  /*1e50*/  FADD.FTZ R40, R35, R40 ;  /* 0x0000002823287221 */ /* 0x000fe40000010000 */
[----:B------:R-:W-:Y:S02]  /*1e60*/  FADD.FTZ R28, R28, R36 ;  /* 0x000000241c1c7221 */ /* 0x000fe40000010000 */
[C---:B------:R-:W-:Y:S01]  /*1e70*/  FFMA.FTZ R36, R45.reuse, R36, R34 ;  /* 0x000000242d247223 */ /* 0x040fe20000010022 */
[----:B------:R-:W-:Y:S01]  /*1e80*/  MOV R34, R20 ;  /* 0x0000001400227202 */ /* 0x000fe20000000f00 */
[----:B------:R-:W-:-:S02]  /*1e90*/  FFMA.FTZ R35, R45, R37, R38 ;  /* 0x000000252d237223 */ /* 0x000fc40000010026 */
[----:B------:R-:W-:Y:S01]  /*1ea0*/  FMUL.FTZ R44, R30, UR12 ;  /* 0x0000000c1e2c7c20 */ /* 0x000fe20008410000 */
[----:B------:R-:W-:Y:S01]  /*1eb0*/  MOV R30, R21 ;  /* 0x00000015001e7202 */ /* 0x000fe20000000f00 */
[----:B------:R-:W-:Y:S02]  /*1ec0*/  FADD.FTZ R37, R37, R40 ;  /* 0x0000002825257221 */ /* 0x000fe40000010000 */
        /* <DEDUP_REMOVED lines=20> */
.L_x_1430:
[----:B------:R-:W-:Y:S01]  /*2010*/  FMUL.FTZ R38, R34, R24 ;  /* 0x0000001822267220 */ /* 0x000fe20000410000 */
[----:B------:R-:W-:Y:S01]  /*2020*/  MOV R31, R22 ;  /* 0x00000016001f7202 */ /* 0x000fe20000000f00 */
[----:B------:R-:W-:Y:S01]  /*2030*/  FMUL.FTZ R58, R32, UR12 ;  /* 0x0000000c203a7c20 */ /* 0x000fe20008410000 */
[----:B------:R-:W-:Y:S01]  /*2040*/  MOV R32, R23 ;  /* 0x0000001700207202 */ /* 0x000fe20000000f00 */
[----:B------:R-:W-:-:S02]  /*2050*/  FFMA.FTZ R40, R44, R38, R35 ;  /* 0x000000262c287223 */ /* 0x000fc40000010023 */
[----:B------:R-:W-:Y:S02]  /*2060*/  FADD.FTZ R38, R37, R38 ;  /* 0x0000002625267221 */ /* 0x000fe40000010000 */
[----:B------:R-:W-:Y:S02]  /*2070*/  FMUL.FTZ R37, R30, R25 ;  /* 0x000000191e257220 */ /* 0x000fe40000410000 */
[----:B------:R-:W-:Y:S02]  /*2080*/  FMUL.FTZ R57, R33, UR12 ;  /* 0x0000000c21397c20 */ /* 0x000fe40008410000 */
[----:B------:R-:W-:Y:S02]  /*2090*/  FFMA.FTZ R35, R43, R37, R40 ;  /* 0x000000252b237223 */ /* 0x000fe40000010028 */
[----:B------:R-:W-:Y:S01]  /*20a0*/  FADD.FTZ R37, R37, R38 ;  /* 0x0000002625257221 */ /* 0x000fe20000010000 */
        /* <DEDUP_REMOVED lines=15> */
[----:B0-----:R-:W-:-:S04]  /*21a0*/  FADD.FTZ R33, -R38, 1 ;  /* 0x3f80000026217421 */ /* 0x001fc80000010100 */
[----:B------:R-:W-:Y:S02]  /*21b0*/  FFMA.FTZ R33, R32, R33, 1 ;  /* 0x3f80000020217423 */ /* 0x000fe40000010021 */
[----:B------:R-:W-:-:S04]  /*21c0*/  FMUL.FTZ R32, R23, R38 ;  /* 0x0000002617207220 */ /* 0x000fc80000410000 */
[----:B------:R-:W-:Y:S02]  /*21d0*/  FMUL.FTZ R32, R32, R33 ;  /* 0x0000002120207220 */ /* 0x000fe40000410000 */
.L_x_1431:
[----:B------:R-:W-:Y:S01]  /*21e0*/  FMUL.FTZ R38, R31, R24 ;  /* 0x000000181f267220 */ /* 0x000fe20000410000 */
[----:B------:R-:W0:Y:S01]  /*21f0*/  S2R R39, SR_LANEID ;  /* 0x0000000000277919 */ /* 0x000e220000000000 */
[----:B------:R-:W-:Y:S01]  /*2200*/  FMUL.FTZ R41, R32, R25 ;  /* 0x0000001920297220 */ /* 0x000fe20000410000 */
[----:B------:R-:W-:Y:S01]  /*2210*/  ISETP.NE.AND P2, PT, R0, RZ, PT ;  /* 0x000000ff0000720c */ /* 0x000fe20003f45270 */
[----:B------:R-:W-:Y:S01]  /*2220*/  FFMA.FTZ R40, R58, R38, R35 ;  /* 0x000000263a287223 */ /* 0x000fe20000010023 */
[----:B------:R-:W-:Y:S01]  /*2230*/  ULDC UR5, c[0x0][0xc] ;  /* 0x0000030000057ab9 */ /* 0x000fe20000000800 */
[----:B------:R-:W-:Y:S01]  /*2240*/  FADD.FTZ R38, R37, R38 ;  /* 0x0000002625267221 */ /* 0x000fe20000010000 */
[----:B------:R-:W-:Y:S01]  /*2250*/  BSSY B0, `(.L_x_1432) ;  /* 0x000005d000007945 */ /* 0x000fe20003800000 */
[----:B------:R-:W-:Y:S02]  /*2260*/  FFMA.FTZ R40, R57, R41, R40 ;  /* 0x0000002939287223 */ /* 0x000fe40000010028 */
[----:B------:R-:W-:-:S02]  /*2270*/  FADD.FTZ R41, R41, R38 ;  /* 0x0000002629297221 */ /* 0x000fc40000010000 */
[----:B------:R-:W-:Y:S01]  /*2280*/  FFMA.FTZ R29, R44, R34, R29 ;  /* 0x000000222c1d7223 */ /* 0x000fe2000001001d */
[----:B------:R-:W1:Y:S01]  /*2290*/  SHFL.DOWN PT, R33, R40, 0x1, 0x1f ;  /* 0x08201f0028217f89 */ /* 0x000e6200000e0000 */
[----:B------:R-:W-:Y:S02]  /*22a0*/  FADD.FTZ R34, R3, R34 ;  /* 0x0000002203227221 */ /* 0x000fe40000010000 */
[----:B------:R-:W-:Y:S01]  /*22b0*/  FADD.FTZ R3, R28, R30 ;  /* 0x0000001e1c037221 */ /* 0x000fe20000010000 */
[----:B------:R-:W2:Y:S01]  /*22c0*/  SHFL.DOWN PT, R38, R41, 0x1, 0x1f ;  /* 0x08201f0029267f89 */ /* 0x000ea200000e0000 */
[----:B------:R-:W-:Y:S02]  /*22d0*/  FFMA.FTZ R36, R43, R30, R36 ;  /* 0x0000001e2b247223 */ /* 0x000fe40000010024 */
[----:B------:R-:W-:Y:S02]  /*22e0*/  FFMA.FTZ R28, R58, R31, R29 ;  /* 0x0000001f3a1c7223 */ /* 0x000fe4000001001d */
[----:B------:R-:W-:-:S02]  /*22f0*/  FADD.FTZ R30, R34, R31 ;  /* 0x0000001f221e7221 */ /* 0x000fc40000010000 */
[----:B------:R-:W-:Y:S01]  /*2300*/  FFMA.FTZ R29, R57, R32, R36 ;  /* 0x00000020391d7223 */ /* 0x000fe20000010024 */
[----:B0-----:R-:W-:Y:S01]  /*2310*/  ISETP.GT.AND P0, PT, R39, 0x1e, PT ;  /* 0x0000001e2700780c */ /* 0x001fe20003f04270 */
[----:B------:R-:W-:Y:S01]  /*2320*/  FADD.FTZ R31, R3, R32 ;  /* 0x00000020031f7221 */ /* 0x000fe20000010000 */
[----:B------:R-:W-:Y:S02]  /*2330*/  ISETP.NE.AND P3, PT, R39, RZ, PT ;  /* 0x000000ff2700720c */ /* 0x000fe40003f65270 */
[----:B------:R-:W-:Y:S02]  /*2340*/  SHF.L.U32 R3, R0, 0x4, RZ ;  /* 0x0000000400037819 */ /* 0x000fe400000006ff */
[----:B------:R-:W-:Y:S07]  /*2350*/  STS.128 [R0.X16+0xd0], R28 ;  /* 0x0000d01c00007388 */ /* 0x000fee000000cc00 */
[----:B-1----:R-:W-:-:S02]  /*2360*/  @!P0 FADD.FTZ R40, R40, R33 ;  /* 0x0000002128288221 */ /* 0x002fc40000010000 */
        /* <DEDUP_REMOVED lines=21> */
[----:B------:R-:W-:-:S04]  /*24c0*/  ISETP.GT.U32.AND P0, PT, R0, 0x14, PT ;  /* 0x000000140000780c */ /* 0x000fc80003f04070 */
[----:B------:R0:W-:Y:S04]  /*24d0*/  @!P3 STS.64 [R76.X8+0x18], R40 ;  /* 0x000018284c00b388 */ /* 0x0001e80000008a00 */
[----:B------:R-:W-:Y:S06]  /*24e0*/  BAR.SYNC.DEFER_BLOCKING 0x0 ;  /* 0x0000000000007b1d */ /* 0x000fec0000010000 */
[----:B------:R-:W-:Y:S05]  /*24f0*/  @P2 BRA `(.L_x_1433) ;  /* 0x0000032000002947 */ /* 0x000fea0003800000 */
[----:B------:R-:W1:Y:S02]  /*2500*/  LDS.128 R32, [0x20] ;  /* 0x00002000ff207984 */ /* 0x000e640000000c00 */
[----:B-1----:R-:W-:-:S02]  /*2510*/  FADD.FTZ R37, R40, R32 ;  /* 0x0000002028257221 */ /* 0x002fc40000010000 */
[----:B------:R-:W-:Y:S02]  /*2520*/  FADD.FTZ R32, R41, R33 ;  /* 0x0000002129207221 */ /* 0x000fe40000010000 */
[----:B------:R-:W-:Y:S02]  /*2530*/  FADD.FTZ R33, R37, R34 ;  /* 0x0000002225217221 */ /* 0x000fe40000010000 */
[----:B------:R-:W1:Y:S01]  /*2540*/  LDS.128 R36, [0x30] ;  /* 0x00003000ff247984 */ /* 0x000e620000000c00 */
[----:B------:R-:W-:Y:S02]  /*2550*/  FADD.FTZ R32, R32, R35 ;  /* 0x0000002320207221 */ /* 0x000fe40000010000 */
[----:B-1----:R-:W-:Y:S02]  /*2560*/  FADD.FTZ R33, R33, R36 ;  /* 0x0000002421217221 */ /* 0x002fe40000010000 */
[----:B------:R-:W-:Y:S02]  /*2570*/  FADD.FTZ R36, R32, R37 ;  /* 0x0000002520247221 */ /* 0x000fe40000010000 */
[----:B------:R-:W-:-:S02]  /*2580*/  FADD.FTZ R37, R33, R38 ;  /* 0x0000002621257221 */ /* 0x000fc40000010000 */
[----:B------:R-:W1:Y:S01]  /*2590*/  LDS.128 R32, [0x40] ;  /* 0x00004000ff207984 */ /* 0x000e620000000c00 */
[----:B------:R-:W-:Y:S02]  /*25a0*/  FADD.FTZ R36, R36, R39 ;  /* 0x0000002724247221 */ /* 0x000fe40000010000 */
[----:B-1----:R-:W-:Y:S02]  /*25b0*/  FADD.FTZ R37, R37, R32 ;  /* 0x0000002025257221 */ /* 0x002fe40000010000 */
[----:B------:R-:W-:Y:S02]  /*25c0*/  FADD.FTZ R32, R36, R33 ;  /* 0x0000002124207221 */ /* 0x000fe40000010000 */
[----:B------:R-:W-:Y:S02]  /*25d0*/  FADD.FTZ R33, R37, R34 ;  /* 0x0000002225217221 */ /* 0x000fe40000010000 */
[----:B------:R-:W1:Y:S01]  /*25e0*/  LDS.128 R36, [0x50] ;  /* 0x00005000ff247984 */ /* 0x000e620000000c00 */
[----:B------:R-:W-:-:S02]  /*25f0*/  FADD.FTZ R32, R32, R35 ;  /* 0x0000002320207221 */ /* 0x000fc40000010000 */
[----:B-1----:R-:W-:Y:S02]  /*2600*/  FADD.FTZ R33, R33, R36 ;  /* 0x0000002421217221 */ /* 0x002fe40000010000 */
[----:B------:R-:W-:Y:S02]  /*2610*/  FADD.FTZ R36, R32, R37 ;  /* 0x0000002520247221 */ /* 0x000fe40000010000 */
[----:B------:R-:W-:Y:S02]  /*2620*/  FADD.FTZ R37, R33, R38 ;  /* 0x0000002621257221 */ /* 0x000fe40000010000 */
[----:B------:R-:W1:Y:S01]  /*2630*/  LDS.128 R32, [0x60] ;  /* 0x00006000ff207984 */ /* 0x000e620000000c00 */
[----:B------:R-:W-:Y:S02]  /*2640*/  FADD.FTZ R36, R36, R39 ;  /* 0x0000002724247221 */ /* 0x000fe40000010000 */
[----:B-1----:R-:W-:Y:S02]  /*2650*/  FADD.FTZ R37, R37, R32 ;  /* 0x0000002025257221 */ /* 0x002fe40000010000 */
[----:B------:R-:W-:-:S02]  /*2660*/  FADD.FTZ R32, R36, R33 ;  /* 0x0000002124207221 */ /* 0x000fc40000010000 */
[----:B------:R-:W-:Y:S02]  /*2670*/  FADD.FTZ R33, R37, R34 ;  /* 0x0000002225217221 */ /* 0x000fe40000010000 */
        /* <DEDUP_REMOVED lines=24> */
[----:B0-----:R-:W-:Y:S02]  /*2800*/  FADD.FTZ R40, R33, R38 ;  /* 0x0000002621287221 */ /* 0x001fe40000010000 */
[----:B------:R-:W-:Y:S02]  /*2810*/  FADD.FTZ R41, R32, R39 ;  /* 0x0000002720297221 */ /* 0x000fe40000010000 */
.L_x_1433:
[----:B------:R-:W-:Y:S05]  /*2820*/  BSYNC B0 ;  /* 0x0000000000007941 */ /* 0x000fea0003800000 */
.L_x_1432:
        /* <DEDUP_REMOVED lines=9> */
[----:B------:R-:W1:Y:S01]  /*28c0*/  LDS.128 R28, [R3+0x4c0] ;  /* 0x0004c000031c7984 */ /* 0x000e620000000c00 */
[----:B--2---:R-:W-:Y:S02]  /*28d0*/  FADD.FTZ R32, R32, R36 ;  /* 0x0000002420207221 */ /* 0x004fe40000010000 */
[----:B------:R-:W-:Y:S02]  /*28e0*/  FADD.FTZ R33, R33, R37 ;  /* 0x0000002521217221 */ /* 0x000fe40000010000 */
[----:B------:R-:W-:-:S02]  /*28f0*/  FADD.FTZ R34, R34, R38 ;  /* 0x0000002622227221 */ /* 0x000fc40000010000 */
[----:B------:R-:W-:Y:S02]  /*2900*/  FADD.FTZ R39, R35, R39 ;  /* 0x0000002723277221 */ /* 0x000fe40000010000 */
[----:B-1----:R-:W-:Y:S02]  /*2910*/  FADD.FTZ R28, R32, R28 ;  /* 0x0000001c201c7221 */ /* 0x002fe40000010000 */
[----:B------:R-:W-:Y:S02]  /*2920*/  FADD.FTZ R29, R33, R29 ;  /* 0x0000001d211d7221 */ /* 0x000fe40000010000 */
[----:B------:R-:W-:Y:S02]  /*2930*/  FADD.FTZ R30, R34, R30 ;  /* 0x0000001e221e7221 */ /* 0x000fe40000010000 */
[----:B------:R-:W1:Y:S01]  /*2940*/  LDS.128 R32, [R3+0x610] ;  /* 0x0006100003207984 */ /* 0x000e620000000c00 */
[----:B------:R-:W-:Y:S02]  /*2950*/  FADD.FTZ R39, R39, R31 ;  /* 0x0000001f27277221 */ /* 0x000fe40000010000 */
[----:B-1----:R-:W-:-:S02]  /*2960*/  FADD.FTZ R32, R28, R32 ;  /* 0x000000201c207221 */ /* 0x002fc40000010000 */
[----:B------:R-:W-:Y:S02]  /*2970*/  FADD.FTZ R33, R29, R33 ;  /* 0x000000211d217221 */ /* 0x000fe40000010000 */
[----:B------:R-:W-:Y:S02]  /*2980*/  FADD.FTZ R34, R30, R34 ;  /* 0x000000221e227221 */ /* 0x000fe40000010000 */
[----:B------:R-:W1:Y:S01]  /*2990*/  LDS.128 R28, [R3+0x760] ;  /* 0x00076000031c7984 */ /* 0x000e620000000c00 */
[----:B------:R-:W-:Y:S02]  /*29a0*/  FADD.FTZ R39, R39, R35 ;  /* 0x0000002327277221 */ /* 0x000fe40000010000 */
[----:B-1----:R-:W-:Y:S02]  /*29b0*/  FADD.FTZ R28, R32, R28 ;  /* 0x0000001c201c7221 */ /* 0x002fe40000010000 */
[----:B------:R-:W-:Y:S02]  /*29c0*/  FADD.FTZ R29, R33, R29 ;  /* 0x0000001d211d7221 */ /* 0x000fe40000010000 */
[----:B------:R-:W-:-:S02]  /*29d0*/  FADD.FTZ R30, R34, R30 ;  /* 0x0000001e221e7221 */ /* 0x000fc40000010000 */
[----:B------:R-:W1:Y:S01]  /*29e0*/  LDS.128 R32, [R3+0x8b0] ;  /* 0x0008b00003207984 */ /* 0x000e620000000c00 */
[----:B------:R-:W-:Y:S02]  /*29f0*/  FADD.FTZ R39, R39, R31 ;  /* 0x0000001f27277221 */ /* 0x000fe40000010000 */
[----:B-1----:R-:W-:Y:S02]  /*2a00*/  FADD.FTZ R32, R28, R32 ;  /* 0x000000201c207221 */ /* 0x002fe40000010000 */
[----:B------:R-:W-:Y:S02]  /*2a10*/  FADD.FTZ R33, R29, R33 ;  /* 0x000000211d217221 */ /* 0x000fe40000010000 */
[----:B------:R-:W-:Y:S02]  /*2a20*/  FADD.FTZ R34, R30, R34 ;  /* 0x000000221e227221 */ /* 0x000fe40000010000 */
[----:B------:R-:W1:Y:S01]  /*2a30*/  LDS.128 R28, [R3+0xa00] ;  /* 0x000a0000031c7984 */ /* 0x000e620000000c00 */
[----:B------:R-:W-:-:S02]  /*2a40*/  FADD.FTZ R39, R39, R35 ;  /* 0x0000002327277221 */ /* 0x000fc40000010000 */
[----:B-1----:R-:W-:Y:S02]  /*2a50*/  FADD.FTZ R28, R32, R28 ;  /* 0x0000001c201c7221 */ /* 0x002fe40000010000 */
[----:B------:R-:W-:Y:S02]  /*2a60*/  FADD.FTZ R29, R33, R29 ;  /* 0x0000001d211d7221 */ /* 0x000fe40000010000 */
[----:B------:R-:W-:Y:S02]  /*2a70*/  FADD.FTZ R30, R34, R30 ;  /* 0x0000001e221e7221 */ /* 0x000fe40000010000 */
[----:B------:R-:W1:Y:S01]  /*2a80*/  LDS.128 R32, [R3+0xb50] ;  /* 0x000b500003207984 */ /* 0x000e620000000c00 */
[----:B------:R-:W-:Y:S02]  /*2a90*/  FADD.FTZ R39, R39, R31 ;  /* 0x0000001f27277221 */ /* 0x000fe40000010000 */
[----:B-1----:R-:W-:Y:S02]  /*2aa0*/  FADD.FTZ R32, R28, R32 ;  /* 0x000000201c207221 */ /* 0x002fe40000010000 */
[----:B------:R-:W-:-:S02]  /*2ab0*/  FADD.FTZ R33, R29, R33 ;  /* 0x000000211d217221 */ /* 0x000fc40000010000 */
[----:B------:R-:W-:Y:S02]  /*2ac0*/  FADD.FTZ R34, R30, R34 ;  /* 0x000000221e227221 */ /* 0x000fe40000010000 */
        /* <DEDUP_REMOVED lines=109> */
[----:B------:R-:W1:Y:S01]  /*31a0*/  LDS.128 R28, [R3+0x2980] ;  /* 0x00298000031c7984 */ /* 0x000e620000000c00 */
[----:B------:R-:W-:-:S02]  /*31b0*/  FADD.FTZ R33, R36, R34 ;  /* 0x0000002224217221 */ /* 0x000fc40000010000 */
[----:B------:R-:W-:Y:S02]  /*31c0*/  FADD.FTZ R34, R39, R35 ;  /* 0x0000002327227221 */ /* 0x000fe40000010000 */
[----:B-1----:R-:W-:Y:S02]  /*31d0*/  FADD.FTZ R28, R37, R28 ;  /* 0x0000001c251c7221 */ /* 0x002fe40000010000 */
[----:B------:R-:W-:Y:S02]  /*31e0*/  FADD.FTZ R29, R32, R29 ;  /* 0x0000001d201d7221 */ /* 0x000fe40000010000 */
[----:B------:R-:W-:Y:S02]  /*31f0*/  FADD.FTZ R30, R33, R30 ;  /* 0x0000001e211e7221 */ /* 0x000fe40000010000 */
[----:B------:R-:W-:Y:S02]  /*3200*/  FADD.FTZ R31, R34, R31 ;  /* 0x0000001f221f7221 */ /* 0x000fe40000010000 */
.L_x_1435:
[----:B------:R-:W-:Y:S05]  /*3210*/  BSYNC B0 ;  /* 0x0000000000007941 */ /* 0x000fea0003800000 */
.L_x_1434:
        /* <DEDUP_REMOVED lines=13> */
[-C--:B-1----:R-:W-:Y:S02]  /*32f0*/  LEA R28, P0, R3, R32.reuse, 0x2 ;  /* 0x00000020031c7211 */ /* 0x082fe400078010ff */
[----:B------:R-:W-:Y:S02]  /*3300*/  LEA R32, P3, R39, R32, 0x2 ;  /* 0x0000002027207211 */ /* 0x000fe400078610ff */
[----:B--2---:R-:W-:Y:S02]  /*3310*/  LEA.HI.X R29, R3, R33, R37, 0x2, P0 ;  /* 0x00000021031d7211 */ /* 0x004fe400000f1425 */
[----:B------:R-:W-:-:S03]  /*3320*/  IADD3.X R33, R33, UR8, RZ, P3, !PT ;  /* 0x0000000821217c10 */ /* 0x000fc60009ffe4ff */
[----:B------:R1:W-:Y:S04]  /*3330*/  RED.E.ADD.F32.FTZ.RN.STRONG.GPU [R28.64], R30 ;  /* 0x0000001e1c00798e */ /* 0x0003e8000c10e78e */
[----:B------:R1:W-:Y:S02]  /*3340*/  RED.E.ADD.F32.FTZ.RN.STRONG.GPU [R32.64], R31 ;  /* 0x0000001f2000798e */ /* 0x0003e4000c10e78e */
.L_x_1437:
[----:B------:R-:W-:Y:S05]  /*3350*/  BSYNC B0 ;  /* 0x0000000000007941 */ /* 0x000fea0003800000 */
.L_x_1436:
[----:B------:R-:W-:-:S06]  /*3360*/  UISETP.GE.U32.AND UP0, UPT, UR5, 0x2, UPT ;  /* 0x000000020500788c */ /* 0x000fcc000bf06070 */
[----:B------:R-:W-:-:S13]  /*3370*/  PLOP3.LUT P0, PT, PT, PT, UP0, 0x80, 0x0 ;  /* 0x000000000000781c */ /* 0x000fda0003f0f008 */
[----:B------:R-:W-:Y:S05]  /*3380*/  @!P0 BRA `(.L_x_1438) ;  /* 0x0000124000008947 */ /* 0x000fea0003800000 */
[----:B------:R-:W2:Y:S01]  /*3390*/  S2R R3, SR_CTAID.Y ;  /* 0x0000000000037919 */ /* 0x000ea20000002600 */
[----:B-1----:R-:W-:-:S05]  /*33a0*/  LOP3.LUT R28, R59, 0x1, RZ, 0xc0, !PT ;  /* 0x000000013b1c7812 */ /* 0x002fca00078ec0ff */
[----:B------:R-:W-:-:S04]  /*33b0*/  IMAD R28, R28, c[0x0][0x10], RZ ;  /* 0x000004001c1c7a24 */ /* 0x000fc800078e02ff */
[----:B------:R-:W-:-:S05]  /*33c0*/  IMAD R30, R28, c[0x0][0xc], RZ ;  /* 0x000003001c1e7a24 */ /* 0x000fca00078e02ff */
        /* <DEDUP_REMOVED lines=23> */
.L_x_1440:
[----:B------:R-:W2:Y:S01]  /*3540*/  LDG.E.STRONG.GPU R32, [R28.64] ;  /* 0x0000000e1c207981 */ /* 0x000ea2000c1ef900 */
[----:B------:R-:W-:Y:S01]  /*3550*/  YIELD ;  /* 0x0000000000007946 */ /* 0x000fe20003800000 */
[----:B--2---:R-:W-:Y:S01]  /*3560*/  ISETP.NE.AND P0, PT, R32, R35, PT ;  /* 0x000000232000720c */ /* 0x004fe20003f05270 */
[----:B------:R-:W-:-:S12]  /*3570*/  CCTL.IVALL ;  /* 0x00000000ff00798f */ /* 0x000fd80002000000 */
[----:B------:R-:W-:Y:S05]  /*3580*/  @P0 BRA `(.L_x_1440) ;  /* 0xffffffb000000947 */ /* 0x000fea000383ffff */
.L_x_1439:
        /* <DEDUP_REMOVED lines=20> */
.L_x_1444:
[----:B------:R-:W-:-:S13]  /*36d0*/  ISETP.EQ.OR P3, PT, R38, R42, P2 ;  /* 0x0000002a2600720c */ /* 0x000fda0001762670 */
[----:B-1----:R-:W-:-:S04]  /*36e0*/  @!P3 IMAD R29, R38, c[0x0][0x10], R3 ;  /* 0x00000400261dba24 */ /* 0x002fc800078e0203 */
[----:B------:R-:W-:-:S06]  /*36f0*/  @!P3 IMAD.WIDE.U32 R28, R29, 0x8, R30 ;  /* 0x000000081d1cb825 */ /* 0x000fcc00078e001e */
[----:B------:R-:W2:Y:S01]  /*3700*/  @!P3 LDG.E.64 R28, [R28.64] ;  /* 0x0000000e1c1cb981 */ /* 0x000ea2000c1e1b00 */
[C---:B------:R-:W-:Y:S02]  /*3710*/  IADD3 R33, R38.reuse, 0x1, RZ ;  /* 0x0000000126217810 */ /* 0x040fe40007ffe0ff */
[C---:B------:R-:W-:Y:S02]  /*3720*/  IADD3 R35, R38.reuse, 0x2, RZ ;  /* 0x0000000226237810 */ /* 0x040fe40007ffe0ff */
[----:B------:R-:W-:Y:S02]  /*3730*/  IADD3 R34, R38, 0x3, RZ ;  /* 0x0000000326227810 */ /* 0x000fe40007ffe0ff */
[-C--:B------:R-:W-:Y:S02]  /*3740*/  ISETP.EQ.OR P4, PT, R35, R42.reuse, P2 ;  /* 0x0000002a2300720c */ /* 0x080fe40001782670 */
[----:B------:R-:W-:-:S11]  /*3750*/  ISETP.EQ.OR P6, PT, R34, R42, P2 ;  /* 0x0000002a2200720c */ /* 0x000fd600017c2670 */
[----:B------:R-:W-:Y:S02]  /*3760*/  @!P4 IMAD R35, R35, c[0x0][0x10], R3 ;  /* 0x000004002323ca24 */ /* 0x000fe400078e0203 */
[----:B0-2---:R-:W-:Y:S02]  /*3770*/  @!P3 FADD.FTZ R40, R40, R28 ;  /* 0x0000001c2828b221 */ /* 0x005fe40000010000 */
[----:B------:R-:W-:Y:S01]  /*3780*/  @!P3 FADD.FTZ R41, R41, R29 ;  /* 0x0000001d2929b221 */ /* 0x000fe20000010000 */
[----:B------:R-:W-:Y:S01]  /*3790*/  ISETP.EQ.OR P3, PT, R33, R42, P2 ;  /* 0x0000002a2100720c */ /* 0x000fe20001762670 */
[----:B------:R-:W-:-:S04]  /*37a0*/  @!P4 IMAD.WIDE.U32 R28, R35, 0x8, R30 ;  /* 0x00000008231cc825 */ /* 0x000fc800078e001e */
[--C-:B------:R-:W-:Y:S02]  /*37b0*/  @!P6 IMAD R35, R34, c[0x0][0x10], R3.reuse ;  /* 0x000004002223ea24 */ /* 0x100fe400078e0203 */
[----:B------:R-:W2:Y:S06]  /*37c0*/  @!P4 LDG.E.64 R28, [R28.64] ;  /* 0x0000000e1c1cc981 */ /* 0x000eac000c1e1b00 */
[----:B------:R-:W-:-:S04]  /*37d0*/  @!P3 IMAD R33, R33, c[0x0][0x10], R3 ;  /* 0x000004002121ba24 */ /* 0x000fc800078e0203 */
[----:B------:R-:W-:-:S04]  /*37e0*/  @!P3 IMAD.WIDE.U32 R32, R33, 0x8, R30 ;  /* 0x000000082120b825 */ /* 0x000fc800078e001e */
[----:B------:R-:W-:Y:S02]  /*37f0*/  @!P6 IMAD.WIDE.U32 R34, R35, 0x8, R30 ;  /* 0x000000082322e825 */ /* 0x000fe400078e001e */
[----:B------:R-:W3:Y:S04]  /*3800*/  @!P3 LDG.E.64 R32, [R32.64] ;  /* 0x0000000e2020b981 */ /* 0x000ee8000c1e1b00 */
[----:B------:R-:W4:Y:S01]  /*3810*/  @!P6 LDG.E.64 R34, [R34.64] ;  /* 0x0000000e2222e981 */ /* 0x000f22000c1e1b00 */
[----:B------:R-:W-:Y:S01]  /*3820*/  IADD3 R36, R38, 0x4, RZ ;  /* 0x0000000426247810 */ /* 0x000fe20007ffe0ff */
[----:B---3--:R-:W-:Y:S02]  /*3830*/  @!P3 FADD.FTZ R41, R41, R33 ;  /* 0x000000212929b221 */ /* 0x008fe40000010000 */
[----:B------:R-:W-:Y:S01]  /*3840*/  @!P3 FADD.FTZ R40, R40, R32 ;  /* 0x000000202828b221 */ /* 0x000fe20000010000 */
[----:B------:R-:W-:Y:S01]  /*3850*/  IADD3 R32, R38, 0x5, RZ ;  /* 0x0000000526207810 */ /* 0x000fe20007ffe0ff */
[----:B--2---:R-:W-:Y:S01]  /*3860*/  @!P4 FADD.FTZ R41, R41, R29 ;  /* 0x0000001d2929c221 */ /* 0x004fe20000010000 */
[-C--:B------:R-:W-:Y:S01]  /*3870*/  ISETP.EQ.OR P3, PT, R36, R42.reuse, P2 ;  /* 0x0000002a2400720c */ /* 0x080fe20001762670 */
[----:B------:R-:W-:Y:S01]  /*3880*/  @!P4 FADD.FTZ R40, R40, R28 ;  /* 0x0000001c2828c221 */ /* 0x000fe20000010000 */
[----:B------:R-:W-:Y:S01]  /*3890*/  ISETP.EQ.OR P4, PT, R32, R42, P2 ;  /* 0x0000002a2000720c */ /* 0x000fe20001782670 */
[----:B----4-:R-:W-:Y:S01]  /*38a0*/  @!P6 FADD.FTZ R41, R41, R35 ;  /* 0x000000232929e221 */ /* 0x010fe20000010000 */
[----:B------:R-:W-:Y:S01]  /*38b0*/  IADD3 R35, R38, 0x6, RZ ;  /* 0x0000000626237810 */ /* 0x000fe20007ffe0ff */
[----:B------:R-:W-:-:S03]  /*38c0*/  @!P6 FADD.FTZ R40, R40, R34 ;  /* 0x000000222828e221 */ /* 0x000fc60000010000 */
[----:B------:R-:W-:-:S05]  /*38d0*/  ISETP.EQ.OR P6, PT, R35, R42, P2 ;  /* 0x0000002a2300720c */ /* 0x000fca00017c2670 */
[--C-:B------:R-:W-:Y:S02]  /*38e0*/  @!P3 IMAD R33, R36, c[0x0][0x10], R3.reuse ;  /* 0x000004002421ba24 */ /* 0x100fe400078e0203 */
[----:B------:R-:W-:Y:S02]  /*38f0*/  @!P4 IMAD R29, R32, c[0x0][0x10], R3 ;  /* 0x00000400201dca24 */ /* 0x000fe400078e0203 */
[----:B------:R-:W-:-:S04]  /*3900*/  @!P3 IMAD.WIDE.U32 R32, R33, 0x8, R30 ;  /* 0x000000082120b825 */ /* 0x000fc800078e001e */
[----:B------:R-:W-:Y:S02]  /*3910*/  @!P4 IMAD.WIDE.U32 R28, R29, 0x8, R30 ;  /* 0x000000081d1cc825 */ /* 0x000fe400078e001e */
[----:B------:R-:W2:Y:S02]  /*3920*/  @!P3 LDG.E.64 R32, [R32.64] ;  /* 0x0000000e2020b981 */ /* 0x000ea4000c1e1b00 */
[----:B------:R-:W-:Y:S02]  /*3930*/  @!P6 IMAD R35, R35, c[0x0][0x10], R3 ;  /* 0x000004002323ea24 */ /* 0x000fe400078e0203 */
[----:B------:R-:W3:Y:S02]  /*3940*/  @!P4 LDG.E.64 R28, [R28.64] ;  /* 0x0000000e1c1cc981 */ /* 0x000ee4000c1e1b00 */
[----:B------:R-:W-:-:S06]  /*3950*/  @!P6 IMAD.WIDE.U32 R34, R35, 0x8, R30 ;  /* 0x000000082322e825 */ /* 0x000fcc00078e001e */
[----:B------:R-:W4:Y:S01]  /*3960*/  @!P6 LDG.E.64 R34, [R34.64] ;  /* 0x0000000e2222e981 */ /* 0x000f22000c1e1b00 */
[----:B------:R-:W-:Y:S01]  /*3970*/  IADD3 R36, R38, 0x7, RZ ;  /* 0x0000000726247810 */ /* 0x000fe20007ffe0ff */
[----:B--2---:R-:W-:Y:S02]  /*3980*/  @!P3 FADD.FTZ R40, R40, R32 ;  /* 0x000000202828b221 */ /* 0x004fe40000010000 */
[----:B------:R-:W-:Y:S01]  /*3990*/  @!P3 FADD.FTZ R41, R41, R33 ;  /* 0x000000212929b221 */ /* 0x000fe20000010000 */
[----:B------:R-:W-:Y:S01]  /*39a0*/  IADD3 R32, R38, 0x8, RZ ;  /* 0x0000000826207810 */ /* 0x000fe20007ffe0ff */
[----:B---3--:R-:W-:Y:S02]  /*39b0*/  @!P4 FADD.FTZ R40, R40, R28 ;  /* 0x0000001c2828c221 */ /* 0x008fe40000010000 */
[----:B------:R-:W-:Y:S01]  /*39c0*/  @!P4 FADD.FTZ R41, R41, R29 ;  /* 0x0000001d2929c221 */ /* 0x000fe20000010000 */
[----:B------:R-:W-:Y:S02]  /*39d0*/  ISETP.EQ.OR P4, PT, R36, R42, P2 ;  /* 0x0000002a2400720c */ /* 0x000fe40001782670 */
[----:B------:R-:W-:Y:S01]  /*39e0*/  IADD3 R28, R38, 0x9, RZ ;  /* 0x00000009261c7810 */ /* 0x000fe20007ffe0ff */
[----:B----4-:R-:W-:-:S02]  /*39f0*/  @!P6 FADD.FTZ R40, R40, R34 ;  /* 0x000000222828e221 */ /* 0x010fc40000010000 */
[----:B------:R-:W-:Y:S01]  /*3a00*/  @!P6 FADD.FTZ R41, R41, R35 ;  /* 0x000000232929e221 */ /* 0x000fe20000010000 */
[-C--:B------:R-:W-:Y:S02]  /*3a10*/  ISETP.EQ.OR P6, PT, R32, R42.reuse, P2 ;  /* 0x0000002a2000720c */ /* 0x080fe400017c2670 */
[----:B------:R-:W-:-:S05]  /*3a20*/  ISETP.EQ.OR P3, PT, R28, R42, P2 ;  /* 0x0000002a1c00720c */ /* 0x000fca0001762670 */
[----:B------:R-:W-:-:S06]  /*3a30*/  @!P4 IMAD R33, R36, c[0x0][0x10], R3 ;  /* 0x000004002421ca24 */ /* 0x000fcc00078e0203 */
[----:B------:R-:W-:Y:S02]  /*3a40*/  @!P6 IMAD R29, R32, c[0x0][0x10], R3 ;  /* 0x00000400201dea24 */ /* 0x000fe400078e0203 */
[----:B------:R-:W-:-:S04]  /*3a50*/  @!P4 IMAD.WIDE.U32 R32, R33, 0x8, R30 ;  /* 0x000000082120c825 */ /* 0x000fc800078e001e */
[----:B------:R-:W-:Y:S02]  /*3a60*/  @!P3 IMAD R35, R28, c[0x0][0x10], R3 ;  /* 0x000004001c23ba24 */ /* 0x000fe400078e0203 */
[--C-:B------:R-:W-:Y:S01]  /*3a70*/  @!P6 IMAD.WIDE.U32 R28, R29, 0x8, R30.reuse ;  /* 0x000000081d1ce825 */ /* 0x100fe200078e001e */
[----:B------:R-:W2:Y:S05]  /*3a80*/  @!P4 LDG.E.64 R32, [R32.64] ;  /* 0x0000000e2020c981 */ /* 0x000eaa000c1e1b00 */
[----:B------:R-:W3:Y:S01]  /*3a90*/  @!P6 LDG.E.64 R28, [R28.64] ;  /* 0x0000000e1c1ce981 */ /* 0x000ee2000c1e1b00 */
[----:B------:R-:W-:-:S06]  /*3aa0*/  @!P3 IMAD.WIDE.U32 R34, R35, 0x8, R30 ;  /* 0x000000082322b825 */ /* 0x000fcc00078e001e */
[----:B------:R-:W4:Y:S01]  /*3ab0*/  @!P3 LDG.E.64 R34, [R34.64] ;  /* 0x0000000e2222b981 */ /* 0x000f22000c1e1b00 */
[C---:B------:R-:W-:Y:S02]  /*3ac0*/  IADD3 R36, R38.reuse, 0xa, RZ ;  /* 0x0000000a26247810 */ /* 0x040fe40007ffe0ff */
[----:B------:R-:W-:Y:S01]  /*3ad0*/  IADD3 R37, R38, 0xb, RZ ;  /* 0x0000000b26257810 */ /* 0x000fe20007ffe0ff */
[----:B--2---:R-:W-:Y:S02]  /*3ae0*/  @!P4 FADD.FTZ R40, R40, R32 ;  /* 0x000000202828c221 */ /* 0x004fe40000010000 */
[----:B------:R-:W-:Y:S01]  /*3af0*/  @!P4 FADD.FTZ R41, R41, R33 ;  /* 0x000000212929c221 */ /* 0x000fe20000010000 */
[-C--:B------:R-:W-:Y:S01]  /*3b00*/  ISETP.EQ.OR P4, PT, R36, R42.reuse, P2 ;  /* 0x0000002a2400720c */ /* 0x080fe20001782670 */
[----:B---3--:R-:W-:Y:S02]  /*3b10*/  @!P6 FADD.FTZ R40, R40, R28 ;  /* 0x0000001c2828e221 */ /* 0x008fe40000010000 */
[----:B------:R-:W-:Y:S01]  /*3b20*/  @!P6 FADD.FTZ R41, R41, R29 ;  /* 0x0000001d2929e221 */ /* 0x000fe20000010000 */
[----:B------:R-:W-:Y:S01]  /*3b30*/  ISETP.EQ.OR P6, PT, R37, R42, P2 ;  /* 0x0000002a2500720c */ /* 0x000fe200017c2670 */
[----:B----4-:R-:W-:Y:S01]  /*3b40*/  @!P3 FADD.FTZ R40, R40, R34 ;  /* 0x000000222828b221 */ /* 0x010fe20000010000 */
[----:B------:R-:W-:-:S07]  /*3b50*/  IADD3 R34, R38, 0xc, RZ ;  /* 0x0000000c26227810 */ /* 0x000fce0007ffe0ff */
[----:B------:R-:W-:Y:S02]  /*3b60*/  @!P4 IMAD R33, R36, c[0x0][0x10], R3 ;  /* 0x000004002421ca24 */ /* 0x000fe400078e0203 */
[----:B------:R-:W-:Y:S02]  /*3b70*/  @!P3 FADD.FTZ R41, R41, R35 ;  /* 0x000000232929b221 */ /* 0x000fe40000010000 */
[----:B------:R-:W-:Y:S01]  /*3b80*/  @!P4 IMAD.WIDE.U32 R32, R33, 0x8, R30 ;  /* 0x000000082120c825 */ /* 0x000fe200078e001e */
[----:B------:R-:W-:-:S03]  /*3b90*/  ISETP.EQ.OR P3, PT, R34, R42, P2 ;  /* 0x0000002a2200720c */ /* 0x000fc60001762670 */
[----:B------:R-:W-:Y:S02]  /*3ba0*/  @!P6 IMAD R29, R37, c[0x0][0x10], R3 ;  /* 0x00000400251dea24 */ /* 0x000fe400078e0203 */
[----:B------:R-:W2:Y:S02]  /*3bb0*/  @!P4 LDG.E.64 R32, [R32.64] ;  /* 0x0000000e2020c981 */ /* 0x000ea4000c1e1b00 */
[----:B------:R-:W-:-:S06]  /*3bc0*/  @!P6 IMAD.WIDE.U32 R28, R29, 0x8, R30 ;  /* 0x000000081d1ce825 */ /* 0x000fcc00078e001e */
[----:B------:R-:W3:Y:S01]  /*3bd0*/  @!P6 LDG.E.64 R28, [R28.64] ;  /* 0x0000000e1c1ce981 */ /* 0x000ee2000c1e1b00 */
[----:B------:R-:W-:-:S04]  /*3be0*/  @!P3 IMAD R35, R34, c[0x0][0x10], R3 ;  /* 0x000004002223ba24 */ /* 0x000fc800078e0203 */
        /* <DEDUP_REMOVED lines=9> */
[----:B------:R-:W-:-:S09]  /*3c80*/  ISETP.EQ.OR P6, PT, R36, R42, P2 ;  /* 0x0000002a2400720c */ /* 0x000fd200017c2670 */
[--C-:B------:R-:W-:Y:S02]  /*3c90*/  @!P4 IMAD R29, R37, c[0x0][0x10], R3.reuse ;  /* 0x00000400251dca24 */ /* 0x100fe400078e0203 */
[----:B----4-:R-:W-:Y:S01]  /*3ca0*/  @!P3 FADD.FTZ R40, R40, R34 ;  /* 0x000000222828b221 */ /* 0x010fe20000010000 */
[----:B------:R-:W-:Y:S01]  /*3cb0*/  IADD3 R34, R38, 0xf, RZ ;  /* 0x0000000f26227810 */ /* 0x000fe20007ffe0ff */
[----:B------:R-:W-:Y:S02]  /*3cc0*/  @!P6 IMAD R33, R36, c[0x0][0x10], R3 ;  /* 0x000004002421ea24 */ /* 0x000fe400078e0203 */
[----:B------:R-:W-:Y:S02]  /*3cd0*/  @!P3 FADD.FTZ R41, R41, R35 ;  /* 0x000000232929b221 */ /* 0x000fe40000010000 */
[----:B------:R-:W-:Y:S01]  /*3ce0*/  @!P6 IMAD.WIDE.U32 R32, R33, 0x8, R30 ;  /* 0x000000082120e825 */ /* 0x000fe200078e001e */
[----:B------:R-:W-:-:S03]  /*3cf0*/  ISETP.EQ.OR P3, PT, R34, R42, P2 ;  /* 0x0000002a2200720c */ /* 0x000fc60001762670 */
[----:B------:R-:W-:Y:S02]  /*3d00*/  @!P4 IMAD.WIDE.U32 R28, R29, 0x8, R30 ;  /* 0x000000081d1cc825 */ /* 0x000fe400078e001e */
[----:B------:R-:W2:Y:S04]  /*3d10*/  @!P6 LDG.E.64 R32, [R32.64] ;  /* 0x0000000e2020e981 */ /* 0x000ea8000c1e1b00 */
[----:B------:R-:W3:Y:S04]  /*3d20*/  @!P4 LDG.E.64 R28, [R28.64] ;  /* 0x0000000e1c1cc981 */ /* 0x000ee8000c1e1b00 */
[----:B------:R-:W-:-:S04]  /*3d30*/  @!P3 IMAD R35, R34, c[0x0][0x10], R3 ;  /* 0x000004002223ba24 */ /* 0x000fc800078e0203 */
[----:B------:R-:W-:-:S06]  /*3d40*/  @!P3 IMAD.WIDE.U32 R34, R35, 0x8, R30 ;  /* 0x000000082322b825 */ /* 0x000fcc00078e001e */
[----:B------:R-:W4:Y:S01]  /*3d50*/  @!P3 LDG.E.64 R34, [R34.64] ;  /* 0x0000000e2222b981 */ /* 0x000f22000c1e1b00 */
[----:B------:R-:W-:-:S04]  /*3d60*/  UIADD3 UR4, UR4, -0x10, URZ ;  /* 0xfffffff004047890 */ /* 0x000fc8000fffe03f */
[----:B------:R-:W-:Y:S01]  /*3d70*/  UISETP.GT.AND UP0, UPT, UR4, 0xc, UPT ;  /* 0x0000000c0400788c */ /* 0x000fe2000bf04270 */
[----:B------:R-:W-:Y:S01]  /*3d80*/  IADD3 R38, R38, 0x10, RZ ;  /* 0x0000001026267810 */ /* 0x000fe20007ffe0ff */
[----:B--2---:R-:W-:Y:S02]  /*3d90*/  @!P6 FADD.FTZ R40, R40, R32 ;  /* 0x000000202828e221 */ /* 0x004fe40000010000 */
[----:B------:R-:W-:Y:S02]  /*3da0*/  @!P6 FADD.FTZ R41, R41, R33 ;  /* 0x000000212929e221 */ /* 0x000fe40000010000 */
[----:B---3--:R-:W-:Y:S02]  /*3db0*/  @!P4 FADD.FTZ R40, R40, R28 ;  /* 0x0000001c2828c221 */ /* 0x008fe40000010000 */
[----:B------:R-:W-:Y:S01]  /*3dc0*/  @!P4 FADD.FTZ R41, R41, R29 ;  /* 0x0000001d2929c221 */ /* 0x000fe20000010000 */
[----:B------:R-:W-:Y:S01]  /*3dd0*/  PLOP3.LUT P4, PT, PT, PT, UP0, 0x80, 0x0 ;  /* 0x000000000000781c */ /* 0x000fe20003f8f008 */
[----:B----4-:R-:W-:-:S02]  /*3de0*/  @!P3 FADD.FTZ R40, R40, R34 ;  /* 0x000000222828b221 */ /* 0x010fc40000010000 */
[----:B------:R-:W-:-:S10]  /*3df0*/  @!P3 FADD.FTZ R41, R41, R35 ;  /* 0x000000232929b221 */ /* 0x000fd40000010000 */
[----:B------:R-:W-:Y:S05]  /*3e00*/  @P4 BRA `(.L_x_1444) ;  /* 0xfffff8c000004947 */ /* 0x000fea000383ffff */
.L_x_1443:
[----:B------:R-:W-:-:S06]  /*3e10*/  UISETP.GT.AND UP0, UPT, UR4, 0x4, UPT ;  /* 0x000000040400788c */ /* 0x000fcc000bf04270 */
[----:B------:R-:W-:-:S13]  /*3e20*/  PLOP3.LUT P3, PT, PT, PT, UP0, 0x80, 0x0 ;  /* 0x000000000000781c */ /* 0x000fda0003f6f008 */
[----:B------:R-:W-:Y:S05]  /*3e30*/  @!P3 BRA `(.L_x_1445) ;  /* 0x000003b00000b947 */ /* 0x000fea0003800000 */
[CC--:B------:R-:W-:Y:S02]  /*3e40*/  ISETP.EQ.OR P0, PT, R38.reuse, R42.reuse, P2 ;  /* 0x0000002a2600720c */ /* 0x0c0fe40001702670 */
[C---:B-1----:R-:W-:Y:S02]  /*3e50*/  IADD3 R29, R38.reuse, 0x1, RZ ;  /* 0x00000001261d7810 */ /* 0x042fe40007ffe0ff */
[----:B------:R-:W-:Y:S02]  /*3e60*/  IADD3 R35, R38, 0x2, RZ ;  /* 0x0000000226237810 */ /* 0x000fe40007ffe0ff */
[----:B------:R-:W-:-:S07]  /*3e70*/  ISETP.EQ.OR P3, PT, R29, R42, P2 ;  /* 0x0000002a1d00720c */ /* 0x000fce0001762670 */
[----:B------:R-:W-:-:S04]  /*3e80*/  @!P0 IMAD R33, R38, c[0x0][0x10], R3 ;  /* 0x0000040026218a24 */ /* 0x000fc800078e0203 */
[----:B------:R-:W-:-:S06]  /*3e90*/  @!P0 IMAD.WIDE.U32 R32, R33, 0x8, R30 ;  /* 0x0000000821208825 */ /* 0x000fcc00078e001e */
[----:B------:R-:W2:Y:S01]  /*3ea0*/  @!P0 LDG.E.64 R32, [R32.64] ;  /* 0x0000000e20208981 */ /* 0x000ea2000c1e1b00 */
[----:B------:R-:W-:Y:S01]  /*3eb0*/  ISETP.EQ.OR P4, PT, R35, R42, P2 ;  /* 0x0000002a2300720c */ /* 0x000fe20001782670 */
[----:B------:R-:W-:Y:S01]  /*3ec0*/  @!P3 IMAD R29, R29, c[0x0][0x10], R3 ;  /* 0x000004001d1dba24 */ /* 0x000fe200078e0203 */
[----:B------:R-:W-:-:S03]  /*3ed0*/  IADD3 R36, R38, 0x3, RZ ;  /* 0x0000000326247810 */ /* 0x000fc60007ffe0ff */
[----:B------:R-:W-:Y:S01]  /*3ee0*/  @!P3 IMAD.WIDE.U32 R28, R29, 0x8, R30 ;  /* 0x000000081d1cb825 */ /* 0x000fe200078e001e */
[----:B------:R-:W-:-:S05]  /*3ef0*/  ISETP.EQ.OR P6, PT, R36, R42, P2 ;  /* 0x0000002a2400720c */ /* 0x000fca00017c2670 */
[----:B------:R-:W3:Y:S01]  /*3f00*/  @!P3 LDG.E.64 R28, [R28.64] ;  /* 0x0000000e1c1cb981 */ /* 0x000ee2000c1e1b00 */
[----:B------:R-:W-:Y:S01]  /*3f10*/  IADD3 R38, R38, 0x4, RZ ;  /* 0x0000000426267810 */ /* 0x000fe20007ffe0ff */
[----:B------:R-:W-:-:S04]  /*3f20*/  @!P4 IMAD R35, R35, c[0x0][0x10], R3 ;  /* 0x000004002323ca24 */ /* 0x000fc800078e0203 */
[----:B------:R-:W-:-:S06]  /*3f30*/  @!P4 IMAD.WIDE.U32 R34, R35, 0x8, R30 ;  /* 0x000000082322c825 */ /* 0x000fcc00078e001e */
[----:B------:R-:W4:Y:S01]  /*3f40*/  @!P4 LDG.E.64 R34, [R34.64] ;  /* 0x0000000e2222c981 */ /* 0x000f22000c1e1b00 */
[----:B0-2---:R-:W-:Y:S02]  /*3f50*/  @!P0 FADD.FTZ R41, R41, R33 ;  /* 0x0000002129298221 */ /* 0x005fe40000010000 */
[----:B------:R-:W-:Y:S02]  /*3f60*/  @!P6 IMAD R33, R36, c[0x0][0x10], R3 ;  /* 0x000004002421ea24 */ /* 0x000fe400078e0203 */
[----:B------:R-:W-:Y:S01]  /*3f70*/  @!P0 FADD.FTZ R40, R40, R32 ;  /* 0x0000002028288221 */ /* 0x000fe20000010000 */
[----:B------:R-:W-:Y:S01]  /*3f80*/  ISETP.EQ.OR P0, PT, R38, R42, P2 ;  /* 0x0000002a2600720c */ /* 0x000fe20001702670 */
[----:B------:R-:W-:-:S06]  /*3f90*/  @!P6 IMAD.WIDE.U32 R32, R33, 0x8, R30 ;  /* 0x000000082120e825 */ /* 0x000fcc00078e001e */
[----:B------:R-:W2:Y:S01]  /*3fa0*/  @!P6 LDG.E.64 R32, [R32.64] ;  /* 0x0000000e2020e981 */ /* 0x000ea2000c1e1b00 */
[----:B---3--:R-:W-:Y:S01]  /*3fb0*/  @!P3 FADD.FTZ R40, R40, R28 ;  /* 0x0000001c2828b221 */ /* 0x008fe20000010000 */
[C---:B------:R-:W-:Y:S01]  /*3fc0*/  IADD3 R28, R38.reuse, 0x1, RZ ;  /* 0x00000001261c7810 */ /* 0x040fe20007ffe0ff */
[----:B------:R-:W-:Y:S01]  /*3fd0*/  @!P3 FADD.FTZ R41, R41, R29 ;  /* 0x0000001d2929b221 */ /* 0x000fe20000010000 */
[----:B------:R-:W-:Y:S01]  /*3fe0*/  IADD3 R29, R38, 0x2, RZ ;  /* 0x00000002261d7810 */ /* 0x000fe20007ffe0ff */
[----:B----4-:R-:W-:Y:S02]  /*3ff0*/  @!P4 FADD.FTZ R40, R40, R34 ;  /* 0x000000222828c221 */ /* 0x010fe40000010000 */
[----:B------:R-:W-:Y:S01]  /*4000*/  @!P4 FADD.FTZ R41, R41, R35 ;  /* 0x000000232929c221 */ /* 0x000fe20000010000 */
[----:B------:R-:W-:Y:S02]  /*4010*/  ISETP.EQ.OR P4, PT, R28, R42, P2 ;  /* 0x0000002a1c00720c */ /* 0x000fe40001782670 */
[C---:B------:R-:W-:Y:S01]  /*4020*/  IADD3 R34, R38.reuse, 0x3, RZ ;  /* 0x0000000326227810 */ /* 0x040fe20007ffe0ff */
[----:B------:R-:W-:-:S03]  /*4030*/  @!P0 IMAD R37, R38, c[0x0][0x10], R3 ;  /* 0x0000040026258a24 */ /* 0x000fc600078e0203 */
[----:B------:R-:W-:Y:S01]  /*4040*/  ISETP.EQ.OR P3, PT, R34, R42, P2 ;  /* 0x0000002a2200720c */ /* 0x000fe20001762670 */
[----:B------:R-:W-:-:S06]  /*4050*/  @!P0 IMAD.WIDE.U32 R36, R37, 0x8, R30 ;  /* 0x0000000825248825 */ /* 0x000fcc00078e001e */
[----:B------:R-:W3:Y:S06]  /*4060*/  @!P0 LDG.E.64 R36, [R36.64] ;  /* 0x0000000e24248981 */ /* 0x000eec000c1e1b00 */
[----:B------:R-:W-:-:S04]  /*4070*/  @!P3 IMAD R35, R34, c[0x0][0x10], R3 ;  /* 0x000004002223ba24 */ /* 0x000fc800078e0203 */
[----:B------:R-:W-:-:S06]  /*4080*/  @!P3 IMAD.WIDE.U32 R34, R35, 0x8, R30 ;  /* 0x000000082322b825 */ /* 0x000fcc00078e001e */
[----:B------:R-:W4:Y:S01]  /*4090*/  @!P3 LDG.E.64 R34, [R34.64] ;  /* 0x0000000e2222b981 */ /* 0x000f22000c1e1b00 */
        /* <DEDUP_REMOVED lines=8> */
[----:B------:R-:W5:Y:S01]  /*4120*/  @!P6 LDG.E.64 R28, [R28.64] ;  /* 0x0000000e1c1ce981 */ /* 0x000f62000c1e1b00 */
[----:B---3--:R-:W-:Y:S02]  /*4130*/  @!P0 FADD.FTZ R40, R40, R36 ;  /* 0x0000002428288221 */ /* 0x008fe40000010000 */
[----:B------:R-:W-:Y:S01]  /*4140*/  @!P0 FADD.FTZ R41, R41, R37 ;  /* 0x0000002529298221 */ /* 0x000fe20000010000 */
[----:B------:R-:W-:Y:S01]  /*4150*/  UIADD3 UR4, UR4, -0x4, URZ ;  /* 0xfffffffc04047890 */ /* 0x000fe2000fffe03f */
[----:B------:R-:W-:Y:S02]  /*4160*/  PLOP3.LUT P0, PT, PT, PT, PT, 0x8, 0x0 ;  /* 0x000000000000781c */ /* 0x000fe40003f0e170 */
[----:B------:R-:W-:Y:S01]  /*4170*/  IADD3 R38, R38, 0x4, RZ ;  /* 0x0000000426267810 */ /* 0x000fe20007ffe0ff */
[----:B------:R-:W-:Y:S01]  /*4180*/  UIADD3 UR4, UR4, -0x4, URZ ;  /* 0xfffffffc04047890 */ /* 0x000fe2000fffe03f */
[----:B--2---:R-:W-:Y:S02]  /*4190*/  @!P4 FADD.FTZ R40, R40, R32 ;  /* 0x000000202828c221 */ /* 0x004fe40000010000 */
[----:B------:R-:W-:-:S02]  /*41a0*/  @!P4 FADD.FTZ R41, R41, R33 ;  /* 0x000000212929c221 */ /* 0x000fc40000010000 */
[----:B-----5:R-:W-:Y:S02]  /*41b0*/  @!P6 FADD.FTZ R40, R40, R28 ;  /* 0x0000001c2828e221 */ /* 0x020fe40000010000 */
[----:B------:R-:W-:Y:S02]  /*41c0*/  @!P6 FADD.FTZ R41, R41, R29 ;  /* 0x0000001d2929e221 */ /* 0x000fe40000010000 */
[----:B----4-:R-:W-:Y:S02]  /*41d0*/  @!P3 FADD.FTZ R40, R40, R34 ;  /* 0x000000222828b221 */ /* 0x010fe40000010000 */
[----:B------:R-:W-:Y:S02]  /*41e0*/  @!P3 FADD.FTZ R41, R41, R35 ;  /* 0x000000232929b221 */ /* 0x000fe40000010000 */
.L_x_1445:
[----:B------:R-:W-:-:S13]  /*41f0*/  ISETP.NE.OR P0, PT, RZ, UR4, P0 ;  /* 0x00000004ff007c0c */ /* 0x000fda0008705670 */
[----:B------:R-:W-:Y:S05]  /*4200*/  @!P0 BRA `(.L_x_1441) ;  /* 0x000001f000008947 */ /* 0x000fea0003800000 */
.L_x_1442:
[CC--:B------:R-:W-:Y:S02]  /*4210*/  ISETP.EQ.OR P3, PT, R38.reuse, R42.reuse, P2 ;  /* 0x0000002a2600720c */ /* 0x0c0fe40001762670 */
[C---:B------:R-:W-:Y:S02]  /*4220*/  IADD3 R35, R38.reuse, 0x1, RZ ;  /* 0x0000000126237810 */ /* 0x040fe40007ffe0ff */
[C---:B-1----:R-:W-:Y:S02]  /*4230*/  IADD3 R33, R38.reuse, 0x2, RZ ;  /* 0x0000000226217810 */ /* 0x042fe40007ffe0ff */
        /* <DEDUP_REMOVED lines=18> */
[----:B0-2---:R-:W-:Y:S02]  /*4360*/  @!P3 FADD.FTZ R40, R40, R28 ;  /* 0x0000001c2828b221 */ /* 0x005fe40000010000 */
        /* <DEDUP_REMOVED lines=9> */
.L_x_1441:
        /* <DEDUP_REMOVED lines=12> */
.L_x_1447:
[----:B------:R-:W-:Y:S05]  /*44c0*/  BSYNC B0 ;  /* 0x0000000000007941 */ /* 0x000fea0003800000 */
.L_x_1446:
        /* <DEDUP_REMOVED lines=16> */
.L_x_1438:
[----:B------:R-:W-:Y:S04]  /*45d0*/  @!P2 STS.64 [0xc8], R40 ;  /* 0x0000c828ff00a388 */ /* 0x000fe80000000a00 */
[----:B------:R-:W-:Y:S01]  /*45e0*/  BAR.SYNC.DEFER_BLOCKING 0x0 ;  /* 0x0000000000007b1d */ /* 0x000fe20000010000 */
[----:B------:R-:W-:Y:S02]  /*45f0*/  ISETP.GE.U32.AND P0, PT, R68, c[0x0][0x1e0], PT ;  /* 0x0000780044007a0c */ /* 0x000fe40003f06070 */
[----:B------:R-:W-:Y:S02]  /*4600*/  ISETP.GE.U32.AND P3, PT, R67, c[0x0][0x1e0], PT ;  /* 0x0000780043007a0c */ /* 0x000fe40003f66070 */
[----:B------:R-:W-:Y:S02]  /*4610*/  ISETP.GE.AND.EX P2, PT, R70, c[0x0][0x1e4], PT, P0 ;  /* 0x0000790046007a0c */ /* 0x000fe40003f46300 */
[----:B------:R-:W-:-:S02]  /*4620*/  ISETP.GE.AND.EX P3, PT, R72, c[0x0][0x1e4], PT, P3 ;  /* 0x0000790048007a0c */ /* 0x000fc40003f66330 */
[----:B------:R-:W-:Y:S02]  /*4630*/  ISETP.GE.U32.AND P4, PT, R66, c[0x0][0x1e0], PT ;  /* 0x0000780042007a0c */ /* 0x000fe40003f86070 */
[----:B------:R-:W-:Y:S02]  /*4640*/  ISETP.GE.U32.AND P0, PT, R65, c[0x0][0x1e0], PT ;  /* 0x0000780041007a0c */ /* 0x000fe40003f06070 */
[C---:B------:R-:W-:Y:S02]  /*4650*/  ISETP.GT.U32.OR P2, PT, R0.reuse, 0x29f, P2 ;  /* 0x0000029f0000780c */ /* 0x040fe40001744470 */
[----:B------:R-:W-:Y:S01]  /*4660*/  ISETP.GT.U32.OR P3, PT, R0, 0x29f, P3 ;  /* 0x0000029f0000780c */ /* 0x000fe20001f64470 */
[----:B-1----:R-:W1:Y:S02]  /*4670*/  LDS.64 R28, [0xc8] ;  /* 0x0000c800ff1c7984 */ /* 0x002e640000000a00 */
[----:B-1----:R-:W-:Y:S02]  /*4680*/  FMUL.FTZ R3, R28, c[0x0][0x20c] ;  /* 0x000083001c037a20 */ /* 0x002fe40000410000 */
[----:B------:R-:W-:Y:S01]  /*4690*/  FMUL.FTZ R32, R29, c[0x0][0x20c] ;  /* 0x000083001d207a20 */ /* 0x000fe20000410000 */
        /* <DEDUP_REMOVED lines=19> */
.L_x_1448:
        /* <DEDUP_REMOVED lines=17> */
.L_x_1450:
[----:B------:R-:W-:Y:S05]  /*48e0*/  BSYNC B0 ;  /* 0x0000000000007941 */ /* 0x000fea0003800000 */
.L_x_1449:
        /* <DEDUP_REMOVED lines=19> */
.L_x_1451:
[----:B------:R-:W-:Y:S01]  /*4a20*/  BSSY B0, `(.L_x_1452) ;  /* 0x0000011000007945 */ /* 0x000fe20003800000 */
[----:B------:R-:W-:Y:S05]  /*4a30*/  @P2 BRA `(.L_x_1453) ;  /* 0x000000f000002947 */ /* 0x000fea0003800000 */
[----:B-1----:R-:W-:Y:S01]  /*4a40*/  MOV R12, R4 ;  /* 0x00000004000c7202 */ /* 0x002fe20000000f00 */
        /* <DEDUP_REMOVED lines=14> */
.L_x_1453:
[----:B------:R-:W-:Y:S05]  /*4b30*/  BSYNC B0 ;  /* 0x0000000000007941 */ /* 0x000fea0003800000 */
.L_x_1452:
        /* <DEDUP_REMOVED lines=19> */
.L_x_1454:
        /* <DEDUP_REMOVED lines=17> */
.L_x_1456:
[----:B------:R-:W-:Y:S05]  /*4d80*/  BSYNC B0 ;  /* 0x0000000000007941 */ /* 0x000fea0003800000 */
.L_x_1455:
[----:B------:R-:W-:Y:S02]  /*4d90*/  ISETP.GE.U32.AND P2, PT, R64, c[0x0][0x1e0], PT ;  /* 0x0000780040007a0c */ /* 0x000fe40003f46070 */
[----:B------:R-:W-:Y:S02]  /*4da0*/  ISETP.GE.U32.AND P3, PT, R63, c[0x0][0x1e0], PT ;  /* 0x000078003f007a0c */ /* 0x000fe40003f66070 */
[----:B------:R-:W-:Y:S02]  /*4db0*/  ISETP.GE.U32.AND P6, PT, R62, c[0x0][0x1e0], PT ;  /* 0x000078003e007a0c */ /* 0x000fe40003fc6070 */
[----:B------:R-:W-:Y:S02]  /*4dc0*/  ISETP.GE.AND.EX P4, PT, R75, c[0x0][0x1e4], PT, P4 ;  /* 0x000079004b007a0c */ /* 0x000fe40003f86340 */
[----:B------:R-:W-:Y:S02]  /*4dd0*/  ISETP.GE.AND.EX P0, PT, R74, c[0x0][0x1e4], PT, P0 ;  /* 0x000079004a007a0c */ /* 0x000fe40003f06300 */
[----:B------:R-:W-:-:S02]  /*4de0*/  ISETP.GE.AND.EX P2, PT, R73, c[0x0][0x1e4], PT, P2 ;  /* 0x0000790049007a0c */ /* 0x000fc40003f46320 */
[----:B------:R-:W-:Y:S02]  /*4df0*/  ISETP.GE.AND.EX P3, PT, R71, c[0x0][0x1e4], PT, P3 ;  /* 0x0000790047007a0c */ /* 0x000fe40003f66330 */
[----:B------:R-:W-:Y:S02]  /*4e00*/  ISETP.GE.AND.EX P6, PT, R69, c[0x0][0x1e4], PT, P6 ;  /* 0x0000790045007a0c */ /* 0x000fe40003fc6360 */
[C---:B------:R-:W-:Y:S02]  /*4e10*/  ISETP.GT.U32.OR P4, PT, R0.reuse, 0x29f, P4 ;  /* 0x0000029f0000780c */ /* 0x040fe40002784470 */
[C---:B------:R-:W-:Y:S02]  /*4e20*/  ISETP.GT.U32.OR P0, PT, R0.reuse, 0x29f, P0 ;  /* 0x0000029f0000780c */ /* 0x040fe40000704470 */
[C---:B------:R-:W-:Y:S02]  /*4e30*/  ISETP.GT.U32.OR P2, PT, R0.reuse, 0x29f, P2 ;  /* 0x0000029f0000780c */ /* 0x040fe40001744470 */
[----:B------:R-:W-:-:S02]  /*4e40*/  ISETP.GT.U32.OR P3, PT, R0, 0x29f, P3 ;  /* 0x0000029f0000780c */ /* 0x000fc40001f64470 */
[----:B------:R-:W-:Y:S01]  /*4e50*/  ISETP.GT.U32.OR P6, PT, R0, 0x29f, P6 ;  /* 0x0000029f0000780c */ /* 0x000fe200037c4470 */
[----:B------:R-:W-:Y:S06]  /*4e60*/  @!P5 BRA `(.L_x_1457) ;  /* 0x000001200000d947 */ /* 0x000fec0003800000 */
        /* <DEDUP_REMOVED lines=18> */
.L_x_1457:
        /* <DEDUP_REMOVED lines=13> */
[----:B------:R-:W-:Y:S01]  /*5060*/  FMUL.FTZ R12, R11, UR12 ;  /* 0x0000000c0b0c7c20 */ /* 0x000fe20008410000 */
[----:B------:R-:W-:Y:S01]  /*5070*/  LEA.HI.X R11, R8, c[0x0][0x164], R75, 0x2, P4 ;  /* 0x00005900080b7a11 */ /* 0x000fe200020f144b */
[----:B------:R-:W-:-:S05]  /*5080*/  FMUL.FTZ R13, R13, UR12 ;  /* 0x0000000c0d0d7c20 */ /* 0x000fca0008410000 */
[----:B------:R1:W-:Y:S03]  /*5090*/  STG.E.64 [R10.64], R12 ;  /* 0x0000000c0a007986 */ /* 0x0003e6000c101b0e */
.L_x_1459:
[----:B------:R-:W-:Y:S05]  /*50a0*/  BSYNC B0 ;  /* 0x0000000000007941 */ /* 0x000fea0003800000 */
.L_x_1458:
        /* <DEDUP_REMOVED lines=19> */
.L_x_1460:
        /* <DEDUP_REMOVED lines=17> */
.L_x_1462:
[----:B------:R-:W-:Y:S05]  /*52f0*/  BSYNC B0 ;  /* 0x0000000000007941 */ /* 0x000fea0003800000 */
.L_x_1461:
        /* <DEDUP_REMOVED lines=19> */
.L_x_1463:
        /* <DEDUP_REMOVED lines=17> */
.L_x_1465:
[----:B------:R-:W-:Y:S05]  /*5540*/  BSYNC B0 ;  /* 0x0000000000007941 */ /* 0x000fea0003800000 */
.L_x_1464:
        /* <DEDUP_REMOVED lines=19> */
.L_x_1466:
[----:B------:R-:W-:Y:S01]  /*5680*/  BSSY B0, `(.L_x_1467) ;  /* 0x0000011000007945 */ /* 0x000fe20003800000 */
[----:B------:R-:W-:Y:S05]  /*5690*/  @P3 BRA `(.L_x_1468) ;  /* 0x000000f000003947 */ /* 0x000fea0003800000 */
[----:B-1----:R-:W-:Y:S01]  /*56a0*/  IMAD R10, R71, c[0x0][0x1d8], RZ ;  /* 0x00007600470a7a24 */ /* 0x002fe200078e02ff */
[----:B------:R-:W-:Y:S01]  /*56b0*/  MOV R8, R4 ;  /* 0x0000000400087202 */ /* 0x000fe20000000f00 */
[----:B------:R-:W-:Y:S01]  /*56c0*/  FFMA.FTZ R13, R44, R3, R32 ;  /* 0x000000032c0d7223 */ /* 0x000fe20000010020 */
        /* <DEDUP_REMOVED lines=8> */
[----:B------:R-:W-:Y:S02]  /*5750*/  FMUL.FTZ R12, R13, UR12 ;  /* 0x0000000c0d0c7c20 */ /* 0x000fe40008410000 */
[----:B------:R-:W-:Y:S01]  /*5760*/  FMUL.FTZ R13, R21, UR12 ;  /* 0x0000000c150d7c20 */ /* 0x000fe20008410000 */
[----:B------:R-:W-:-:S05]  /*5770*/  LEA.HI.X R9, R10, c[0x0][0x164], R15, 0x2, P0 ;  /* 0x000059000a097a11 */ /* 0x000fca00000f140f */
[----:B------:R1:W-:Y:S04]  /*5780*/  STG.E.64 [R8.64], R12 ;  /* 0x0000000c08007986 */ /* 0x0003e8000c101b0e */
.L_x_1468:
[----:B------:R-:W-:Y:S05]  /*5790*/  BSYNC B0 ;  /* 0x0000000000007941 */ /* 0x000fea0003800000 */
.L_x_1467:
[----:B------:R-:W-:Y:S05]  /*57a0*/  @!P5 BRA `(.L_x_1469) ;  /* 0x000001200000d947 */ /* 0x000fea0003800000 */
[----:B------:R-:W-:Y:S02]  /*57b0*/  FFMA.FTZ R26, R58, R24, R26 ;  /* 0x000000183a1a7223 */ /* 0x000fe4000001001a */
[----:B------:R-:W-:Y:S02]  /*57c0*/  FFMA.FTZ R27, R57, R25, R27 ;  /* 0x00000019391b7223 */ /* 0x000fe4000001001b */
[----:B-1----:R-:W-:Y:S02]  /*57d0*/  FMUL.FTZ R8, R26, -1.4426950216293334961 ;  /* 0xbfb8aa3b1a087820 */ /* 0x002fe40000410000 */
        /* <DEDUP_REMOVED lines=15> */
.L_x_1469:
[----:B------:R-:W-:Y:S01]  /*58d0*/  BSSY B0, `(.L_x_1470) ;  /* 0x0000010000007945 */ /* 0x000fe20003800000 */
[----:B------:R-:W-:Y:S05]  /*58e0*/  @P6 BRA `(.L_x_1471) ;  /* 0x000000e000006947 */ /* 0x000fea0003800000 */
[----:B------:R-:W-:Y:S01]  /*58f0*/  MOV R5, R7 ;  /* 0x0000000700057202 */ /* 0x000fe20000000f00 */
[----:B------:R-:W-:Y:S02]  /*5900*/  IMAD R69, R69, c[0x0][0x1d8], RZ ;  /* 0x0000760045457a24 */ /* 0x000fe400078e02ff */
[----:B-1----:R-:W-:Y:S02]  /*5910*/  FFMA.FTZ R9, R58, R3, R32 ;  /* 0x000000033a097223 */ /* 0x002fe40000010020 */
        /* <DEDUP_REMOVED lines=11> */
.L_x_1471:
[----:B------:R-:W-:Y:S05]  /*59d0*/  BSYNC B0 ;  /* 0x0000000000007941 */ /* 0x000fea0003800000 */
.L_x_1470:
[----:B------:R-:W-:Y:S01]  /*59e0*/  ULDC UR4, c[0x0][0x10] ;  /* 0x0000040000047ab9 */ /* 0x000fe20000000800 */
[----:B------:R-:W-:Y:S01]  /*59f0*/  IADD3 R59, R59, 0x1, RZ ;  /* 0x000000013b3b7810 */ /* 0x000fe20007ffe0ff */
[----:B------:R-:W-:-:S04]  /*5a00*/  UIADD3 UR7, UR7, UR4, URZ ;  /* 0x0000000407077290 */ /* 0x000fc8000fffe03f */
[----:B------:R-:W-:-:S06]  /*5a10*/  UISETP.GE.AND UP0, UPT, UR7, UR6, UPT ;  /* 0x000000060700728c */ /* 0x000fcc000bf06270 */
[----:B------:R-:W-:-:S13]  /*5a20*/  PLOP3.LUT P0, PT, PT, PT, UP0, 0x80, 0x0 ;  /* 0x000000000000781c */ /* 0x000fda0003f0f008 */
[----:B------:R-:W-:Y:S01]  /*5a30*/  @P0 CALL.REL.NOINC `(.L_x_1421) ;  /* 0x0000001000000944 */ /* 0x000fe20003c00000 */
[----:B------:R-:W-:Y:S05]  /*5a40*/  BRA `(.L_x_1472) ;  /* 0xffffa8c000007947 */ /* 0x000fea000383ffff */
.L_x_1421:
[----:B------:R-:W-:Y:S01]  /*5a50*/  ISETP.NE.AND P1, PT, R0, RZ, PT ;  /* 0x000000ff0000720c */ /* 0x000fe20003f25270 */
[----:B------:R-:W-:Y:S01]  /*5a60*/  HFMA2.MMA R25, -RZ, RZ, 0, 2.384185791015625e-07 ;  /* 0x00000004ff197435 */ /* 0x000fe200000001ff */
[----:B------:R-:W-:Y:S01]  /*5a70*/  MOV R6, c[0x0][0xc] ;  /* 0x0000030000067a02 */ /* 0x000fe20000000f00 */
[----:B------:R-:W-:Y:S01]  /*5a80*/  BSSY B0, `(.L_x_1473) ;  /* 0x000000f000007945 */ /* 0x000fe20003800000 */
[----:B-1----:R-:W-:Y:S02]  /*5a90*/  MOV R4, c[0x0][0x10] ;  /* 0x0000040000047a02 */ /* 0x002fe40000000f00 */
[----:B------:R-:W-:Y:S02]  /*5aa0*/  ISETP.NE.AND P0, PT, R6, 0x1, PT ;  /* 0x000000010600780c */ /* 0x000fe40003f05270 */
[----:B------:R-:W-:-:S04]  /*5ab0*/  SHF.L.U32 R2, R4, 0x1, RZ ;  /* 0x0000000104027819 */ /* 0x000fc800000006ff */
[----:B------:R-:W-:-:S05]  /*5ac0*/  SEL R2, R2, RZ, P0 ;  /* 0x000000ff02027207 */ /* 0x000fca0000000000 */
[----:B------:R-:W-:Y:S01]  /*5ad0*/  IMAD.WIDE.U32 R2, R2, R25, c[0x0][0x1a8] ;  /* 0x00006a0002027625 */ /* 0x000fe200078e0019 */
[----:B------:R-:W-:Y:S05]  /*5ae0*/  @P1 BRA `(.L_x_1474) ;  /* 0x0000008000001947 */ /* 0x000fea0003800000 */
[----:B------:R-:W-:Y:S06]  /*5af0*/  MEMBAR.ALL.GPU ;  /* 0x0000000000007992 */ /* 0x000fec000000a000 */
[----:B------:R-:W1:Y:S01]  /*5b00*/  S2R R7, SR_LANEID ;  /* 0x0000000000077919 */ /* 0x000e620000000000 */
[----:B------:R-:W-:Y:S01]  /*5b10*/  VOTEU.ANY UR4, UPT, PT ;  /* 0x0000000000047886 */ /* 0x000fe200038e0100 */
[----:B------:R-:W-:-:S00]  /*5b20*/  ERRBAR ;  /* 0x00000000000079ab */ /* 0x000fc00000000000 */
[----:B------:R-:W-:Y:S01]  /*5b30*/  UFLO.U32 UR5, UR4 ;  /* 0x00000004000572bd */ /* 0x000fe200080e0000 */
[----:B------:R-:W2:Y:S05]  /*5b40*/  POPC R5, UR4 ;  /* 0x0000000400057d09 */ /* 0x000eaa0008000000 */
[----:B-1----:R-:W-:-:S13]  /*5b50*/  ISETP.EQ.U32.AND P0, PT, R7, UR5, PT ;  /* 0x0000000507007c0c */ /* 0x002fda000bf02070 */
[----:B--2---:R1:W-:Y:S02]  /*5b60*/  @P0 RED.E.ADD.S32.STRONG.GPU [R2.64], R5 ;  /* 0x000000050200098e */ /* 0x0043e4000c10e38e */
.L_x_1474:
[----:B------:R-:W-:Y:S05]  /*5b70*/  BSYNC B0 ;  /* 0x0000000000007941 */ /* 0x000fea0003800000 */
.L_x_1473:
[----:B------:R-:W2:Y:S01]  /*5b80*/  S2UR UR4, SR_CTAID.X ;  /* 0x00000000000479c3 */ /* 0x000ea20000002500 */
[----:B-1----:R-:W-:Y:S02]  /*5b90*/  IADD3 R5, R6, -0x1, RZ ;  /* 0xffffffff06057810 */ /* 0x002fe40007ffe0ff */
[----:B------:R-:W-:-:S05]  /*5ba0*/  IADD3 R4, R4, -0x1, RZ ;  /* 0xffffffff04047810 */ /* 0x000fca0007ffe0ff */
[----:B------:R-:W1:Y:S01]  /*5bb0*/  S2UR UR5, SR_CTAID.Y ;  /* 0x00000000000579c3 */ /* 0x000e620000002600 */
[----:B--2---:R-:W-:-:S04]  /*5bc0*/  ISETP.NE.AND P0, PT, R5, UR4, PT ;  /* 0x0000000405007c0c */ /* 0x004fc8000bf05270 */
[----:B-1----:R-:W-:-:S13]  /*5bd0*/  ISETP.NE.OR P0, PT, R4, UR5, P0 ;  /* 0x0000000504007c0c */ /* 0x002fda0008705670 */
[----:B------:R-:W-:Y:S05]  /*5be0*/  @P0 EXIT ;  /* 0x000000000000094d */ /* 0x000fea0003800000 */
[----:B------:R-:W-:Y:S05]  /*5bf0*/  @P1 BRA `(.L_x_1475) ;  /* 0x0000008000001947 */ /* 0x000fea0003800000 */
[----:B------:R-:W-:-:S05]  /*5c00*/  IMAD R4, R6, c[0x0][0x10], RZ ;  /* 0x0000040006047a24 */ /* 0x000fca00078e02ff */
[----:B------:R-:W-:-:S13]  /*5c10*/  ISETP.NE.AND P0, PT, R4, -0x1, PT ;  /* 0xffffffff0400780c */ /* 0x000fda0003f05270 */
[----:B------:R-:W-:Y:S05]  /*5c20*/  @!P0 BRA `(.L_x_1475) ;  /* 0x0000005000008947 */ /* 0x000fea0003800000 */
.L_x_1476:
[----:B------:R-:W2:Y:S01]  /*5c30*/  LDG.E.STRONG.GPU R5, [R2.64] ;  /* 0x0000000e02057981 */ /* 0x000ea2000c1ef900 */
[----:B------:R-:W-:Y:S01]  /*5c40*/  YIELD ;  /* 0x0000000000007946 */ /* 0x000fe20003800000 */
[----:B--2---:R-:W-:Y:S01]  /*5c50*/  ISETP.NE.AND P0, PT, R5, R4, PT ;  /* 0x000000040500720c */ /* 0x004fe20003f05270 */
[----:B------:R-:W-:-:S12]  /*5c60*/  CCTL.IVALL ;  /* 0x00000000ff00798f */ /* 0x000fd80002000000 */
[----:B------:R-:W-:Y:S05]  /*5c70*/  @P0 BRA `(.L_x_1476) ;  /* 0xffffffb000000947 */ /* 0x000fea000383ffff */
.L_x_1475:
        /* <DEDUP_REMOVED lines=25> */
.L_x_1477:
[----:B------:R-:W-:-:S04]  /*5e10*/  LEA R6, P0, R0, c[0x0][0x1b8], 0x2 ;  /* 0x00006e0000067a11 */ /* 0x000fc800078010ff */
[----:B------:R-:W-:Y:S02]  /*5e20*/  LEA.HI.X R7, R0, c[0x0][0x1bc], R7, 0x2, P0 ;  /* 0x00006f0000077a11 */ /* 0x000fe400000f1407 */
[-C--:B------:R-:W-:Y:S02]  /*5e30*/  LEA R8, P0, R27, R6.reuse, 0x2 ;  /* 0x000000061b087211 */ /* 0x080fe400078010ff */
[-C--:B------:R-:W-:Y:S01]  /*5e40*/  LEA R12, P1, R20, R6.reuse, 0x2 ;  /* 0x00000006140c7211 */ /* 0x080fe200078210ff */
[----:B-1----:R1:W2:Y:S01]  /*5e50*/  LDG.E R14, [R6.64] ;  /* 0x0000000e060e7981 */ /* 0x0022a2000c1e1900 */
        /* <DEDUP_REMOVED lines=12> */
[----:B-1----:R-:W-:-:S04]  /*5f20*/  SHF.R.S32.HI R7, RZ, 0x1f, R0 ;  /* 0x0000001fff077819 */ /* 0x002fc80000011400 */
[----:B------:R-:W-:Y:S01]  /*5f30*/  ISETP.GT.AND.EX P0, PT, R18, R7, PT, P0 ;  /* 0x000000071200720c */ /* 0x000fe20003f04300 */
[----:B--2---:R1:W-:Y:S04]  /*5f40*/  STG.E.64 [R2.64], R14 ;  /* 0x0000000e02007986 */ /* 0x0043e8000c101b0e */
[----:B---3--:R1:W-:Y:S08]  /*5f50*/  STG.E.64 [R4.64], R16 ;  /* 0x0000001004007986 */ /* 0x0083f0000c101b0e */
[----:B------:R-:W-:Y:S05]  /*5f60*/  @P0 BRA `(.L_x_1477) ;  /* 0xfffffea000000947 */ /* 0x000fea000383ffff */
[----:B------:R-:W-:Y:S05]  /*5f70*/  EXIT ;  /* 0x000000000000794d */ /* 0x000fea0003800000 */
.L_x_1478:
        /* <DEDUP_REMOVED lines=16> */
.L_x_3286:


//--------------------- .text._Z35group_norm_nhwc_bwd_one_pass_kernelI11Fp32IOFp32WLi512ELi42ELi672EEv26Group_norm_nhwc_bwd_params --------------------------
	.section	.text._Z35group_norm_nhwc_bwd_one_pass_kernelI11Fp32IOFp32WLi512ELi42ELi672EEv26Group_norm_nhwc_bwd_params,"ax",@progbits
	.sectioninfo	@"SHI_REGISTERS=80"
	.align	128
        .global         _Z35group_norm_nhwc_bwd_one_pass_kernelI11Fp32IOFp32WLi512ELi42ELi672EEv26Group_norm_nhwc_bwd_params
        .type           _Z35group_norm_nhwc_bwd_one_pass_kernelI11Fp32IOFp32WLi512ELi42ELi672EEv26Group_norm_nhwc_bwd_params,@function
        .size           _Z35group_norm_nhwc_bwd_one_pass_kernelI11Fp32IOFp32WLi512ELi42ELi672EEv26Group_norm_nhwc_bwd_params,(.L_x_3287 - _Z35group_norm_nhwc_bwd_one_pass_kernelI11Fp32IOFp32WLi512ELi42ELi672EEv26Group_norm_nhwc_bwd_params)
        .other          _Z35group_norm_nhwc_bwd_one_pass_kernelI11Fp32IOFp32WLi512ELi42ELi672EEv26Group_norm_nhwc_bwd_params,@"STO_CUDA_ENTRY STV_DEFAULT"
_Z35group_norm_nhwc_bwd_one_pass_kernelI11Fp32IOFp32WLi512ELi42ELi672EEv26Group_norm_nhwc_bwd_params:
.text._Z35group_norm_nhwc_bwd_one_pass_kernelI11Fp32IOFp32WLi512ELi42ELi672EEv26Group_norm_nhwc_bwd_params:
        /* <DEDUP_REMOVED lines=25> */
[----:B------:R1:W-:Y:S01]  /*0190*/  STL [R1+0x34], R4 ;  /* 0x0000340401007387 */ /* 0x0003e20000100800 */
[----:B------:R-:W-:Y:S02]  /*01a0*/  ULEA.HI UR12, UP0, UR13, UR4, URZ, 0x1 ;  /* 0x000000040d0c7291 */ /* 0x000fe4000f81083f */
[----:B------:R-:W-:Y:S02]  /*01b0*/  USHF.R.S64 UR10, UR10, 0x1, UR11 ;  /* 0x000000010a0a7899 */ /* 0x000fe4000800100b */
[----:B------:R-:W-:Y:S01]  /*01c0*/  UIADD3.X UR13, URZ, UR13, URZ, UP0, !UPT ;  /* 0x0000000d3f0d7290 */ /* 0x000fe200087fe43f */
[----:B0-----:R-:W-:Y:S01]  /*01d0*/  MOV R5, UR20 ;  /* 0x0000001400057c02 */ /* 0x001fe20008000f00 */
[----:B------:R-:W-:Y:S02]  /*01e0*/  USHF.R.S32.HI UR11, URZ, 0x1, UR11 ;  /* 0x000000013f0b7899 */ /* 0x000fe4000801140b */
[----:B------:R-:W-:-:S02]  /*01f0*/  USHF.R.S64 UR12, UR12, 0x1, UR13 ;  /* 0x000000010c0c7899 */ /* 0x000fc4000800100d */
[----:B------:R-:W-:Y:S01]  /*0200*/  IMAD R2, R5, c[0x0][0x1fc], R2 ;  /* 0x00007f0005027a24 */ /* 0x000fe200078e0202 */
[----:B------:R-:W-:Y:S01]  /*0210*/  SHF.R.S32.HI R5, RZ, 0x1f, R0 ;  /* 0x0000001fff057819 */ /* 0x000fe20000011400 */
[----:B------:R-:W-:Y:S02]  /*0220*/  USHF.R.S32.HI UR13, URZ, 0x1, UR13 ;  /* 0x000000013f0d7899 */ /* 0x000fe4000801140d */
[----:B------:R-:W-:Y:S01]  /*0230*/  ULDC.U8 UR21, c[0x0][0x1f4] ;  /* 0x00007d0000157ab9 */ /* 0x000fe20000000000 */
[----:B------:R-:W-:Y:S01]  /*0240*/  LEA.HI R5, R5, R0, RZ, 0x5 ;  /* 0x0000000005057211 */ /* 0x000fe200078f28ff */
[----:B------:R-:W-:Y:S01]  /*0250*/  USHF.L.U64.HI UR11, UR10, 0x2, UR11 ;  /* 0x000000020a0b7899 */ /* 0x000fe2000801020b */
[C---:B------:R-:W-:Y:S01]  /*0260*/  ISETP.GE.U32.AND P1, PT, R2.reuse, c[0x0][0x1e0], PT ;  /* 0x0000780002007a0c */ /* 0x040fe20003f26070 */
[----:B------:R-:W-:Y:S01]  /*0270*/  USHF.L.U64.HI UR13, UR12, 0x2, UR13 ;  /* 0x000000020c0d7899 */ /* 0x000fe2000801020d */
[----:B------:R-:W-:Y:S01]  /*0280*/  SHF.R.S32.HI R3, RZ, 0x5, R5 ;  /* 0x00000005ff037819 */ /* 0x000fe20000011405 */
[----:B------:R-:W-:Y:S01]  /*0290*/  UMOV UR4, URZ ;  /* 0x0000003f00047c82 */ /* 0x000fe20008000000 */
[----:B-1----:R-:W-:-:S02]  /*02a0*/  IADD3 R4, R2, 0x60, RZ ;  /* 0x0000006002047810 */ /* 0x002fc40007ffe0ff */
[C---:B------:R-:W-:Y:S01]  /*02b0*/  IADD3 R5, R2.reuse, 0x40, RZ ;  /* 0x0000004002057810 */ /* 0x040fe20007ffe0ff */
[----:B------:R0:W-:Y:S01]  /*02c0*/  STL [R1+0x38], R3 ;  /* 0x0000380301007387 */ /* 0x0001e20000100800 */
[C---:B------:R-:W-:Y:S02]  /*02d0*/  IADD3 R4, R2.reuse, 0xc0, RZ ;  /* 0x000000c002047810 */ /* 0x040fe40007ffe0ff */
[C---:B------:R-:W-:Y:S02]  /*02e0*/  IADD3 R6, R2.reuse, 0x20, RZ ;  /* 0x0000002002067810 */ /* 0x040fe40007ffe0ff */
[C---:B------:R-:W-:Y:S02]  /*02f0*/  IADD3 R5, R2.reuse, 0xa0, RZ ;  /* 0x000000a002057810 */ /* 0x040fe40007ffe0ff */
[C---:B------:R-:W-:Y:S02]  /*0300*/  IADD3 R4, R2.reuse, 0x120, RZ ;  /* 0x0000012002047810 */ /* 0x040fe40007ffe0ff */
[----:B------:R-:W-:-:S02]  /*0310*/  IADD3 R6, R2, 0x80, RZ ;  /* 0x0000008002067810 */ /* 0x000fc40007ffe0ff */
[----:B0-----:R-:W-:Y:S02]  /*0320*/  SHF.R.S32.HI R3, RZ, 0x1f, R2 ;  /* 0x0000001fff037819 */ /* 0x001fe40000011402 */
[C---:B------:R-:W-:Y:S02]  /*0330*/  IADD3 R5, R2.reuse, 0x100, RZ ;  /* 0x0000010002057810 */ /* 0x040fe40007ffe0ff */
[----:B------:R-:W-:Y:S02]  /*0340*/  ISETP.GE.AND.EX P1, PT, R3, c[0x0][0x1e4], PT, P1 ;  /* 0x0000790003007a0c */ /* 0x000fe40003f26310 */
[C---:B------:R-:W-:Y:S02]  /*0350*/  IADD3 R3, R2.reuse, 0x140, RZ ;  /* 0x0000014002037810 */ /* 0x040fe40007ffe0ff */
[C---:B------:R-:W-:Y:S02]  /*0360*/  IADD3 R4, R2.reuse, 0x160, RZ ;  /* 0x0000016002047810 */ /* 0x040fe40007ffe0ff */
[----:B------:R-:W-:-:S02]  /*0370*/  IADD3 R3, R2, 0x180, RZ ;  /* 0x0000018002037810 */ /* 0x000fc40007ffe0ff */
[----:B------:R-:W-:Y:S02]  /*0380*/  IADD3 R6, R2, 0xe0, RZ ;  /* 0x000000e002067810 */ /* 0x000fe40007ffe0ff */
[----:B------:R-:W-:Y:S02]  /*0390*/  ISETP.LT.U32.AND P1, PT, R0, 0x2a0, !P1 ;  /* 0x000002a00000780c */ /* 0x000fe40004f21070 */
[C---:B------:R-:W-:Y:S02]  /*03a0*/  IADD3 R5, R2.reuse, 0x1a0, RZ ;  /* 0x000001a002057810 */ /* 0x040fe40007ffe0ff */
[C---:B------:R-:W-:Y:S02]  /*03b0*/  IADD3 R4, R2.reuse, 0x1c0, RZ ;  /* 0x000001c002047810 */ /* 0x040fe40007ffe0ff */
[----:B------:R-:W-:Y:S02]  /*03c0*/  IADD3 R3, R2, 0x1e0, RZ ;  /* 0x000001e002037810 */ /* 0x000fe40007ffe0ff */
.L_x_1562:
[----:B0-2---:R-:W2:Y:S01]  /*03d0*/  LDL R7, [R1+0x34] ;  /* 0x0000340001077983 */ /* 0x005ea20000100800 */
[----:B------:R-:W-:Y:S01]  /*03e0*/  IABS R5, c[0x0][0x1f0] ;  /* 0x00007c0000057a13 */ /* 0x000fe20000000000 */
[----:B------:R-:W-:Y:S01]  /*03f0*/  UMOV UR6, URZ ;  /* 0x0000003f00067c82 */ /* 0x000fe20008000000 */
[----:B------:R-:W-:Y:S01]  /*0400*/  IABS R6, UR9 ;  /* 0x0000000900067c13 */ /* 0x000fe20008000000 */
[----:B------:R-:W-:Y:S01]  /*0410*/  UISETP.GE.AND UP2, UPT, UR9, URZ, UPT ;  /* 0x0000003f0900728c */ /* 0x000fe2000bf46270 */
[----:B------:R-:W0:Y:S01]  /*0420*/  R2UR UR17, R5 ;  /* 0x00000000051173c2 */ /* 0x000e2200000e0000 */
[----:B------:R-:W-:Y:S01]  /*0430*/  ULDC UR16, c[0x0][0x1f0] ;  /* 0x00007c0000107ab9 */ /* 0x000fe20000000800 */
[C---:B------:R-:W-:Y:S01]  /*0440*/  IADD3 R23, R2.reuse, 0x40, RZ ;  /* 0x0000004002177810 */ /* 0x040fe20007ffe0ff */
[----:B------:R-:W-:Y:S01]  /*0450*/  CS2R R56, SRZ ;  /* 0x0000000000387805 */ /* 0x000fe2000001ff00 */
[----:B------:R-:W-:Y:S01]  /*0460*/  IADD3 R16, R2, 0x80, RZ ;  /* 0x0000008002107810 */ /* 0x000fe20007ffe0ff */
[----:B------:R-:W-:Y:S01]  /*0470*/  CS2R R50, SRZ ;  /* 0x0000000000327805 */ /* 0x000fe2000001ff00 */
[----:B------:R-:W-:-:S02]  /*0480*/  ISETP.GE.U32.AND P3, PT, R23, c[0x0][0x1e0], PT ;  /* 0x0000780017007a0c */ /* 0x000fc40003f66070 */
[----:B------:R-:W1:Y:S01]  /*0490*/  R2UR UR14, R6 ;  /* 0x00000000060e73c2 */ /* 0x000e6200000e0000 */
[----:B------:R-:W-:Y:S02]  /*04a0*/  SHF.R.S32.HI R9, RZ, 0x1f, R23 ;  /* 0x0000001fff097819 */ /* 0x000fe40000011417 */
[C---:B------:R-:W-:Y:S02]  /*04b0*/  IADD3 R10, R2.reuse, 0x20, RZ ;  /* 0x00000020020a7810 */ /* 0x040fe40007ffe0ff */
[----:B------:R-:W-:Y:S02]  /*04c0*/  IADD3 R22, R2, 0x60, RZ ;  /* 0x0000006002167810 */ /* 0x000fe40007ffe0ff */
[----:B------:R-:W-:Y:S02]  /*04d0*/  ISETP.GE.U32.AND P4, PT, R16, c[0x0][0x1e0], PT ;  /* 0x0000780010007a0c */ /* 0x000fe40003f86070 */
[----:B------:R-:W-:Y:S02]  /*04e0*/  ISETP.GE.AND.EX P3, PT, R9, c[0x0][0x1e4], PT, P3 ;  /* 0x0000790009007a0c */ /* 0x000fe40003f66330 */
[----:B------:R-:W-:-:S02]  /*04f0*/  ISETP.GE.U32.AND P2, PT, R10, c[0x0][0x1e0], PT ;  /* 0x000078000a007a0c */ /* 0x000fc40003f46070 */
[----:B------:R-:W-:Y:S02]  /*0500*/  ISETP.GE.U32.AND P5, PT, R22, c[0x0][0x1e0], PT ;  /* 0x0000780016007a0c */ /* 0x000fe40003fa6070 */
[----:B------:R-:W-:Y:S01]  /*0510*/  SHF.R.S32.HI R11, RZ, 0x1f, R10 ;  /* 0x0000001fff0b7819 */ /* 0x000fe2000001140a */
[----:B0-----:R-:W0:Y:S01]  /*0520*/  I2F.RP R3, UR17 ;  /* 0x0000001100037d06 */ /* 0x001e220008209400 */
[----:B------:R-:W-:Y:S02]  /*0530*/  SHF.R.S32.HI R8, RZ, 0x1f, R22 ;  /* 0x0000001fff087819 */ /* 0x000fe40000011416 */
[----:B------:R-:W-:Y:S02]  /*0540*/  ISETP.GT.U32.OR P3, PT, R0, 0x29f, P3 ;  /* 0x0000029f0000780c */ /* 0x000fe40001f64470 */
[----:B------:R-:W-:Y:S02]  /*0550*/  ISETP.GE.AND.EX P2, PT, R11, c[0x0][0x1e4], PT, P2 ;  /* 0x000079000b007a0c */ /* 0x000fe40003f46320 */
[----:B------:R-:W-:-:S02]  /*0560*/  ISETP.GE.AND.EX P5, PT, R8, c[0x0][0x1e4], PT, P5 ;  /* 0x0000790008007a0c */ /* 0x000fc40003fa6350 */
[C---:B------:R-:W-:Y:S02]  /*0570*/  ISETP.GT.U32.OR P2, PT, R0.reuse, 0x29f, P2 ;  /* 0x0000029f0000780c */ /* 0x040fe40001744470 */
[----:B------:R-:W-:Y:S02]  /*0580*/  ISETP.GT.U32.OR P5, PT, R0, 0x29f, P5 ;  /* 0x0000029f0000780c */ /* 0x000fe40002fa4470 */
[----:B------:R-:W-:Y:S01]  /*0590*/  IADD3 R18, R2, 0xa0, RZ ;  /* 0x000000a002127810 */ /* 0x000fe20007ffe0ff */
[----:B0-----:R-:W0:Y:S03]  /*05a0*/  MUFU.RCP R3, R3 ;  /* 0x0000000300037308 */ /* 0x001e260000001000 */
[----:B------:R-:W-:-:S07]  /*05b0*/  SHF.R.S32.HI R20, RZ, 0x1f, R18 ;  /* 0x0000001fff147819 */ /* 0x000fce0000011412 */
[----:B------:R-:W-:-:S04]  /*05c0*/  @!P5 IMAD R8, R8, c[0x0][0x1d8], RZ ;  /* 0x000076000808da24 */ /* 0x000fc800078e02ff */
[----:B------:R-:W-:Y:S01]  /*05d0*/  @!P5 IMAD R21, R22, c[0x0][0x1dc], R8 ;  /* 0x000077001615da24 */ /* 0x000fe200078e0208 */
[----:B0-----:R-:W-:-:S06]  /*05e0*/  IADD3 R4, R3, 0xffffffe, RZ ;  /* 0x0ffffffe03047810 */ /* 0x001fcc0007ffe0ff */
        /* <DEDUP_REMOVED lines=9> */
[----:B------:R-:W-:-:S11]  /*0680*/  UISETP.GT.U32.AND UP1, UPT, UR17, UR5, UPT ;  /* 0x000000051100728c */ /* 0x000fd6000bf24070 */
[----:B------:R-:W-:Y:S02]  /*0690*/  @!UP1 UIADD3 UR5, UR5, -UR17, URZ ;  /* 0x8000001105059290 */ /* 0x000fe4000fffe03f */
[----:B------:R-:W-:Y:S02]  /*06a0*/  @!UP1 UIADD3 UR7, UR7, 0x1, URZ ;  /* 0x0000000107079890 */ /* 0x000fe4000fffe03f */
[----:B------:R-:W-:Y:S02]  /*06b0*/  UIADD3 UR6, UR5, -UR17, URZ ;  /* 0x8000001105067290 */ /* 0x000fe4000fffe03f */
[----:B------:R-:W-:-:S04]  /*06c0*/  UISETP.GT.U32.AND UP0, UPT, UR17, UR5, UPT ;  /* 0x000000051100728c */ /* 0x000fc8000bf04070 */
[----:B------:R-:W-:Y:S02]  /*06d0*/  USEL UR6, UR6, UR5, !UP0 ;  /* 0x0000000506067287 */ /* 0x000fe4000c000000 */
[----:B------:R-:W-:Y:S02]  /*06e0*/  UISETP.NE.AND UP0, UPT, URZ, UR16, UPT ;  /* 0x000000103f00728c */ /* 0x000fe4000bf05270 */
[----:B------:R-:W-:Y:S02]  /*06f0*/  @!UP2 UIADD3 UR6, -UR6, URZ, URZ ;  /* 0x0000003f0606a290 */ /* 0x000fe4000fffe13f */
[----:B------:R-:W-:Y:S02]  /*0700*/  UISETP.GE.U32.AND UP2, UPT, UR5, UR17, UPT ;  /* 0x000000110500728c */ /* 0x000fe4000bf46070 */
[----:B------:R-:W-:Y:S02]  /*0710*/  ULOP3.LUT UR5, UR9, UR16, URZ, 0x3c, !UPT ;  /* 0x0000001009057292 */ /* 0x000fe4000f8e3c3f */
[----:B------:R-:W-:-:S02]  /*0720*/  USEL UR15, UR14, UR6, !UP0 ;  /* 0x000000060e0f7287 */ /* 0x000fc4000c000000 */
[----:B------:R-:W-:Y:S02]  /*0730*/  UISETP.GE.AND UP1, UPT, UR5, URZ, UPT ;  /* 0x0000003f0500728c */ /* 0x000fe4000bf26270 */
[----:B------:R-:W-:Y:S02]  /*0740*/  UIMAD UR22, UR15, 0x2a, URZ ;  /* 0x0000002a0f1678a4 */ /* 0x000fe4000f8e023f */
[----:B------:R-:W-:Y:S02]  /*0750*/  ULDC.64 UR16, c[0x0][0x1e8] ;  /* 0x00007a0000107ab9 */ /* 0x000fe40000000a00 */
[----:B------:R-:W-:Y:S02]  /*0760*/  @UP2 UIADD3 UR7, UR7, 0x1, URZ ;  /* 0x0000000107072890 */ /* 0x000fe4000fffe03f */
[----:B------:R-:W-:-:S03]  /*0770*/  MOV R6, UR22 ;  /* 0x0000001600067c02 */ /* 0x000fc60008000f00 */
[----:B------:R-:W-:-:S04]  /*0780*/  @!UP1 UIADD3 UR7, -UR7, URZ, URZ ;  /* 0x0000003f07079290 */ /* 0x000fc8000fffe13f */
[----:B------:R-:W-:-:S04]  /*0790*/  USEL UR7, UR14, UR7, !UP0 ;  /* 0x000000070e077287 */ /* 0x000fc8000c000000 */
[----:B------:R-:W-:-:S04]  /*07a0*/  USHF.R.S32.HI UR5, URZ, 0x1f, UR7 ;  /* 0x0000001f3f057899 */ /* 0x000fc80008011407 */
[----:B------:R-:W-:-:S04]  /*07b0*/  UIMAD UR5, UR5, UR16, URZ ;  /* 0x00000010050572a4 */ /* 0x000fc8000f8e023f */
[----:B------:R-:W-:Y:S01]  /*07c0*/  UIMAD UR5, UR7, UR17, UR5 ;  /* 0x00000011070572a4 */ /* 0x000fe2000f8e0205 */
[----:B--2---:R-:W-:Y:S02]  /*07d0*/  SHF.R.S32.HI R3, RZ, 0x1f, R7 ;  /* 0x0000001fff037819 */ /* 0x004fe40000011407 */
[----:B------:R-:W-:Y:S02]  /*07e0*/  IADD3 R4, P0, R7, UR22, RZ ;  /* 0x0000001607047c10 */ /* 0x000fe4000ff1e0ff */
[----:B------:R-:W-:Y:S02]  /*07f0*/  SHF.R.S32.HI R7, RZ, 0x1f, R16 ;  /* 0x0000001fff077819 */ /* 0x000fe40000011410 */
[----:B------:R-:W-:Y:S01]  /*0800*/  LEA.HI.X.SX32 R5, R6, R3, 0x1, P0 ;  /* 0x0000000306057211 */ /* 0x000fe200000f0eff */
[----:B------:R-:W-:Y:S01]  /*0810*/  @!P3 IMAD R6, R9, c[0x0][0x1d8], RZ ;  /* 0x000076000906ba24 */ /* 0x000fe200078e02ff */
[----:B------:R-:W-:Y:S02]  /*0820*/  ISETP.GE.AND.EX P4, PT, R7, c[0x0][0x1e4], PT, P4 ;  /* 0x0000790007007a0c */ /* 0x000fe40003f86340 */
[----:B------:R-:W-:Y:S01]  /*0830*/  MOV R3, UR7 ;  /* 0x0000000700037c02 */ /* 0x000fe20008000f00 */
[----:B------:R-:W-:Y:S01]  /*0840*/  @!P3 IMAD R17, R23, c[0x0][0x1dc], R6 ;  /* 0x000077001711ba24 */ /* 0x000fe200078e0206 */
[----:B------:R-:W-:-:S02]  /*0850*/  ISETP.GT.U32.OR P4, PT, R0, 0x29f, P4 ;  /* 0x0000029f0000780c */ /* 0x000fc40002784470 */
[----:B------:R-:W-:Y:S01]  /*0860*/  ISETP.GE.U32.AND P0, PT, R18, c[0x0][0x1e0], PT ;  /* 0x0000780012007a0c */ /* 0x000fe20003f06070 */
[----:B------:R-:W-:-:S03]  /*0870*/  IMAD.WIDE.U32 R4, R3, c[0x0][0x1e8], R4 ;  /* 0x00007a0003047a25 */ /* 0x000fc600078e0004 */
[----:B------:R-:W-:Y:S01]  /*0880*/  ISETP.GE.AND.EX P0, PT, R20, c[0x0][0x1e4], PT, P0 ;  /* 0x0000790014007a0c */ /* 0x000fe20003f06300 */
[----:B------:R-:W-:Y:S01]  /*0890*/  @!P2 IMAD R3, R11, c[0x0][0x1d8], RZ ;  /* 0x000076000b03aa24 */ /* 0x000fe200078e02ff */
[-C--:B------:R-:W-:Y:S02]  /*08a0*/  @!P2 MOV R6, R4.reuse ;  /* 0x000000040006a202 */ /* 0x080fe40000000f00 */
[----:B------:R-:W-:Y:S01]  /*08b0*/  ISETP.GT.U32.OR P0, PT, R0, 0x29f, P0 ;  /* 0x0000029f0000780c */ /* 0x000fe20000704470 */
[----:B------:R-:W-:Y:S01]  /*08c0*/  @!P2 IMAD R3, R10, c[0x0][0x1dc], R3 ;  /* 0x000077000a03aa24 */ /* 0x000fe200078e0203 */
[-C--:B------:R-:W-:Y:S01]  /*08d0*/  @!P3 MOV R12, R4.reuse ;  /* 0x00000004000cb202 */ /* 0x080fe20000000f00 */
[----:B------:R-:W-:Y:S01]  /*08e0*/  @!P4 IMAD R9, R7, c[0x0][0x1d8], RZ ;  /* 0x000076000709ca24 */ /* 0x000fe200078e02ff */
[----:B------:R-:W-:Y:S02]  /*08f0*/  IADD3 R7, R5, UR5, RZ ;  /* 0x0000000505077c10 */ /* 0x000fe4000fffe0ff */
[----:B------:R-:W-:Y:S01]  /*0900*/  @!P4 MOV R8, R4 ;  /* 0x000000040008c202 */ /* 0x000fe20000000f00 */
[----:B------:R-:W-:Y:S01]  /*0910*/  @!P4 IMAD R19, R16, c[0x0][0x1dc], R9 ;  /* 0x000077001013ca24 */ /* 0x000fe200078e0209 */
[-C--:B------:R-:W-:Y:S01]  /*0920*/  @!P4 MOV R9, R7.reuse ;  /* 0x000000070009c202 */ /* 0x080fe20000000f00 */
[----:B------:R-:W-:Y:S01]  /*0930*/  @!P2 IMAD.WIDE.U32 R14, R10, c[0x0][0x1d8], R6 ;  /* 0x000076000a0eaa25 */ /* 0x000fe200078e0006 */
[----:B------:R-:W-:-:S02]  /*0940*/  @!P3 MOV R13, R7 ;  /* 0x00000007000db202 */ /* 0x000fc40000000f00 */
[----:B------:R-:W-:Y:S01]  /*0950*/  @!P5 MOV R10, R4 ;  /* 0x00000004000ad202 */ /* 0x000fe20000000f00 */
[----:B------:R-:W-:Y:S01]  /*0960*/  @!P4 IMAD.WIDE.U32 R8, R16, c[0x0][0x1d8], R8 ;  /* 0x000076001008ca25 */ /* 0x000fe200078e0008 */
[----:B------:R-:W-:Y:S02]  /*0970*/  @!P2 IADD3 R3, R15, R3, RZ ;  /* 0x000000030f03a210 */ /* 0x000fe40007ffe0ff */
[----:B------:R-:W-:Y:S01]  /*0980*/  @!P5 MOV R11, R7 ;  /* 0x00000007000bd202 */ /* 0x000fe20000000f00 */
[----:B------:R-:W-:Y:S01]  /*0990*/  @!P3 IMAD.WIDE.U32 R12, R23, c[0x0][0x1d8], R12 ;  /* 0x00007600170cba25 */ /* 0x000fe200078e000c */
[C---:B------:R-:W-:Y:S02]  /*09a0*/  @!P2 SHF.L.U32 R15, R14.reuse, 0x2, RZ ;  /* 0x000000020e0fa819 */ /* 0x040fe400000006ff */
[----:B------:R-:W-:Y:S01]  /*09b0*/  @!P2 SHF.L.U64.HI R14, R14, 0x2, R3 ;  /* 0x000000020e0ea819 */ /* 0x000fe20000010203 */
[----:B------:R-:W-:Y:S01]  /*09c0*/  @!P5 IMAD.WIDE.U32 R10, R22, c[0x0][0x1d8], R10 ;  /* 0x00007600160ada25 */ /* 0x000fe200078e000a */
[----:B------:R-:W-:-:S02]  /*09d0*/  @!P4 IADD3 R3, R9, R19, RZ ;  /* 0x000000130903c210 */ /* 0x000fc40007ffe0ff */
[----:B------:R-:W-:Y:S01]  /*09e0*/  @!P4 SHF.L.U32 R23, R8, 0x2, RZ ;  /* 0x000000020817c819 */ /* 0x000fe200000006ff */
[----:B------:R-:W-:Y:S01]  /*09f0*/  @!P0 IMAD R9, R20, c[0x0][0x1d8], RZ ;  /* 0x0000760014098a24 */ /* 0x000fe200078e02ff */
[----:B------:R-:W-:Y:S02]  /*0a00*/  @!P4 SHF.L.U64.HI R22, R8, 0x2, R3 ;  /* 0x000000020816c819 */ /* 0x000fe40000010203 */
[----:B------:R-:W-:Y:S01]  /*0a10*/  @!P2 IADD3 R8, P6, R15, c[0x0][0x180], RZ ;  /* 0x000060000f08aa10 */ /* 0x000fe20007fde0ff */
[----:B------:R-:W-:Y:S01]  /*0a20*/  @!P0 IMAD R3, R18, c[0x0][0x1dc], R9 ;  /* 0x0000770012038a24 */ /* 0x000fe200078e0209 */
[----:B------:R-:W-:Y:S02]  /*0a30*/  @!P5 IADD3 R21, R11, R21, RZ ;  /* 0x000000150b15d210 */ /* 0x000fe40007ffe0ff */
[----:B------:R-:W-:Y:S02]  /*0a40*/  @!P2 IADD3.X R9, R14, c[0x0][0x184], RZ, P6, !PT ;  /* 0x000061000e09aa10 */ /* 0x000fe400037fe4ff */
[----:B------:R-:W-:-:S02]  /*0a50*/  @!P5 SHF.L.U32 R24, R10, 0x2, RZ ;  /* 0x000000020a18d819 */ /* 0x000fc400000006ff */
[----:B------:R-:W-:Y:S01]  /*0a60*/  @!P5 SHF.L.U64.HI R21, R10, 0x2, R21 ;  /* 0x000000020a15d819 */ /* 0x000fe20000010215 */
[----:B------:R0:W2:Y:S01]  /*0a70*/  @!P2 LDG.E.64 R56, [R8.64] ;  /* 0x000000120838a981 */ /* 0x0000a2000c1e1b00 */
[----:B------:R-:W-:Y:S02]  /*0a80*/  @!P3 IADD3 R17, R13, R17, RZ ;  /* 0x000000110d11b210 */ /* 0x000fe40007ffe0ff */
[----:B------:R-:W-:Y:S02]  /*0a90*/  @!P2 IADD3 R10, P6, R15, c[0x0][0x178], RZ ;  /* 0x00005e000f0aaa10 */ /* 0x000fe40007fde0ff */
[C---:B------:R-:W-:Y:S02]  /*0aa0*/  @!P3 SHF.L.U32 R16, R12.reuse, 0x2, RZ ;  /* 0x000000020c10b819 */ /* 0x040fe400000006ff */
[----:B------:R-:W-:Y:S02]  /*0ab0*/  @!P3 SHF.L.U64.HI R17, R12, 0x2, R17 ;  /* 0x000000020c11b819 */ /* 0x000fe40000010211 */
[----:B------:R-:W-:-:S02]  /*0ac0*/  @!P2 IADD3.X R11, R14, c[0x0][0x17c], RZ, P6, !PT ;  /* 0x00005f000e0baa10 */ /* 0x000fc400037fe4ff */
[----:B------:R-:W-:Y:S02]  /*0ad0*/  @!P0 MOV R12, R4 ;  /* 0x00000004000c8202 */ /* 0x000fe40000000f00 */
[----:B------:R-:W-:Y:S01]  /*0ae0*/  @!P0 MOV R13, R7 ;  /* 0x00000007000d8202 */ /* 0x000fe20000000f00 */
[----:B------:R1:W5:Y:S01]  /*0af0*/  @!P2 LDG.E.64 R50, [R10.64] ;  /* 0x000000120a32a981 */ /* 0x000362000c1e1b00 */
[C---:B------:R-:W-:Y:S02]  /*0b00*/  @!P3 IADD3 R14, P6, R16.reuse, c[0x0][0x180], RZ ;  /* 0x00006000100eba10 */ /* 0x040fe40007fde0ff */
[----:B------:R-:W-:Y:S01]  /*0b10*/  @!P3 IADD3 R16, P2, R16, c[0x0][0x178], RZ ;  /* 0x00005e001010ba10 */ /* 0x000fe20007f5e0ff */
[----:B------:R-:W-:Y:S01]  /*0b20*/  @!P0 IMAD.WIDE.U32 R12, R18, c[0x0][0x1d8], R12 ;  /* 0x00007600120c8a25 */ /* 0x000fe200078e000c */
[----:B------:R-:W-:Y:S01]  /*0b30*/  CS2R R58, SRZ ;  /* 0x00000000003a7805 */ /* 0x000fe2000001ff00 */
[----:B------:R-:W-:Y:S01]  /*0b40*/  CS2R R48, SRZ ;  /* 0x0000000000307805 */ /* 0x000fe2000001ff00 */
[----:B------:R-:W-:-:S02]  /*0b50*/  @!P3 IADD3.X R15, R17, c[0x0][0x184], RZ, P6, !PT ;  /* 0x00006100110fba10 */ /* 0x000fc400037fe4ff */
[----:B------:R-:W-:Y:S02]  /*0b60*/  @!P3 IADD3.X R17, R17, c[0x0][0x17c], RZ, P2, !PT ;  /* 0x00005f001111ba10 */ /* 0x000fe400017fe4ff */
[----:B------:R-:W-:Y:S01]  /*0b70*/  @!P0 IADD3 R13, R13, R3, RZ ;  /* 0x000000030d0d8210 */ /* 0x000fe20007ffe0ff */
[----:B------:R3:W5:Y:S01]  /*0b80*/  @!P3 LDG.E.64 R58, [R14.64] ;  /* 0x000000120e3ab981 */ /* 0x000762000c1e1b00 */
[----:B------:R-:W-:Y:S02]  /*0b90*/  @!P5 IADD3 R18, P6, R24, c[0x0][0x180], RZ ;  /* 0x000060001812da10 */ /* 0x000fe40007fde0ff */
[C---:B------:R-:W-:Y:S01]  /*0ba0*/  @!P0 SHF.L.U32 R3, R12.reuse, 0x2, RZ ;  /* 0x000000020c038819 */ /* 0x040fe200000006ff */
[----:B------:R4:W5:Y:S01]  /*0bb0*/  @!P3 LDG.E.64 R48, [R16.64] ;  /* 0x000000121030b981 */ /* 0x000962000c1e1b00 */
[----:B------:R-:W-:Y:S02]  /*0bc0*/  @!P0 SHF.L.U64.HI R20, R12, 0x2, R13 ;  /* 0x000000020c148819 */ /* 0x000fe4000001020d */
[----:B------:R-:W-:-:S02]  /*0bd0*/  @!P5 IADD3.X R19, R21, c[0x0][0x184], RZ, P6, !PT ;  /* 0x000061001513da10 */ /* 0x000fc400037fe4ff */
[C---:B-1----:R-:W-:Y:S02]  /*0be0*/  @!P4 IADD3 R10, P3, R23.reuse, c[0x0][0x180], RZ ;  /* 0x00006000170aca10 */ /* 0x042fe40007f7e0ff */
[----:B------:R-:W-:Y:S01]  /*0bf0*/  @!P4 IADD3 R12, P6, R23, c[0x0][0x178], RZ ;  /* 0x00005e00170cca10 */ /* 0x000fe20007fde0ff */
[----:B------:R-:W-:Y:S01]  /*0c00*/  CS2R R62, SRZ ;  /* 0x00000000003e7805 */ /* 0x000fe2000001ff00 */
[----:B0-----:R-:W-:Y:S01]  /*0c10*/  @!P5 IADD3 R8, P2, R24, c[0x0][0x178], RZ ;  /* 0x00005e001808da10 */ /* 0x001fe20007f5e0ff */
[----:B------:R-:W-:Y:S01]  /*0c20*/  CS2R R44, SRZ ;  /* 0x00000000002c7805 */ /* 0x000fe2000001ff00 */
[C---:B------:R-:W-:Y:S02]  /*0c30*/  @!P4 IADD3.X R11, R22.reuse, c[0x0][0x184], RZ, P3, !PT ;  /* 0x00006100160bca10 */ /* 0x040fe40001ffe4ff */
[----:B------:R-:W-:Y:S02]  /*0c40*/  @!P4 IADD3.X R13, R22, c[0x0][0x17c], RZ, P6, !PT ;  /* 0x00005f00160dca10 */ /* 0x000fe400037fe4ff */
[C---:B------:R-:W-:Y:S01]  /*0c50*/  IADD3 R25, R2.reuse, 0x100, RZ ;  /* 0x0000010002197810 */ /* 0x040fe20007ffe0ff */
[----:B------:R-:W-:Y:S01]  /*0c60*/  CS2R R60, SRZ ;  /* 0x00000000003c7805 */ /* 0x000fe2000001ff00 */
[----:B------:R-:W-:Y:S01]  /*0c70*/  CS2R R46, SRZ ;  /* 0x00000000002e7805 */ /* 0x000fe2000001ff00 */
[----:B------:R-:W-:Y:S01]  /*0c80*/  IADD3 R31, R2, 0xc0, RZ ;  /* 0x000000c0021f7810 */ /* 0x000fe20007ffe0ff */
[----:B------:R0:W5:Y:S01]  /*0c90*/  @!P4 LDG.E.64 R62, [R10.64] ;  /* 0x000000120a3ec981 */ /* 0x000162000c1e1b00 */
[----:B------:R-:W-:-:S02]  /*0ca0*/  @!P5 IADD3.X R9, R21, c[0x0][0x17c], RZ, P2, !PT ;  /* 0x00005f001509da10 */ /* 0x000fc400017fe4ff */
[----:B------:R-:W-:Y:S01]  /*0cb0*/  IADD3 R30, R2, 0xe0, RZ ;  /* 0x000000e0021e7810 */ /* 0x000fe20007ffe0ff */
[----:B------:R1:W5:Y:S01]  /*0cc0*/  @!P4 LDG.E.64 R44, [R12.64] ;  /* 0x000000120c2cc981 */ /* 0x000362000c1e1b00 */
[----:B------:R-:W-:Y:S02]  /*0cd0*/  ISETP.GE.U32.AND P2, PT, R25, c[0x0][0x1e0], PT ;  /* 0x0000780019007a0c */ /* 0x000fe40003f46070 */
[----:B------:R-:W-:Y:S01]  /*0ce0*/  SHF.R.S32.HI R32, RZ, 0x1f, R25 ;  /* 0x0000001fff207819 */ /* 0x000fe20000011419 */
[----:B------:R0:W5:Y:S01]  /*0cf0*/  @!P5 LDG.E.64 R60, [R18.64] ;  /* 0x00000012123cd981 */ /* 0x000162000c1e1b00 */
[----:B------:R-:W-:Y:S02]  /*0d00*/  ISETP.GE.U32.AND P4, PT, R31, c[0x0][0x1e0], PT ;  /* 0x000078001f007a0c */ /* 0x000fe40003f86070 */
[----:B------:R-:W-:Y:S01]  /*0d10*/  SHF.R.S32.HI R34, RZ, 0x1f, R31 ;  /* 0x0000001fff227819 */ /* 0x000fe2000001141f */
[----:B------:R1:W5:Y:S01]  /*0d20*/  @!P5 LDG.E.64 R46, [R8.64] ;  /* 0x00000012082ed981 */ /* 0x000362000c1e1b00 */
[----:B------:R-:W-:-:S02]  /*0d30*/  ISETP.GE.U32.AND P3, PT, R30, c[0x0][0x1e0], PT ;  /* 0x000078001e007a0c */ /* 0x000fc40003f66070 */
[----:B------:R-:W-:Y:S02]  /*0d40*/  SHF.R.S32.HI R33, RZ, 0x1f, R30 ;  /* 0x0000001fff217819 */ /* 0x000fe4000001141e */
[----:B------:R-:W-:Y:S02]  /*0d50*/  ISETP.GE.AND.EX P2, PT, R32, c[0x0][0x1e4], PT, P2 ;  /* 0x0000790020007a0c */ /* 0x000fe40003f46320 */
[----:B0-----:R-:W-:Y:S02]  /*0d60*/  @!P0 IADD3 R10, P5, R3, c[0x0][0x180], RZ ;  /* 0x00006000030a8a10 */ /* 0x001fe40007fbe0ff */
[----:B------:R-:W-:Y:S02]  /*0d70*/  ISETP.GE.AND.EX P4, PT, R34, c[0x0][0x1e4], PT, P4 ;  /* 0x0000790022007a0c */ /* 0x000fe40003f86340 */
[----:B------:R-:W-:Y:S02]  /*0d80*/  ISETP.GE.AND.EX P3, PT, R33, c[0x0][0x1e4], PT, P3 ;  /* 0x0000790021007a0c */ /* 0x000fe40003f66330 */
[----:B------:R-:W-:-:S02]  /*0d90*/  ISETP.GT.U32.OR P2, PT, R0, 0x29f, P2 ;  /* 0x0000029f0000780c */ /* 0x000fc40001744470 */
[----:B------:R-:W-:Y:S02]  /*0da0*/  @!P0 IADD3.X R11, R20, c[0x0][0x184], RZ, P5, !PT ;  /* 0x00006100140b8a10 */ /* 0x000fe40002ffe4ff */
[C---:B------:R-:W-:Y:S02]  /*0db0*/  ISETP.GT.U32.OR P4, PT, R0.reuse, 0x29f, P4 ;  /* 0x0000029f0000780c */ /* 0x040fe40002784470 */
[----:B----4-:R-:W-:Y:S02]  /*0dc0*/  @!P0 IADD3 R16, P5, R3, c[0x0][0x178], RZ ;  /* 0x00005e0003108a10 */ /* 0x010fe40007fbe0ff */
[----:B------:R-:W-:Y:S02]  /*0dd0*/  ISETP.GT.U32.OR P3, PT, R0, 0x29f, P3 ;  /* 0x0000029f0000780c */ /* 0x000fe40001f64470 */
[----:B------:R-:W-:Y:S02]  /*0de0*/  IADD3 R26, R2, 0x140, RZ ;  /* 0x00000140021a7810 */ /* 0x000fe40007ffe0ff */
[----:B------:R-:W-:-:S02]  /*0df0*/  SHF.R.S32.HI R27, RZ, 0x1f, R2 ;  /* 0x0000001fff1b7819 */ /* 0x000fc40000011402 */
[----:B------:R-:W-:Y:S02]  /*0e00*/  @!P0 IADD3.X R17, R20, c[0x0][0x17c], RZ, P5, !PT ;  /* 0x00005f0014118a10 */ /* 0x000fe40002ffe4ff */
[----:B------:R-:W-:Y:S02]  /*0e10*/  ISETP.GE.U32.AND P5, PT, R26, c[0x0][0x1e0], PT ;  /* 0x000078001a007a0c */ /* 0x000fe40003fa6070 */
[----:B------:R-:W-:Y:S01]  /*0e20*/  SHF.R.S32.HI R22, RZ, 0x1f, R26 ;  /* 0x0000001fff167819 */ /* 0x000fe2000001141a */
[----:B------:R-:W-:Y:S01]  /*0e30*/  @P1 IMAD R3, R27, c[0x0][0x1d8], RZ ;  /* 0x000076001b031a24 */ /* 0x000fe200078e02ff */
[----:B------:R-:W-:Y:S02]  /*0e40*/  @P1 MOV R18, R4 ;  /* 0x0000000400121202 */ /* 0x000fe40000000f00 */
[----:B------:R-:W-:Y:S01]  /*0e50*/  ISETP.GE.AND.EX P5, PT, R22, c[0x0][0x1e4], PT, P5 ;  /* 0x0000790016007a0c */ /* 0x000fe20003fa6350 */
[----:B------:R-:W-:Y:S01]  /*0e60*/  @P1 IMAD R27, R2, c[0x0][0x1dc], R3 ;  /* 0x00007700021b1a24 */ /* 0x000fe200078e0203 */
[----:B------:R-:W-:Y:S01]  /*0e70*/  @P1 MOV R19, R7 ;  /* 0x0000000700131202 */ /* 0x000fe20000000f00 */
[----:B------:R-:W-:Y:S01]  /*0e80*/  @!P2 IMAD R3, R32, c[0x0][0x1d8], RZ ;  /* 0x000076002003aa24 */ /* 0x000fe200078e02ff */
[----:B------:R-:W-:-:S02]  /*0e90*/  IADD3 R28, R2, 0x120, RZ ;  /* 0x00000120021c7810 */ /* 0x000fc40007ffe0ff */
[-C--:B-1----:R-:W-:Y:S02]  /*0ea0*/  @!P2 MOV R8, R4.reuse ;  /* 0x000000040008a202 */ /* 0x082fe40000000f00 */
[-C--:B------:R-:W-:Y:S01]  /*0eb0*/  @!P2 MOV R9, R7.reuse ;  /* 0x000000070009a202 */ /* 0x080fe20000000f00 */
[----:B------:R-:W-:Y:S01]  /*0ec0*/  @!P4 IMAD R21, R34, c[0x0][0x1d8], RZ ;  /* 0x000076002215ca24 */ /* 0x000fe200078e02ff */
[----:B------:R-:W-:Y:S02]  /*0ed0*/  ISETP.GT.U32.OR P5, PT, R0, 0x29f, P5 ;  /* 0x0000029f0000780c */ /* 0x000fe40002fa4470 */
[-C--:B------:R-:W-:Y:S02]  /*0ee0*/  @!P4 MOV R12, R4.reuse ;  /* 0x00000004000cc202 */ /* 0x080fe40000000f00 */
[-C--:B------:R-:W-:Y:S01]  /*0ef0*/  @!P4 MOV R13, R7.reuse ;  /* 0x00000007000dc202 */ /* 0x080fe20000000f00 */
[----:B------:R-:W-:Y:S01]  /*0f00*/  @!P3 IMAD R23, R33, c[0x0][0x1d8], RZ ;  /* 0x000076002117ba24 */ /* 0x000fe200078e02ff */
[----:B---3--:R-:W-:Y:S01]  /*0f10*/  @!P3 MOV R14, R4 ;  /* 0x00000004000eb202 */ /* 0x008fe20000000f00 */
[----:B------:R-:W-:Y:S01]  /*0f20*/  @P1 IMAD.WIDE.U32 R18, R2, c[0x0][0x1d8], R18 ;  /* 0x0000760002121a25 */ /* 0x000fe200078e0012 */
[----:B------:R-:W-:-:S02]  /*0f30*/  @!P3 MOV R15, R7 ;  /* 0x00000007000fb202 */ /* 0x000fc40000000f00 */
[----:B------:R-:W-:Y:S01]  /*0f40*/  ISETP.GE.U32.AND P6, PT, R28, c[0x0][0x1e0], PT ;  /* 0x000078001c007a0c */ /* 0x000fe20003fc6070 */
[C---:B------:R-:W-:Y:S01]  /*0f50*/  @!P2 IMAD R3, R25.reuse, c[0x0][0x1dc], R3 ;  /* 0x000077001903aa24 */ /* 0x040fe200078e0203 */
[----:B------:R-:W-:Y:S01]  /*0f60*/  SHF.R.S32.HI R29, RZ, 0x1f, R28 ;  /* 0x0000001fff1d7819 */ /* 0x000fe2000001141c */
[----:B------:R-:W-:Y:S01]  /*0f70*/  @!P2 IMAD.WIDE.U32 R8, R25, c[0x0][0x1d8], R8 ;  /* 0x000076001908aa25 */ /* 0x000fe200078e0008 */
[----:B------:R-:W-:Y:S02]  /*0f80*/  @P1 IADD3 R27, R19, R27, RZ ;  /* 0x0000001b131b1210 */ /* 0x000fe40007ffe0ff */
[----:B------:R-:W-:Y:S01]  /*0f90*/  ISETP.GE.AND.EX P6, PT, R29, c[0x0][0x1e4], PT, P6 ;  /* 0x000079001d007a0c */ /* 0x000fe20003fc6360 */
[C---:B------:R-:W-:Y:S02]  /*0fa0*/  @!P4 IMAD R21, R31.reuse, c[0x0][0x1dc], R21 ;  /* 0x000077001f15ca24 */ /* 0x040fe400078e0215 */
[----:B------:R-:W-:Y:S01]  /*0fb0*/  @!P4 IMAD.WIDE.U32 R12, R31, c[0x0][0x1d8], R12 ;  /* 0x000076001f0cca25 */ /* 0x000fe200078e000c */
[----:B------:R-:W-:-:S03]  /*0fc0*/  @!P2 IADD3 R3, R9, R3, RZ ;  /* 0x000000030903a210 */ /* 0x000fc60007ffe0ff */
[C---:B------:R-:W-:Y:S02]  /*0fd0*/  @!P3 IMAD R23, R30.reuse, c[0x0][0x1dc], R23 ;  /* 0x000077001e17ba24 */ /* 0x040fe400078e0217 */
[----:B------:R-:W-:Y:S01]  /*0fe0*/  @!P3 IMAD.WIDE.U32 R14, R30, c[0x0][0x1d8], R14 ;  /* 0x000076001e0eba25 */ /* 0x000fe200078e000e */
[----:B------:R-:W-:Y:S02]  /*0ff0*/  ISETP.GT.U32.OR P6, PT, R0, 0x29f, P6 ;  /* 0x0000029f0000780c */ /* 0x000fe400037c4470 */
[----:B------:R-:W-:Y:S02]  /*1000*/  @!P4 IADD3 R25, R13, R21, RZ ;  /* 0x000000150d19c210 */ /* 0x000fe40007ffe0ff */
[C---:B------:R-:W-:Y:S02]  /*1010*/  @P1 SHF.L.U32 R19, R18.reuse, 0x2, RZ ;  /* 0x0000000212131819 */ /* 0x040fe400000006ff */
[----:B------:R-:W-:Y:S02]  /*1020*/  @P1 SHF.L.U64.HI R21, R18, 0x2, R27 ;  /* 0x0000000212151819 */ /* 0x000fe4000001021b */
[----:B------:R-:W-:-:S02]  /*1030*/  @!P3 IADD3 R13, R15, R23, RZ ;  /* 0x000000170f0db210 */ /* 0x000fc40007ffe0ff */
[C---:B------:R-:W-:Y:S02]  /*1040*/  @!P2 SHF.L.U32 R15, R8.reuse, 0x2, RZ ;  /* 0x00000002080fa819 */ /* 0x040fe400000006ff */
[----:B------:R-:W-:Y:S01]  /*1050*/  @!P2 SHF.L.U64.HI R18, R8, 0x2, R3 ;  /* 0x000000020812a819 */ /* 0x000fe20000010203 */
[----:B------:R-:W-:Y:S01]  /*1060*/  @!P5 IMAD R3, R22, c[0x0][0x1d8], RZ ;  /* 0x000076001603da24 */ /* 0x000fe200078e02ff */
[----:B------:R-:W-:Y:S02]  /*1070*/  @!P5 MOV R8, R4 ;  /* 0x000000040008d202 */ /* 0x000fe40000000f00 */
[----:B------:R-:W-:Y:S01]  /*1080*/  @!P5 MOV R9, R7 ;  /* 0x000000070009d202 */ /* 0x000fe20000000f00 */
[----:B------:R-:W-:Y:S01]  /*1090*/  CS2R R64, SRZ ;  /* 0x0000000000407805 */ /* 0x000fe2000001ff00 */
[----:B------:R-:W-:Y:S01]  /*10a0*/  CS2R R42, SRZ ;  /* 0x00000000002a7805 */ /* 0x000fe2000001ff00 */
[----:B------:R-:W-:Y:S01]  /*10b0*/  @!P5 IMAD R3, R26, c[0x0][0x1dc], R3 ;  /* 0x000077001a03da24 */ /* 0x000fe200078e0203 */
[----:B------:R-:W-:Y:S01]  /*10c0*/  @!P4 SHF.L.U32 R24, R12, 0x2, RZ ;  /* 0x000000020c18c819 */ /* 0x000fe200000006ff */
[----:B------:R-:W-:Y:S01]  /*10d0*/  @!P5 IMAD.WIDE.U32 R8, R26, c[0x0][0x1d8], R8 ;  /* 0x000076001a08da25 */ /* 0x000fe200078e0008 */
[----:B------:R-:W-:Y:S01]  /*10e0*/  @!P3 SHF.L.U32 R20, R14, 0x2, RZ ;  /* 0x000000020e14b819 */ /* 0x000fe200000006ff */
[----:B------:R0:W5:Y:S01]  /*10f0*/  @!P0 LDG.E.64 R64, [R10.64] ;  /* 0x000000120a408981 */ /* 0x000162000c1e1b00 */
[----:B------:R-:W-:-:S02]  /*1100*/  @!P4 SHF.L.U64.HI R23, R12, 0x2, R25 ;  /* 0x000000020c17c819 */ /* 0x000fc40000010219 */
[----:B------:R-:W-:Y:S01]  /*1110*/  @!P3 SHF.L.U64.HI R14, R14, 0x2, R13 ;  /* 0x000000020e0eb819 */ /* 0x000fe2000001020d */
[----:B------:R1:W5:Y:S01]  /*1120*/  @!P0 LDG.E.64 R42, [R16.64] ;  /* 0x00000012102a8981 */ /* 0x000362000c1e1b00 */
[----:B------:R-:W-:Y:S01]  /*1130*/  @!P6 MOV R12, R4 ;  /* 0x00000004000ce202 */ /* 0x000fe20000000f00 */
[----:B------:R-:W-:Y:S01]  /*1140*/  @!P6 IMAD R25, R29, c[0x0][0x1d8], RZ ;  /* 0x000076001d19ea24 */ /* 0x000fe200078e02ff */
[----:B------:R-:W-:Y:S02]  /*1150*/  @!P6 MOV R13, R7 ;  /* 0x00000007000de202 */ /* 0x000fe40000000f00 */
[----:B------:R-:W-:Y:S02]  /*1160*/  @!P5 IADD3 R3, R9, R3, RZ ;  /* 0x000000030903d210 */ /* 0x000fe40007ffe0ff */
[----:B0-----:R-:W-:Y:S01]  /*1170*/  @!P4 IADD3 R10, P0, R24, c[0x0][0x180], RZ ;  /* 0x00006000180aca10 */ /* 0x001fe20007f1e0ff */
[----:B------:R-:W-:Y:S01]  /*1180*/  @!P6 IMAD R25, R28, c[0x0][0x1dc], R25 ;  /* 0x000077001c19ea24 */ /* 0x000fe200078e0219 */
[----:B------:R-:W-:Y:S01]  /*1190*/  @!P5 SHF.L.U32 R22, R8, 0x2, RZ ;  /* 0x000000020816d819 */ /* 0x000fe200000006ff */
[----:B------:R-:W-:Y:S01]  /*11a0*/  @!P6 IMAD.WIDE.U32 R12, R28, c[0x0][0x1d8], R12 ;  /* 0x000076001c0cea25 */ /* 0x000fe200078e000c */
[----:B------:R-:W-:-:S02]  /*11b0*/  @!P5 SHF.L.U64.HI R3, R8, 0x2, R3 ;  /* 0x000000020803d819 */ /* 0x000fc40000010203 */
[----:B------:R-:W-:Y:S02]  /*11c0*/  @!P4 IADD3.X R11, R23, c[0x0][0x184], RZ, P0, !PT ;  /* 0x00006100170bca10 */ /* 0x000fe400007fe4ff */
[----:B------:R-:W-:Y:S01]  /*11d0*/  @!P4 IADD3 R8, P0, R24, c[0x0][0x178], RZ ;  /* 0x00005e001808ca10 */ /* 0x000fe20007f1e0ff */
[----:B------:R-:W-:Y:S01]  /*11e0*/  CS2R R66, SRZ ;  /* 0x0000000000427805 */ /* 0x000fe2000001ff00 */
[----:B------:R-:W-:Y:S01]  /*11f0*/  CS2R R40, SRZ ;  /* 0x0000000000287805 */ /* 0x000fe2000001ff00 */
[----:B------:R-:W-:Y:S02]  /*1200*/  @!P6 IADD3 R25, R13, R25, RZ ;  /* 0x000000190d19e210 */ /* 0x000fe40007ffe0ff */
[----:B------:R-:W-:Y:S02]  /*1210*/  @!P4 IADD3.X R9, R23, c[0x0][0x17c], RZ, P0, !PT ;  /* 0x00005f001709ca10 */ /* 0x000fe400007fe4ff */
[C---:B-1----:R-:W-:Y:S01]  /*1220*/  @!P6 SHF.L.U32 R16, R12.reuse, 0x2, RZ ;  /* 0x000000020c10e819 */ /* 0x042fe200000006ff */
[----:B------:R0:W5:Y:S01]  /*1230*/  @!P4 LDG.E.64 R66, [R10.64] ;  /* 0x000000120a42c981 */ /* 0x000162000c1e1b00 */
[----:B------:R-:W-:-:S02]  /*1240*/  @!P6 SHF.L.U64.HI R17, R12, 0x2, R25 ;  /* 0x000000020c11e819 */ /* 0x000fc40000010219 */
[C---:B------:R-:W-:Y:S01]  /*1250*/  @!P3 IADD3 R12, P0, R20.reuse, c[0x0][0x180], RZ ;  /* 0x00006000140cba10 */ /* 0x040fe20007f1e0ff */
[----:B------:R1:W5:Y:S01]  /*1260*/  @!P4 LDG.E.64 R40, [R8.64] ;  /* 0x000000120828c981 */ /* 0x000362000c1e1b00 */
[----:B------:R-:W-:Y:S01]  /*1270*/  CS2R R68, SRZ ;  /* 0x0000000000447805 */ /* 0x000fe2000001ff00 */
[----:B0-----:R-:W-:Y:S02]  /*1280*/  @!P3 IADD3 R10, P4, R20, c[0x0][0x178], RZ ;  /* 0x00005e00140aba10 */ /* 0x001fe40007f9e0ff */
[C---:B------:R-:W-:Y:S01]  /*1290*/  @!P3 IADD3.X R13, R14.reuse, c[0x0][0x184], RZ, P0, !PT ;  /* 0x000061000e0dba10 */ /* 0x040fe200007fe4ff */
[----:B-1----:R-:W-:Y:S01]  /*12a0*/  CS2R R8, SRZ ;  /* 0x0000000000087805 */ /* 0x002fe2000001ff00 */
[----:B------:R-:W-:Y:S02]  /*12b0*/  @!P3 IADD3.X R11, R14, c[0x0][0x17c], RZ, P4, !PT ;  /* 0x00005f000e0bba10 */ /* 0x000fe400027fe4ff */
[----:B------:R-:W-:Y:S01]  /*12c0*/  @!P2 IADD3 R14, P0, R15, c[0x0][0x180], RZ ;  /* 0x000060000f0eaa10 */ /* 0x000fe20007f1e0ff */
[----:B------:R0:W5:Y:S01]  /*12d0*/  @!P3 LDG.E.64 R68, [R12.64] ;  /* 0x000000120c44b981 */ /* 0x000162000c1e1b00 */
[----:B------:R-:W-:-:S03]  /*12e0*/  CS2R R70, SRZ ;  /* 0x0000000000467805 */ /* 0x000fc6000001ff00 */
[----:B------:R1:W5:Y:S01]  /*12f0*/  @!P3 LDG.E.64 R8, [R10.64] ;  /* 0x000000120a08b981 */ /* 0x000362000c1e1b00 */
[----:B0-----:R-:W-:Y:S02]  /*1300*/  @!P2 IADD3 R12, P3, R15, c[0x0][0x178], RZ ;  /* 0x00005e000f0caa10 */ /* 0x001fe40007f7e0ff */
[----:B------:R-:W-:Y:S02]  /*1310*/  @!P2 IADD3.X R15, R18, c[0x0][0x184], RZ, P0, !PT ;  /* 0x00006100120faa10 */ /* 0x000fe400007fe4ff */
[----:B------:R-:W-:-:S03]  /*1320*/  IADD3 R35, R2, 0x160, RZ ;  /* 0x0000016002237810 */ /* 0x000fc60007ffe0ff */
[----:B------:R0:W5:Y:S01]  /*1330*/  @!P2 LDG.E.64 R70, [R14.64] ;  /* 0x000000120e46a981 */ /* 0x000162000c1e1b00 */
[----:B-1----:R-:W-:Y:S01]  /*1340*/  CS2R R10, SRZ ;  /* 0x00000000000a7805 */ /* 0x002fe2000001ff00 */
[----:B------:R-:W-:Y:S02]  /*1350*/  @!P2 IADD3.X R13, R18, c[0x0][0x17c], RZ, P3, !PT ;  /* 0x00005f00120daa10 */ /* 0x000fe40001ffe4ff */
[----:B------:R-:W-:-:S03]  /*1360*/  SHF.R.S32.HI R28, RZ, 0x1f, R35 ;  /* 0x0000001fff1c7819 */ /* 0x000fc60000011423 */
[----:B------:R1:W5:Y:S01]  /*1370*/  @!P2 LDG.E.64 R10, [R12.64] ;  /* 0x000000120c0aa981 */ /* 0x000362000c1e1b00 */
[----:B0-----:R-:W-:-:S04]  /*1380*/  @!P6 IADD3 R14, P0, R16, c[0x0][0x180], RZ ;  /* 0x00006000100eea10 */ /* 0x001fc80007f1e0ff */
[----:B------:R-:W-:Y:S02]  /*1390*/  @!P6 IADD3.X R15, R17, c[0x0][0x184], RZ, P0, !PT ;  /* 0x00006100110fea10 */ /* 0x000fe400007fe4ff */
[----:B------:R-:W-:Y:S02]  /*13a0*/  ISETP.GE.U32.AND P0, PT, R35, c[0x0][0x1e0], PT ;  /* 0x0000780023007a0c */ /* 0x000fe40003f06070 */
[----:B------:R-:W-:Y:S02]  /*13b0*/  @!P6 IADD3 R16, P2, R16, c[0x0][0x178], RZ ;  /* 0x00005e001010ea10 */ /* 0x000fe40007f5e0ff */
[----:B------:R-:W-:Y:S01]  /*13c0*/  ISETP.GE.AND.EX P0, PT, R28, c[0x0][0x1e4], PT, P0 ;  /* 0x000079001c007a0c */ /* 0x000fe20003f06300 */
[----:B-1----:R-:W-:Y:S01]  /*13d0*/  CS2R R12, SRZ ;  /* 0x00000000000c7805 */ /* 0x002fe2000001ff00 */
[----:B------:R-:W-:Y:S01]  /*13e0*/  CS2R R72, SRZ ;  /* 0x0000000000487805 */ /* 0x000fe2000001ff00 */
[----:B------:R-:W-:Y:S02]  /*13f0*/  @!P6 IADD3.X R17, R17, c[0x0][0x17c], RZ, P2, !PT ;  /* 0x00005f001111ea10 */ /* 0x000fe400017fe4ff */
[----:B------:R-:W-:-:S02]  /*1400*/  ISETP.GT.U32.OR P0, PT, R0, 0x29f, P0 ;  /* 0x0000029f0000780c */ /* 0x000fc40000704470 */
[C---:B------:R-:W-:Y:S01]  /*1410*/  @P1 IADD3 R18, P2, R19.reuse, c[0x0][0x180], RZ ;  /* 0x0000600013121a10 */ /* 0x040fe20007f5e0ff */
[----:B------:R0:W5:Y:S01]  /*1420*/  @!P6 LDG.E.64 R12, [R16.64] ;  /* 0x00000012100ce981 */ /* 0x000162000c1e1b00 */
[----:B------:R-:W-:Y:S02]  /*1430*/  UMOV UR5, 0x8 ;  /* 0x0000000800057882 */ /* 0x000fe40000000000 */
[----:B------:R-:W-:Y:S01]  /*1440*/  ULDC.64 UR6, c[0x0][0x198] ;  /* 0x0000660000067ab9 */ /* 0x000fe20000000a00 */
[----:B------:R1:W5:Y:S01]  /*1450*/  @!P6 LDG.E.64 R72, [R14.64] ;  /* 0x000000120e48e981 */ /* 0x000362000c1e1b00 */
[----:B------:R-:W-:Y:S01]  /*1460*/  @!P5 IADD3 R20, P6, R22, c[0x0][0x180], RZ ;  /* 0x000060001614da10 */ /* 0x000fe20007fde0ff */
[----:B------:R-:W-:Y:S01]  /*1470*/  UIMAD.WIDE UR6, UR9, UR5, UR6 ;  /* 0x00000005090672a5 */ /* 0x000fe2000f8e0206 */
[----:B0-----:R-:W-:Y:S02]  /*1480*/  @P1 IADD3 R16, P4, R19, c[0x0][0x178], RZ ;  /* 0x00005e0013101a10 */ /* 0x001fe40007f9e0ff */
[----:B------:R-:W-:-:S02]  /*1490*/  @P1 IADD3.X R19, R21, c[0x0][0x184], RZ, P2, !PT ;  /* 0x0000610015131a10 */ /* 0x000fc400017fe4ff */
[----:B------:R-:W-:Y:S02]  /*14a0*/  @!P5 IADD3 R22, P2, R22, c[0x0][0x178], RZ ;  /* 0x00005e001616da10 */ /* 0x000fe40007f5e0ff */
[----:B------:R-:W-:Y:S02]  /*14b0*/  @P1 IADD3.X R17, R21, c[0x0][0x17c], RZ, P4, !PT ;  /* 0x00005f0015111a10 */ /* 0x000fe400027fe4ff */
[C---:B------:R-:W-:Y:S02]  /*14c0*/  @!P5 IADD3.X R21, R3.reuse, c[0x0][0x184], RZ, P6, !PT ;  /* 0x000061000315da10 */ /* 0x040fe400037fe4ff */
[----:B------:R-:W-:Y:S01]  /*14d0*/  @!P5 IADD3.X R23, R3, c[0x0][0x17c], RZ, P2, !PT ;  /* 0x00005f000317da10 */ /* 0x000fe200017fe4ff */
[----:B------:R-:W-:Y:S01]  /*14e0*/  @!P0 IMAD R3, R28, c[0x0][0x1d8], RZ ;  /* 0x000076001c038a24 */ /* 0x000fe200078e02ff */
[----:B------:R-:W-:Y:S02]  /*14f0*/  MOV R28, UR6 ;  /* 0x00000006001c7c02 */ /* 0x000fe40008000f00 */
[----:B------:R-:W-:-:S06]  /*1500*/  MOV R29, UR7 ;  /* 0x00000007001d7c02 */ /* 0x000fcc0008000f00 */
[----:B------:R-:W3:Y:S01]  /*1510*/  LDG.E.64 R28, [R28.64] ;  /* 0x000000121c1c7981 */ /* 0x000ee2000c1e1b00 */
[C---:B------:R-:W-:Y:S02]  /*1520*/  IADD3 R26, R2.reuse, 0x180, RZ ;  /* 0x00000180021a7810 */ /* 0x040fe40007ffe0ff */
[----:B------:R-:W-:Y:S02]  /*1530*/  IADD3 R37, R2, 0x1e0, RZ ;  /* 0x000001e002257810 */ /* 0x000fe40007ffe0ff */
[----:B------:R-:W-:Y:S02]  /*1540*/  ISETP.GE.U32.AND P3, PT, R26, c[0x0][0x1e0], PT ;  /* 0x000078001a007a0c */ /* 0x000fe40003f66070 */
[----:B------:R-:W-:Y:S02]  /*1550*/  SHF.R.S32.HI R31, RZ, 0x1f, R26 ;  /* 0x0000001fff1f7819 */ /* 0x000fe4000001141a */
[----:B------:R-:W-:Y:S02]  /*1560*/  IADD3 R38, R2, 0x1c0, RZ ;  /* 0x000001c002267810 */ /* 0x000fe40007ffe0ff */
[----:B------:R-:W-:-:S02]  /*1570*/  ISETP.GE.AND.EX P3, PT, R31, c[0x0][0x1e4], PT, P3 ;  /* 0x000079001f007a0c */ /* 0x000fc40003f66330 */
[----:B------:R-:W-:Y:S02]  /*1580*/  ISETP.GE.U32.AND P2, PT, R37, c[0x0][0x1e0], PT ;  /* 0x0000780025007a0c */ /* 0x000fe40003f46070 */
[----:B------:R-:W-:Y:S02]  /*1590*/  SHF.R.S32.HI R27, RZ, 0x1f, R37 ;  /* 0x0000001fff1b7819 */ /* 0x000fe40000011425 */
[----:B------:R-:W-:Y:S02]  /*15a0*/  ISETP.GE.U32.AND P6, PT, R38, c[0x0][0x1e0], PT ;  /* 0x0000780026007a0c */ /* 0x000fe40003fc6070 */
[----:B------:R-:W-:Y:S02]  /*15b0*/  SHF.R.S32.HI R34, RZ, 0x1f, R38 ;  /* 0x0000001fff227819 */ /* 0x000fe40000011426 */
[----:B------:R-:W-:Y:S02]  /*15c0*/  ISETP.GT.U32.OR P3, PT, R0, 0x29f, P3 ;  /* 0x0000029f0000780c */ /* 0x000fe40001f64470 */
[----:B------:R-:W-:-:S02]  /*15d0*/  ISETP.GE.AND.EX P2, PT, R27, c[0x0][0x1e4], PT, P2 ;  /* 0x000079001b007a0c */ /* 0x000fc40003f46320 */
[----:B------:R-:W-:Y:S02]  /*15e0*/  ISETP.GE.AND.EX P6, PT, R34, c[0x0][0x1e4], PT, P6 ;  /* 0x0000790022007a0c */ /* 0x000fe40003fc6360 */
[----:B------:R-:W-:Y:S02]  /*15f0*/  @!P0 MOV R32, R4 ;  /* 0x0000000400208202 */ /* 0x000fe40000000f00 */
[----:B------:R-:W-:Y:S02]  /*1600*/  @!P0 MOV R33, R7 ;  /* 0x0000000700218202 */ /* 0x000fe40000000f00 */
[C---:B------:R-:W-:Y:S02]  /*1610*/  ISETP.GT.U32.OR P2, PT, R0.reuse, 0x29f, P2 ;  /* 0x0000029f0000780c */ /* 0x040fe40001744470 */
[----:B------:R-:W-:Y:S01]  /*1620*/  ISETP.GT.U32.OR P6, PT, R0, 0x29f, P6 ;  /* 0x0000029f0000780c */ /* 0x000fe200037c4470 */
[C---:B------:R-:W-:Y:S02]  /*1630*/  @!P0 IMAD R3, R35.reuse, c[0x0][0x1dc], R3 ;  /* 0x0000770023038a24 */ /* 0x040fe400078e0203 */
[----:B------:R-:W-:Y:S01]  /*1640*/  @!P0 IMAD.WIDE.U32 R32, R35, c[0x0][0x1d8], R32 ;  /* 0x0000760023208a25 */ /* 0x000fe200078e0020 */
[----:B------:R-:W-:-:S02]  /*1650*/  IADD3 R39, R2, 0x1a0, RZ ;  /* 0x000001a002277810 */ /* 0x000fc40007ffe0ff */
[-C--:B------:R-:W-:Y:S01]  /*1660*/  @!P3 MOV R24, R4.reuse ;  /* 0x000000040018b202 */ /* 0x080fe20000000f00 */
[----:B------:R-:W-:Y:S01]  /*1670*/  @!P3 IMAD R31, R31, c[0x0][0x1d8], RZ ;  /* 0x000076001f1fba24 */ /* 0x000fe200078e02ff */
[----:B------:R-:W-:Y:S02]  /*1680*/  @!P0 IADD3 R3, R33, R3, RZ ;  /* 0x0000000321038210 */ /* 0x000fe40007ffe0ff */
[----:B------:R-:W-:Y:S02]  /*1690*/  @!P3 MOV R25, R7 ;  /* 0x000000070019b202 */ /* 0x000fe40000000f00 */
[----:B------:R-:W-:Y:S02]  /*16a0*/  ISETP.GE.U32.AND P4, PT, R39, c[0x0][0x1e0], PT ;  /* 0x0000780027007a0c */ /* 0x000fe40003f86070 */
[----:B------:R-:W-:Y:S02]  /*16b0*/  SHF.R.S32.HI R30, RZ, 0x1f, R39 ;  /* 0x0000001fff1e7819 */ /* 0x000fe40000011427 */
[----:B------:R-:W-:Y:S01]  /*16c0*/  @!P0 SHF.L.U32 R33, R32, 0x2, RZ ;  /* 0x0000000220218819 */ /* 0x000fe200000006ff */
[----:B------:R-:W-:Y:S01]  /*16d0*/  @!P3 IMAD R31, R26, c[0x0][0x1dc], R31 ;  /* 0x000077001a1fba24 */ /* 0x000fe200078e021f */
[----:B------:R-:W-:Y:S01]  /*16e0*/  @!P0 SHF.L.U64.HI R32, R32, 0x2, R3 ;  /* 0x0000000220208819 */ /* 0x000fe20000010203 */
[----:B------:R-:W-:Y:S01]  /*16f0*/  @!P2 IMAD R3, R27, c[0x0][0x1d8], RZ ;  /* 0x000076001b03aa24 */ /* 0x000fe200078e02ff */
[----:B------:R-:W-:Y:S01]  /*1700*/  ISETP.GE.AND.EX P4, PT, R30, c[0x0][0x1e4], PT, P4 ;  /* 0x000079001e007a0c */ /* 0x000fe20003f86340 */
[----:B------:R-:W-:Y:S01]  /*1710*/  @!P3 IMAD.WIDE.U32 R24, R26, c[0x0][0x1d8], R24 ;  /* 0x000076001a18ba25 */ /* 0x000fe200078e0018 */
[----:B------:R-:W-:-:S02]  /*1720*/  @!P6 MOV R26, R4 ;  /* 0x00000004001ae202 */ /* 0x000fc40000000f00 */
[-C--:B------:R-:W-:Y:S01]  /*1730*/  @!P6 MOV R27, R7.reuse ;  /* 0x00000007001be202 */ /* 0x080fe20000000f00 */
[----:B------:R-:W-:Y:S01]  /*1740*/  @!P6 IMAD R36, R34, c[0x0][0x1d8], RZ ;  /* 0x000076002224ea24 */ /* 0x000fe200078e02ff */
[----:B-1----:R-:W-:Y:S02]  /*1750*/  @!P2 MOV R14, R4 ;  /* 0x00000004000ea202 */ /* 0x002fe40000000f00 */
[----:B------:R-:W-:Y:S01]  /*1760*/  @!P2 MOV R15, R7 ;  /* 0x00000007000fa202 */ /* 0x000fe20000000f00 */
[----:B------:R-:W-:Y:S01]  /*1770*/  @!P6 IMAD R36, R38, c[0x0][0x1dc], R36 ;  /* 0x000077002624ea24 */ /* 0x000fe200078e0224 */
[----:B------:R-:W-:Y:S01]  /*1780*/  ISETP.GT.U32.OR P4, PT, R0, 0x29f, P4 ;  /* 0x0000029f0000780c */ /* 0x000fe20002784470 */
[----:B------:R-:W-:Y:S02]  /*1790*/  @!P2 IMAD R3, R37, c[0x0][0x1dc], R3 ;  /* 0x000077002503aa24 */ /* 0x000fe400078e0203 */
[----:B------:R-:W-:-:S04]  /*17a0*/  @!P6 IMAD.WIDE.U32 R26, R38, c[0x0][0x1d8], R26 ;  /* 0x00007600261aea25 */ /* 0x000fc800078e001a */
[----:B------:R-:W-:Y:S01]  /*17b0*/  @!P2 IMAD.WIDE.U32 R14, R37, c[0x0][0x1d8], R14 ;  /* 0x00007600250eaa25 */ /* 0x000fe200078e000e */
[----:B------:R-:W-:-:S04]  /*17c0*/  @!P6 IADD3 R36, R27, R36, RZ ;  /* 0x000000241b24e210 */ /* 0x000fc80007ffe0ff */
[----:B------:R-:W-:Y:S01]  /*17d0*/  @!P2 IADD3 R15, R15, R3, RZ ;  /* 0x000000030f0fa210 */ /* 0x000fe20007ffe0ff */
[----:B------:R-:W-:Y:S01]  /*17e0*/  CS2R R54, SRZ ;  /* 0x0000000000367805 */ /* 0x000fe2000001ff00 */
[C---:B------:R-:W-:Y:S02]  /*17f0*/  @!P6 SHF.L.U32 R3, R26.reuse, 0x2, RZ ;  /* 0x000000021a03e819 */ /* 0x040fe400000006ff */
[----:B------:R-:W-:Y:S02]  /*1800*/  @!P6 SHF.L.U64.HI R75, R26, 0x2, R36 ;  /* 0x000000021a4be819 */ /* 0x000fe40000010224 */
[C---:B------:R-:W-:Y:S01]  /*1810*/  @!P2 SHF.L.U32 R74, R14.reuse, 0x2, RZ ;  /* 0x000000020e4aa819 */ /* 0x040fe200000006ff */
[----:B------:R-:W-:Y:S01]  /*1820*/  CS2R R26, SRZ ;  /* 0x00000000001a7805 */ /* 0x000fe2000001ff00 */
[----:B------:R-:W-:Y:S01]  /*1830*/  @!P2 SHF.L.U64.HI R76, R14, 0x2, R15 ;  /* 0x000000020e4ca819 */ /* 0x000fe2000001020f */
[----:B------:R-:W-:Y:S01]  /*1840*/  @!P4 IMAD R30, R30, c[0x0][0x1d8], RZ ;  /* 0x000076001e1eca24 */ /* 0x000fe200078e02ff */
[----:B------:R-:W-:Y:S01]  /*1850*/  CS2R R14, SRZ ;  /* 0x00000000000e7805 */ /* 0x000fe2000001ff00 */
[----:B------:R-:W-:Y:S01]  /*1860*/  @!P4 MOV R34, R4 ;  /* 0x000000040022c202 */ /* 0x000fe20000000f00 */
[----:B------:R0:W5:Y:S01]  /*1870*/  @!P5 LDG.E.64 R54, [R20.64] ;  /* 0x000000121436d981 */ /* 0x000162000c1e1b00 */
[----:B------:R-:W-:Y:S01]  /*1880*/  @!P4 MOV R35, R7 ;  /* 0x000000070023c202 */ /* 0x000fe20000000f00 */
[----:B------:R-:W-:-:S02]  /*1890*/  @!P4 IMAD R30, R39, c[0x0][0x1dc], R30 ;  /* 0x00007700271eca24 */ /* 0x000fc400078e021e */
[----:B------:R1:W4:Y:S02]  /*18a0*/  @P1 LDG.E.64 R26, [R18.64] ;  /* 0x00000012121a1981 */ /* 0x000324000c1e1b00 */
[----:B------:R-:W-:Y:S02]  /*18b0*/  @!P4 IMAD.WIDE.U32 R34, R39, c[0x0][0x1d8], R34 ;  /* 0x000076002722ca25 */ /* 0x000fe400078e0022 */
[----:B------:R0:W5:Y:S01]  /*18c0*/  @!P5 LDG.E.64 R14, [R22.64] ;  /* 0x00000012160ed981 */ /* 0x000162000c1e1b00 */
[----:B------:R-:W-:Y:S02]  /*18d0*/  @!P3 IADD3 R31, R25, R31, RZ ;  /* 0x0000001f191fb210 */ /* 0x000fe40007ffe0ff */
[----:B-1----:R-:W-:Y:S02]  /*18e0*/  @!P0 IADD3 R18, P5, R33, c[0x0][0x180], RZ ;  /* 0x0000600021128a10 */ /* 0x002fe40007fbe0ff */
[----:B------:R-:W-:Y:S02]  /*18f0*/  @!P4 IADD3 R25, R35, R30, RZ ;  /* 0x0000001e2319c210 */ /* 0x000fe40007ffe0ff */
[----:B------:R-:W-:-:S02]  /*1900*/  @!P0 IADD3.X R19, R32, c[0x0][0x184], RZ, P5, !PT ;  /* 0x0000610020138a10 */ /* 0x000fc40002ffe4ff */
[----:B0-----:R-:W-:Y:S02]  /*1910*/  @!P0 IADD3 R20, P5, R33, c[0x0][0x178], RZ ;  /* 0x00005e0021148a10 */ /* 0x001fe40007fbe0ff */
[----:B------:R-:W-:Y:S01]  /*1920*/  @!P3 SHF.L.U32 R30, R24, 0x2, RZ ;  /* 0x00000002181eb819 */ /* 0x000fe200000006ff */
[----:B------:R-:W-:Y:S01]  /*1930*/  CS2R R52, SRZ ;  /* 0x0000000000347805 */ /* 0x000fe2000001ff00 */
[----:B------:R-:W-:Y:S01]  /*1940*/  @!P0 IADD3.X R21, R32, c[0x0][0x17c], RZ, P5, !PT ;  /* 0x00005f0020158a10 */ /* 0x000fe20002ffe4ff */
[----:B------:R-:W-:Y:S01]  /*1950*/  CS2R R38, SRZ ;  /* 0x0000000000267805 */ /* 0x000fe2000001ff00 */
[----:B------:R-:W-:Y:S02]  /*1960*/  @!P3 SHF.L.U64.HI R31, R24, 0x2, R31 ;  /* 0x00000002181fb819 */ /* 0x000fe4000001021f */
[C---:B------:R-:W-:Y:S01]  /*1970*/  @!P3 IADD3 R22, P5, R30.reuse, c[0x0][0x180], RZ ;  /* 0x000060001e16ba10 */ /* 0x040fe20007fbe0ff */
[----:B------:R0:W5:Y:S03]  /*1980*/  @P1 LDG.E.64 R52, [R16.64] ;  /* 0x0000001210341981 */ /* 0x000166000c1e1b00 */
[C---:B------:R-:W-:Y:S01]  /*1990*/  @!P3 IADD3.X R23, R31.reuse, c[0x0][0x184], RZ, P5, !PT ;  /* 0x000061001f17ba10 */ /* 0x040fe20002ffe4ff */
[----:B------:R1:W5:Y:S01]  /*19a0*/  @!P0 LDG.E.64 R38, [R18.64] ;  /* 0x0000001212268981 */ /* 0x000362000c1e1b00 */
[----:B------:R-:W-:Y:S01]  /*19b0*/  @!P3 IADD3 R30, P5, R30, c[0x0][0x178], RZ ;  /* 0x00005e001e1eba10 */ /* 0x000fe20007fbe0ff */
[----:B------:R-:W-:Y:S01]  /*19c0*/  CS2R R36, SRZ ;  /* 0x0000000000247805 */ /* 0x000fe2000001ff00 */
[----:B------:R-:W-:Y:S01]  /*19d0*/  @!P4 SHF.L.U32 R24, R34, 0x2, RZ ;  /* 0x000000022218c819 */ /* 0x000fe200000006ff */
[----:B0-----:R-:W-:Y:S01]  /*19e0*/  CS2R R16, SRZ ;  /* 0x0000000000107805 */ /* 0x001fe2000001ff00 */
[----:B------:R-:W-:-:S03]  /*19f0*/  @!P3 IADD3.X R31, R31, c[0x0][0x17c], RZ, P5, !PT ;  /* 0x00005f001f1fba10 */ /* 0x000fc60002ffe4ff */
[----:B------:R0:W5:Y:S01]  /*1a00*/  @!P3 LDG.E.64 R36, [R22.64] ;  /* 0x000000121624b981 */ /* 0x000162000c1e1b00 */
[----:B-1----:R-:W-:Y:S01]  /*1a10*/  CS2R R18, SRZ ;  /* 0x0000000000127805 */ /* 0x002fe2000001ff00 */
[----:B------:R-:W-:Y:S02]  /*1a20*/  @!P4 SHF.L.U64.HI R25, R34, 0x2, R25 ;  /* 0x000000022219c819 */ /* 0x000fe40000010219 */
[----:B------:R1:W5:Y:S01]  /*1a30*/  @!P0 LDG.E.64 R16, [R20.64] ;  /* 0x0000001214108981 */ /* 0x000362000c1e1b00 */
[----:B------:R-:W-:-:S03]  /*1a40*/  CS2R R34, SRZ ;  /* 0x0000000000227805 */ /* 0x000fc6000001ff00 */
[----:B------:R1:W5:Y:S01]  /*1a50*/  @!P3 LDG.E.64 R18, [R30.64] ;  /* 0x000000121e12b981 */ /* 0x000362000c1e1b00 */
[C---:B0-----:R-:W-:Y:S01]  /*1a60*/  @!P4 IADD3 R22, P0, R24.reuse, c[0x0][0x180], RZ ;  /* 0x000060001816ca10 */ /* 0x041fe20007f1e0ff */
[----:B------:R-:W-:Y:S01]  /*1a70*/  CS2R R32, SRZ ;  /* 0x0000000000207805 */ /* 0x000fe2000001ff00 */
[----:B------:R-:W-:Y:S01]  /*1a80*/  @!P4 IADD3 R24, P3, R24, c[0x0][0x178], RZ ;  /* 0x00005e001818ca10 */ /* 0x000fe20007f7e0ff */
[----:B--2---:R0:W-:Y:S01]  /*1a90*/  STL.64 [R1+0x40], R56 ;  /* 0x0000403801007387 */ /* 0x0041e20000100a00 */
[----:B------:R-:W-:Y:S02]  /*1aa0*/  @!P4 IADD3.X R23, R25, c[0x0][0x184], RZ, P0, !PT ;  /* 0x000061001917ca10 */ /* 0x000fe400007fe4ff */
[----:B-1----:R-:W-:-:S03]  /*1ab0*/  @!P6 IADD3 R30, P5, R3, c[0x0][0x180], RZ ;  /* 0x00006000031eea10 */ /* 0x002fc60007fbe0ff */
[----:B------:R1:W5:Y:S01]  /*1ac0*/  @!P4 LDG.E.64 R34, [R22.64] ;  /* 0x000000121622c981 */ /* 0x000362000c1e1b00 */
[----:B------:R-:W-:Y:S02]  /*1ad0*/  @!P4 IADD3.X R25, R25, c[0x0][0x17c], RZ, P3, !PT ;  /* 0x00005f001919ca10 */ /* 0x000fe40001ffe4ff */
[----:B------:R-:W-:Y:S02]  /*1ae0*/  @!P6 IADD3.X R31, R75, c[0x0][0x184], RZ, P5, !PT ;  /* 0x000061004b1fea10 */ /* 0x000fe40002ffe4ff */
[----:B0-----:R-:W-:Y:S02]  /*1af0*/  @!P6 IADD3 R56, P0, R3, c[0x0][0x178], RZ ;  /* 0x00005e000338ea10 */ /* 0x001fe40007f1e0ff */
[----:B------:R-:W-:Y:S01]  /*1b00*/  MOV R3, R76 ;  /* 0x0000004c00037202 */ /* 0x000fe20000000f00 */
[----:B------:R0:W5:Y:S01]  /*1b10*/  @!P6 LDG.E.64 R32, [R30.64] ;  /* 0x000000121e20e981 */ /* 0x000162000c1e1b00 */
[----:B------:R-:W-:Y:S01]  /*1b20*/  @!P2 IADD3 R76, P3, R74, c[0x0][0x180], RZ ;  /* 0x000060004a4caa10 */ /* 0x000fe20007f7e0ff */
[----:B-1----:R-:W-:Y:S01]  /*1b30*/  CS2R R22, SRZ ;  /* 0x0000000000167805 */ /* 0x002fe2000001ff00 */
[----:B------:R-:W-:-:S02]  /*1b40*/  @!P6 IADD3.X R57, R75, c[0x0][0x17c], RZ, P0, !PT ;  /* 0x00005f004b39ea10 */ /* 0x000fc400007fe4ff */
[----:B------:R-:W-:-:S03]  /*1b50*/  @!P2 IADD3.X R77, R3, c[0x0][0x184], RZ, P3, !PT ;  /* 0x00006100034daa10 */ /* 0x000fc60001ffe4ff */
[----:B------:R1:W5:Y:S01]  /*1b60*/  @!P6 LDG.E.64 R22, [R56.64] ;  /* 0x000000123816e981 */ /* 0x000362000c1e1b00 */
[----:B0-----:R-:W-:-:S06]  /*1b70*/  CS2R R30, SRZ ;  /* 0x00000000001e7805 */ /* 0x001fcc000001ff00 */
[----:B------:R0:W5:Y:S04]  /*1b80*/  @!P2 LDG.E.64 R30, [R76.64] ;  /* 0x000000124c1ea981 */ /* 0x000168000c1e1b00 */
[----:B-1----:R0:W5:Y:S01]  /*1b90*/  LDL.LU.64 R56, [R1+0x40] ;  /* 0x0000400001387983 */ /* 0x0021620000300a00 */
[----:B------:R-:W-:-:S06]  /*1ba0*/  CS2R R20, SRZ ;  /* 0x0000000000147805 */ /* 0x000fcc000001ff00 */
[----:B------:R1:W5:Y:S01]  /*1bb0*/  @!P4 LDG.E.64 R20, [R24.64] ;  /* 0x000000121814c981 */ /* 0x000362000c1e1b00 */
[----:B------:R-:W-:-:S04]  /*1bc0*/  @!P2 IADD3 R74, P4, R74, c[0x0][0x178], RZ ;  /* 0x00005e004a4aaa10 */ /* 0x000fc80007f9e0ff */
[----:B------:R-:W-:Y:S01]  /*1bd0*/  @!P2 IADD3.X R75, R3, c[0x0][0x17c], RZ, P4, !PT ;  /* 0x00005f00034baa10 */ /* 0x000fe200027fe4ff */
[----:B------:R-:W-:Y:S01]  /*1be0*/  UMOV UR25, 0x3f800000 ;  /* 0x3f80000000197882 */ /* 0x000fe20000000000 */
[----:B-1----:R-:W-:Y:S01]  /*1bf0*/  CS2R R24, SRZ ;  /* 0x0000000000187805 */ /* 0x002fe2000001ff00 */
[----:B---3--:R-:W1:Y:S01]  /*1c00*/  R2UR UR6, R28 ;  /* 0x000000001c0673c2 */ /* 0x008e6200000e0000 */
[----:B------:R-:W-:Y:S04]  /*1c10*/  BSSY B0, `(.L_x_1480) ;  /* 0x000001c000007945 */ /* 0x000fe80003800000 */
[----:B------:R4:W5:Y:S01]  /*1c20*/  @!P2 LDG.E.64 R24, [R74.64] ;  /* 0x000000124a18a981 */ /* 0x000962000c1e1b00 */
[----:B-1----:R-:W-:-:S05]  /*1c30*/  MOV R3, UR6 ;  /* 0x0000000600037c02 */ /* 0x002fca0008000f00 */
[----:B------:R-:W-:-:S05]  /*1c40*/  FFMA.FTZ R3, -R3, UR6, R29 ;  /* 0x0000000603037c23 */ /* 0x000fca000801011d */
[----:B------:R-:W-:-:S13]  /*1c50*/  FSETP.GTU.FTZ.AND P0, PT, R3, RZ, PT ;  /* 0x000000ff0300720b */ /* 0x000fda0003f1c000 */
[----:B------:R-:W-:Y:S01]  /*1c60*/  VOTEU.ANY UP0, P0 ;  /* 0x00000000003f7886 */ /* 0x000fe20000000100 */
[----:B------:R-:W-:-:S13]  /*1c70*/  PLOP3.LUT P0, PT, PT, PT, UP0, 0x80, 0x0 ;  /* 0x000000000000781c */ /* 0x000fda0003f0f008 */
[----:B------:R-:W-:-:S06]  /*1c80*/  @P0 FADD.FTZ R3, R3, c[0x0][0x1a0] ;  /* 0x0000680003030621 */ /* 0x000fcc0000010000 */
[----:B------:R-:W1:Y:S02]  /*1c90*/  @P0 MUFU.RSQ R3, R3 ;  /* 0x0000000300030308 */ /* 0x000e640000001400 */
[----:B-1----:R1:W2:Y:S01]  /*1ca0*/  @P0 R2UR UR5, R3 ;  /* 0x00000000030503c2 */ /* 0x0022a200000e0000 */
[----:B------:R-:W-:Y:S01]  /*1cb0*/  ISETP.GT.U32.AND P0, PT, R0, 0x29f, PT ;  /* 0x0000029f0000780c */ /* 0x000fe20003f04070 */
[----:B------:R-:W-:Y:S01]  /*1cc0*/  CS2R R28, SRZ ;  /* 0x00000000001c7805 */ /* 0x000fe2000001ff00 */
[----:B------:R-:W-:Y:S01]  /*1cd0*/  ISETP.NE.AND P5, PT, RZ, UR21, PT ;  /* 0x00000015ff007c0c */ /* 0x000fe2000bfa5270 */
[----:B----4-:R-:W-:Y:S02]  /*1ce0*/  FADD.FTZ R74, R26, -UR6 ;  /* 0x800000061a4a7e21 */ /* 0x010fe40008010000 */
[----:B-1----:R-:W-:Y:S02]  /*1cf0*/  FADD.FTZ R3, R27, -UR6 ;  /* 0x800000061b037e21 */ /* 0x002fe40008010000 */
[----:B------:R-:W-:Y:S01]  /*1d00*/  CS2R R26, SRZ ;  /* 0x00000000001a7805 */ /* 0x000fe2000001ff00 */
[----:B--2---:R-:W-:-:S05]  /*1d10*/  @UP0 UMOV UR25, UR5 ;  /* 0x0000000500190c82 */ /* 0x004fca0008000000 */
[----:B------:R-:W-:Y:S05]  /*1d20*/  @P0 BRA `(.L_x_1481) ;  /* 0x000000a000000947 */ /* 0x000fea0003800000 */
[----:B0-----:R-:W2:Y:S01]  /*1d30*/  LDL R77, [R1+0x34] ;  /* 0x00003400014d7983 */ /* 0x001ea20000100800 */
[----:B------:R-:W-:Y:S02]  /*1d40*/  ISETP.NE.AND P0, PT, RZ, UR21, PT ;  /* 0x00000015ff007c0c */ /* 0x000fe4000bf05270 */
[----:B--2---:R-:W-:-:S04]  /*1d50*/  IADD3 R75, R77, UR22, RZ ;  /* 0x000000164d4b7c10 */ /* 0x004fc8000fffe0ff */
[----:B------:R-:W-:-:S07]  /*1d60*/  SHF.R.S32.HI R27, RZ, 0x1f, R75 ;  /* 0x0000001fff1b7819 */ /* 0x000fce000001144b */
[----:B------:R-:W-:-:S04]  /*1d70*/  @P0 LEA R26, P2, R75, c[0x0][0x190], 0x2 ;  /* 0x000064004b1a0a11 */ /* 0x000fc800078410ff */
[----:B------:R-:W-:-:S05]  /*1d80*/  @P0 LEA.HI.X R27, R75, c[0x0][0x194], R27, 0x2, P2 ;  /* 0x000065004b1b0a11 */ /* 0x000fca00010f141b */
[----:B------:R0:W5:Y:S02]  /*1d90*/  @P0 LDG.E.64 R28, [R26.64] ;  /* 0x000000121a1c0981 */ /* 0x000164000c1e1b00 */
[----:B0-----:R-:W-:-:S10]  /*1da0*/  HFMA2.MMA R26, -RZ, RZ, 0, 2.384185791015625e-07 ;  /* 0x00000004ff1a7435 */ /* 0x001fd400000001ff */
[----:B------:R-:W-:-:S06]  /*1db0*/  IMAD.WIDE R26, R75, R26, c[0x0][0x188] ;  /* 0x000062004b1a7625 */ /* 0x000fcc00078e021a */
[----:B------:R-:W5:Y:S02]  /*1dc0*/  LDG.E.64 R26, [R26.64] ;  /* 0x000000121a1a7981 */ /* 0x000f64000c1e1b00 */
.L_x_1481:
[----:B0-----:R-:W-:Y:S05]  /*1dd0*/  BSYNC B0 ;  /* 0x0000000000007941 */ /* 0x001fea0003800000 */
.L_x_1480:
[----:B------:R-:W-:Y:S01]  /*1de0*/  FMUL.FTZ R77, R74, UR25 ;  /* 0x000000194a4d7c20 */ /* 0x000fe20008410000 */
[----:B-----5:R-:W-:Y:S01]  /*1df0*/  MOV R76, R52 ;  /* 0x00000034004c7202 */ /* 0x020fe20000000f00 */
[----:B------:R-:W-:Y:S01]  /*1e00*/  FMUL.FTZ R3, R3, UR25 ;  /* 0x0000001903037c20 */ /* 0x000fe20008410000 */
[----:B------:R-:W-:Y:S02]  /*1e10*/  MOV R75, R53 ;  /* 0x00000035004b7202 */ /* 0x000fe40000000f00 */
[----:B------:R0:W-:Y:S04]  /*1e20*/  STL [R1+0x30], R77 ;  /* 0x0000304d01007387 */ /* 0x0001e80000100800 */
[----:B------:R0:W-:Y:S01]  /*1e30*/  STL [R1+0x24], R3 ;  /* 0x0000240301007387 */ /* 0x0001e20000100800 */
[----:B------:R-:W-:Y:S05]  /*1e40*/  @!P5 BRA `(.L_x_1482) ;  /* 0x000001400000d947 */ /* 0x000fea0003800000 */
[----:B------:R-:W-:Y:S01]  /*1e50*/  MOV R76, R3 ;  /* 0x00000003004c7202 */ /* 0x000fe20000000f00 */
[----:B0-----:R-:W-:-:S04]  /*1e60*/  FFMA.FTZ R3, R77, R26, R28 ;  /* 0x0000001a4d037223 */ /* 0x001fc8000001001c */
[----:B------:R-:W-:-:S06]  /*1e70*/  FMUL.FTZ R74, R3, -1.4426950216293334961 ;  /* 0xbfb8aa3b034a7820 */ /* 0x000fcc0000410000 */
[----:B------:R-:W0:Y:S02]  /*1e80*/  MUFU.EX2 R74, R74 ;  /* 0x0000004a004a7308 */ /* 0x000e240000000800 */
[----:B0-----:R-:W-:-:S06]  /*1e90*/  FADD.FTZ R74, R74, 1 ;  /* 0x3f8000004a4a7421 */ /* 0x001fcc0000010000 */
[----:B------:R-:W0:Y:S02]  /*1ea0*/  MUFU.RCP R74, R74 ;  /* 0x0000004a004a7308 */ /* 0x000e240000001000 */
[----:B0-----:R-:W-:Y:S02]  /*1eb0*/  FADD.FTZ R75, -R74, 1 ;  /* 0x3f8000004a4b7421 */ /* 0x001fe40000010100 */
[----:B------:R-:W-:Y:S02]  /*1ec0*/  FMUL.FTZ R74, R52, R74 ;  /* 0x0000004a344a7220 */ /* 0x000fe40000410000 */
[----:B------:R-:W-:Y:S01]  /*1ed0*/  FFMA.FTZ R75, R3, R75, 1 ;  /* 0x3f800000034b7423 */ /* 0x000fe2000001004b */
[----:B------:R-:W-:-:S03]  /*1ee0*/  MOV R3, R76 ;  /* 0x0000004c00037202 */ /* 0x000fc60000000f00 */
        /* <DEDUP_REMOVED lines=10> */
.L_x_1482:
[----:B------:R1:W-:Y:S04]  /*1f90*/  STL [R1+0x40], R0 ;  /* 0x0000400001007387 */ /* 0x0003e80000100800 */
[----:B-1----:R-:W2:Y:S01]  /*1fa0*/  LDL R0, [R1+0x24] ;  /* 0x0000240001007983 */ /* 0x002ea20000100800 */
[----:B------:R-:W-:Y:S02]  /*1fb0*/  FMUL.FTZ R74, R76, R26 ;  /* 0x0000001a4c4a7220 */ /* 0x000fe40000410000 */
[----:B0-----:R-:W-:Y:S02]  /*1fc0*/  FMUL.FTZ R3, R75, R27 ;  /* 0x0000001b4b037220 */ /* 0x001fe40000410000 */
[----:B------:R-:W-:Y:S02]  /*1fd0*/  FFMA.FTZ R77, R77, R74, RZ ;  /* 0x0000004a4d4d7223 */ /* 0x000fe400000100ff */
[----:B------:R-:W-:-:S02]  /*1fe0*/  FADD.FTZ R74, RZ, R74 ;  /* 0x0000004aff4a7221 */ /* 0x000fc40000010000 */
[----:B--2---:R-:W-:Y:S02]  /*1ff0*/  FFMA.FTZ R77, R0, R3, R77 ;  /* 0x00000003004d7223 */ /* 0x004fe4000001004d */
[----:B------:R0:W5:Y:S04]  /*2000*/  LDL.LU R0, [R1+0x40] ;  /* 0x0000400001007983 */ /* 0x0001680000300800 */
[----:B------:R1:W-:Y:S04]  /*2010*/  STL [R1], R77 ;  /* 0x0000004d01007387 */ /* 0x0003e80000100800 */
[----:B-1----:R-:W2:Y:S01]  /*2020*/  LDL R77, [R1+0x30] ;  /* 0x00003000014d7983 */ /* 0x002ea20000100800 */
[----:B------:R-:W-:-:S02]  /*2030*/  FADD.FTZ R56, R56, -UR6 ;  /* 0x8000000638387e21 */ /* 0x000fc40008010000 */
[----:B------:R-:W-:Y:S02]  /*2040*/  FADD.FTZ R3, R3, R74 ;  /* 0x0000004a03037221 */ /* 0x000fe40000010000 */
[----:B------:R-:W-:Y:S02]  /*2050*/  FMUL.FTZ R56, R56, UR25 ;  /* 0x0000001938387c20 */ /* 0x000fe40008410000 */
[----:B------:R-:W-:Y:S01]  /*2060*/  FADD.FTZ R74, R57, -UR6 ;  /* 0x80000006394a7e21 */ /* 0x000fe20008010000 */
[----:B------:R1:W-:Y:S01]  /*2070*/  STL [R1+0x8], R3 ;  /* 0x0000080301007387 */ /* 0x0003e20000100800 */
[----:B------:R-:W-:-:S03]  /*2080*/  MOV R57, R51 ;  /* 0x0000003300397202 */ /* 0x000fc60000000f00 */
[----:B------:R2:W-:Y:S01]  /*2090*/  STL [R1+0x2c], R56 ;  /* 0x00002c3801007387 */ /* 0x0005e20000100800 */
[----:B-1----:R-:W-:Y:S01]  /*20a0*/  MOV R3, R50 ;  /* 0x0000003200037202 */ /* 0x002fe20000000f00 */
[----:B--2---:R-:W-:Y:S02]  /*20b0*/  FFMA.FTZ R56, R77, R76, RZ ;  /* 0x0000004c4d387223 */ /* 0x004fe400000100ff */
[----:B------:R-:W-:-:S05]  /*20c0*/  FMUL.FTZ R77, R74, UR25 ;  /* 0x000000194a4d7c20 */ /* 0x000fca0008410000 */
[----:B------:R0:W-:Y:S01]  /*20d0*/  STL [R1+0x28], R77 ;  /* 0x0000284d01007387 */ /* 0x0001e20000100800 */
[----:B------:R-:W-:Y:S05]  /*20e0*/  @!P5 BRA `(.L_x_1483) ;  /* 0x000001300000d947 */ /* 0x000fea0003800000 */
[----:B------:R-:W2:Y:S02]  /*20f0*/  LDL R74, [R1+0x2c] ;  /* 0x00002c00014a7983 */ /* 0x000ea40000100800 */
[----:B--2---:R-:W-:-:S04]  /*2100*/  FFMA.FTZ R3, R74, R26, R28 ;  /* 0x0000001a4a037223 */ /* 0x004fc8000001001c */
[----:B------:R-:W-:-:S06]  /*2110*/  FMUL.FTZ R57, R3, -1.4426950216293334961 ;  /* 0xbfb8aa3b03397820 */ /* 0x000fcc0000410000 */
[----:B------:R-:W1:Y:S02]  /*2120*/  MUFU.EX2 R57, R57 ;  /* 0x0000003900397308 */ /* 0x000e640000000800 */
[----:B-1----:R-:W-:-:S06]  /*2130*/  FADD.FTZ R57, R57, 1 ;  /* 0x3f80000039397421 */ /* 0x002fcc0000010000 */
[----:B------:R-:W1:Y:S02]  /*2140*/  MUFU.RCP R57, R57 ;  /* 0x0000003900397308 */ /* 0x000e640000001000 */
[----:B-1----:R-:W-:Y:S02]  /*2150*/  FADD.FTZ R74, -R57, 1 ;  /* 0x3f800000394a7421 */ /* 0x002fe40000010100 */
[----:B------:R-:W-:Y:S02]  /*2160*/  FMUL.FTZ R57, R50, R57 ;  /* 0x0000003932397220 */ /* 0x000fe40000410000 */
[----:B------:R-:W-:-:S04]  /*2170*/  FFMA.FTZ R3, R3, R74, 1 ;  /* 0x3f80000003037423 */ /* 0x000fc8000001004a */
[----:B------:R-:W-:Y:S02]  /*2180*/  FMUL.FTZ R3, R57, R3 ;  /* 0x0000000339037220 */ /* 0x000fe40000410000 */
[----:B------:R-:W-:-:S04]  /*2190*/  FFMA.FTZ R57, R77, R27, R29 ;  /* 0x0000001b4d397223 */ /* 0x000fc8000001001d */
[----:B------:R-:W-:-:S06]  /*21a0*/  FMUL.FTZ R74, R57, -1.4426950216293334961 ;  /* 0xbfb8aa3b394a7820 */ /* 0x000fcc0000410000 */
[----:B------:R-:W1:Y:S02]  /*21b0*/  MUFU.EX2 R74, R74 ;  /* 0x0000004a004a7308 */ /* 0x000e640000000800 */
[----:B-1----:R-:W-:-:S06]  /*21c0*/  FADD.FTZ R74, R74, 1 ;  /* 0x3f8000004a4a7421 */ /* 0x002fcc0000010000 */
[----:B------:R-:W1:Y:S02]  /*21d0*/  MUFU.RCP R74, R74 ;  /* 0x0000004a004a7308 */ /* 0x000e640000001000 */
[----:B01----:R-:W-:Y:S02]  /*21e0*/  FADD.FTZ R77, -R74, 1 ;  /* 0x3f8000004a4d7421 */ /* 0x003fe40000010100 */
[----:B------:R-:W-:Y:S02]  /*21f0*/  FMUL.FTZ R74, R51, R74 ;  /* 0x0000004a334a7220 */ /* 0x000fe40000410000 */
[----:B------:R-:W-:-:S04]  /*2200*/  FFMA.FTZ R57, R57, R77, 1 ;  /* 0x3f80000039397423 */ /* 0x000fc8000001004d */
[----:B------:R-:W-:Y:S02]  /*2210*/  FMUL.FTZ R57, R74, R57 ;  /* 0x000000394a397220 */ /* 0x000fe40000410000 */
.L_x_1483:
[----:B------:R-:W2:Y:S04]  /*2220*/  LDL.LU R74, [R1] ;  /* 0x00000000014a7983 */ /* 0x000ea80000300800 */
[----:B------:R1:W-:Y:S04]  /*2230*/  STL [R1+0x48], R4 ;  /* 0x0000480401007387 */ /* 0x0003e80000100800 */
[----:B-1----:R-:W3:Y:S01]  /*2240*/  LDL R4, [R1+0x2c] ;  /* 0x00002c0001047983 */ /* 0x002ee20000100800 */
[----:B------:R-:W-:-:S03]  /*2250*/  FADD.FTZ R76, RZ, R76 ;  /* 0x0000004cff4c7221 */ /* 0x000fc60000010000 */
[----:B------:R-:W-:Y:S04]  /*2260*/  STL [R1+0x44], R2 ;  /* 0x0000440201007387 */ /* 0x000fe80000100800 */
[----:B0-----:R-:W4:Y:S04]  /*2270*/  LDL R77, [R1+0x24] ;  /* 0x00002400014d7983 */ /* 0x001f280000100800 */
[----:B-----5:R0:W-:Y:S04]  /*2280*/  STL [R1+0x40], R0 ;  /* 0x0000400001007387 */ /* 0x0201e80000100800 */
[----:B0-----:R-:W4:Y:S01]  /*2290*/  LDL R0, [R1+0x28] ;  /* 0x0000280001007983 */ /* 0x001f220000100800 */
[----:B--2---:R-:W-:Y:S01]  /*22a0*/  MOV R2, R74 ;  /* 0x0000004a00027202 */ /* 0x004fe20000000f00 */
[----:B------:R-:W-:-:S02]  /*22b0*/  FMUL.FTZ R74, R3, R26 ;  /* 0x0000001a034a7220 */ /* 0x000fc40000410000 */
[----:B---3--:R-:W-:Y:S02]  /*22c0*/  FFMA.FTZ R56, R4, R3, R56 ;  /* 0x0000000304387223 */ /* 0x008fe40000010038 */
[----:B------:R-:W-:-:S03]  /*22d0*/  FADD.FTZ R3, R76, R3 ;  /* 0x000000034c037221 */ /* 0x000fc60000010000 */
[----:B------:R0:W-:Y:S02]  /*22e0*/  STL [R1+0x4], R56 ;  /* 0x0000043801007387 */ /* 0x0001e40000100800 */
[----:B0-----:R-:W-:Y:S02]  /*22f0*/  MOV R56, R4 ;  /* 0x0000000400387202 */ /* 0x001fe40000000f00 */
[----:B------:R0:W5:Y:S04]  /*2300*/  LDL.LU R4, [R1+0x48] ;  /* 0x0000480001047983 */ /* 0x0001680000300800 */
[----:B------:R-:W2:Y:S01]  /*2310*/  LDL.LU R76, [R1+0x8] ;  /* 0x00000800014c7983 */ /* 0x000ea20000300800 */
[----:B------:R-:W-:Y:S02]  /*2320*/  FFMA.FTZ R56, R56, R74, R2 ;  /* 0x0000004a38387223 */ /* 0x000fe40000010002 */
[----:B------:R-:W-:Y:S01]  /*2330*/  FADD.FTZ R58, R58, -UR6 ;  /* 0x800000063a3a7e21 */ /* 0x000fe20008010000 */
[----:B------:R0:W5:Y:S03]  /*2340*/  LDL.LU R2, [R1+0x44] ;  /* 0x0000440001027983 */ /* 0x0001660000300800 */
[----:B------:R-:W-:-:S02]  /*2350*/  FMUL.FTZ R58, R58, UR25 ;  /* 0x000000193a3a7c20 */ /* 0x000fc40008410000 */
[----:B--2---:R-:W-:Y:S02]  /*2360*/  FADD.FTZ R74, R76, R74 ;  /* 0x0000004a4c4a7221 */ /* 0x004fe40000010000 */
[----:B----4-:R-:W-:Y:S02]  /*2370*/  FFMA.FTZ R76, R77, R75, RZ ;  /* 0x0000004b4d4c7223 */ /* 0x010fe400000100ff */
[----:B------:R-:W-:-:S04]  /*2380*/  FMUL.FTZ R77, R57, R27 ;  /* 0x0000001b394d7220 */ /* 0x000fc80000410000 */
[----:B------:R-:W-:Y:S02]  /*2390*/  FFMA.FTZ R56, R0, R77, R56 ;  /* 0x0000004d00387223 */ /* 0x000fe40000010038 */
[----:B------:R-:W-:Y:S02]  /*23a0*/  FADD.FTZ R74, R77, R74 ;  /* 0x0000004a4d4a7221 */ /* 0x000fe40000010000 */
[----:B------:R-:W-:-:S04]  /*23b0*/  FADD.FTZ R77, R59, -UR6 ;  /* 0x800000063b4d7e21 */ /* 0x000fc80008010000 */
[----:B------:R-:W-:Y:S02]  /*23c0*/  FMUL.FTZ R77, R77, UR25 ;  /* 0x000000194d4d7c20 */ /* 0x000fe40008410000 */
[----:B------:R-:W-:Y:S02]  /*23d0*/  FFMA.FTZ R76, R0, R57, R76 ;  /* 0x00000039004c7223 */ /* 0x000fe4000001004c */
[----:B------:R0:W5:Y:S04]  /*23e0*/  LDL.LU R0, [R1+0x40] ;  /* 0x0000400001007983 */ /* 0x0001680000300800 */
[----:B------:R0:W-:Y:S04]  /*23f0*/  STL [R1+0x1c], R77 ;  /* 0x00001c4d01007387 */ /* 0x0001e80000100800 */
[----:B------:R0:W-:Y:S01]  /*2400*/  STL [R1+0x20], R58 ;  /* 0x0000203a01007387 */ /* 0x0001e20000100800 */
[----:B------:R-:W-:Y:S01]  /*2410*/  FADD.FTZ R75, RZ, R75 ;  /* 0x0000004bff4b7221 */ /* 0x000fe20000010000 */
[----:B------:R-:W-:-:S03]  /*2420*/  MOV R59, R49 ;  /* 0x00000031003b7202 */ /* 0x000fc60000000f00 */
[----:B------:R-:W-:Y:S01]  /*2430*/  FADD.FTZ R75, R75, R57 ;  /* 0x000000394b4b7221 */ /* 0x000fe20000010000 */
[----:B------:R-:W-:Y:S01]  /*2440*/  MOV R57, R48 ;  /* 0x0000003000397202 */ /* 0x000fe20000000f00 */
[----:B------:R-:W-:Y:S05]  /*2450*/  @!P5 BRA `(.L_x_1484) ;  /* 0x000001200000d947 */ /* 0x000fea0003800000 */
[----:B------:R-:W-:-:S04]  /*2460*/  FFMA.FTZ R57, R58, R26, R28 ;  /* 0x0000001a3a397223 */ /* 0x000fc8000001001c */
[----:B0-----:R-:W-:-:S06]  /*2470*/  FMUL.FTZ R58, R57, -1.4426950216293334961 ;  /* 0xbfb8aa3b393a7820 */ /* 0x001fcc0000410000 */
        /* <DEDUP_REMOVED lines=16> */
.L_x_1484:
[----:B-----5:R1:W-:Y:S04]  /*2580*/  STL [R1+0x44], R2 ;  /* 0x0000440201007387 */ /* 0x0203e80000100800 */
[----:B-1----:R-:W2:Y:S04]  /*2590*/  LDL.LU R2, [R1+0x4] ;  /* 0x0000040001027983 */ /* 0x002ea80000300800 */
[----:B------:R1:W-:Y:S04]  /*25a0*/  STL [R1+0x40], R0 ;  /* 0x0000400001007387 */ /* 0x0003e80000100800 */
[----:B0-----:R-:W3:Y:S04]  /*25b0*/  LDL R77, [R1+0x1c] ;  /* 0x00001c00014d7983 */ /* 0x001ee80000100800 */
[----:B-1----:R-:W4:Y:S01]  /*25c0*/  LDL R0, [R1+0x20] ;  /* 0x0000200001007983 */ /* 0x002f220000100800 */
[----:B------:R-:W-:-:S02]  /*25d0*/  FMUL.FTZ R58, R57, R26 ;  /* 0x0000001a393a7220 */ /* 0x000fc40000410000 */
[----:B------:R-:W-:Y:S02]  /*25e0*/  FADD.FTZ R75, R75, R59 ;  /* 0x0000003b4b4b7221 */ /* 0x000fe40000010000 */
[----:B------:R-:W-:Y:S02]  /*25f0*/  FADD.FTZ R74, R74, R58 ;  /* 0x0000003a4a4a7221 */ /* 0x000fe40000010000 */
[----:B------:R-:W-:Y:S02]  /*2600*/  FADD.FTZ R61, R61, -UR6 ;  /* 0x800000063d3d7e21 */ /* 0x000fe40008010000 */
[----:B------:R-:W-:Y:S02]  /*2610*/  FADD.FTZ R3, R3, R57 ;  /* 0x0000003903037221 */ /* 0x000fe40000010000 */
[----:B---3--:R-:W-:Y:S02]  /*2620*/  FFMA.FTZ R76, R77, R59, R76 ;  /* 0x0000003b4d4c7223 */ /* 0x008fe4000001004c */
[----:B----4-:R-:W-:-:S02]  /*2630*/  FFMA.FTZ R56, R0, R58, R56 ;  /* 0x0000003a00387223 */ /* 0x010fc40000010038 */
[----:B------:R-:W-:Y:S02]  /*2640*/  FMUL.FTZ R58, R59, R27 ;  /* 0x0000001b3b3a7220 */ /* 0x000fe40000410000 */
[----:B------:R-:W-:Y:S02]  /*2650*/  FADD.FTZ R59, R60, -UR6 ;  /* 0x800000063c3b7e21 */ /* 0x000fe40008010000 */
[----:B------:R-:W-:Y:S02]  /*2660*/  FFMA.FTZ R56, R77, R58, R56 ;  /* 0x0000003a4d387223 */ /* 0x000fe40000010038 */
[----:B------:R-:W-:Y:S02]  /*2670*/  FMUL.FTZ R77, R61, UR25 ;  /* 0x000000193d4d7c20 */ /* 0x000fe40008410000 */
[----:B------:R-:W-:Y:S02]  /*2680*/  FMUL.FTZ R59, R59, UR25 ;  /* 0x000000193b3b7c20 */ /* 0x000fe40008410000 */
[----:B--2---:R-:W-:-:S02]  /*2690*/  FFMA.FTZ R57, R0, R57, R2 ;  /* 0x0000003900397223 */ /* 0x004fc40000010002 */
[----:B------:R0:W5:Y:S04]  /*26a0*/  LDL.LU R2, [R1+0x44] ;  /* 0x0000440001027983 */ /* 0x0001680000300800 */
[----:B------:R0:W5:Y:S04]  /*26b0*/  LDL.LU R0, [R1+0x40] ;  /* 0x0000400001007983 */ /* 0x0001680000300800 */
[----:B------:R0:W-:Y:S04]  /*26c0*/  STL [R1+0x14], R77 ;  /* 0x0000144d01007387 */ /* 0x0001e80000100800 */
[----:B------:R0:W-:Y:S01]  /*26d0*/  STL [R1+0x18], R59 ;  /* 0x0000183b01007387 */ /* 0x0001e20000100800 */
[----:B------:R-:W-:Y:S01]  /*26e0*/  FADD.FTZ R74, R58, R74 ;  /* 0x0000004a3a4a7221 */ /* 0x000fe20000010000 */
[----:B------:R-:W-:-:S02]  /*26f0*/  MOV R60, R46 ;  /* 0x0000002e003c7202 */ /* 0x000fc40000000f00 */
        /* <DEDUP_REMOVED lines=20> */
.L_x_1485:
[----:B------:R-:W2:Y:S01]  /*2840*/  LDL R61, [R1+0x18] ;  /* 0x00001800013d7983 */ /* 0x000ea20000100800 */
[----:B0-----:R-:W-:Y:S02]  /*2850*/  FMUL.FTZ R59, R60, R26 ;  /* 0x0000001a3c3b7220 */ /* 0x001fe40000410000 */
[----:B------:R-:W-:Y:S02]  /*2860*/  FADD.FTZ R63, R63, -UR6 ;  /* 0x800000063f3f7e21 */ /* 0x000fe40008010000 */
[----:B------:R-:W-:Y:S02]  /*2870*/  FADD.FTZ R74, R74, R59 ;  /* 0x0000003b4a4a7221 */ /* 0x000fe40000010000 */
[----:B------:R-:W-:Y:S02]  /*2880*/  FADD.FTZ R62, R62, -UR6 ;  /* 0x800000063e3e7e21 */ /* 0x000fe40008010000 */
[----:B------:R-:W-:Y:S02]  /*2890*/  FFMA.FTZ R76, R77, R58, R76 ;  /* 0x0000003a4d4c7223 */ /* 0x000fe4000001004c */
[----:B------:R-:W-:-:S02]  /*28a0*/  FMUL.FTZ R62, R62, UR25 ;  /* 0x000000193e3e7c20 */ /* 0x000fc40008410000 */
[----:B------:R-:W-:Y:S02]  /*28b0*/  FADD.FTZ R3, R3, R60 ;  /* 0x0000003c03037221 */ /* 0x000fe40000010000 */
[----:B------:R-:W-:Y:S02]  /*28c0*/  FADD.FTZ R75, R75, R58 ;  /* 0x0000003a4b4b7221 */ /* 0x000fe40000010000 */
[C---:B--2---:R-:W-:Y:S02]  /*28d0*/  FFMA.FTZ R56, R61.reuse, R59, R56 ;  /* 0x0000003b3d387223 */ /* 0x044fe40000010038 */
[----:B------:R-:W-:Y:S01]  /*28e0*/  FMUL.FTZ R59, R58, R27 ;  /* 0x0000001b3a3b7220 */ /* 0x000fe20000410000 */
[----:B------:R-:W-:Y:S01]  /*28f0*/  MOV R58, R45 ;  /* 0x0000002d003a7202 */ /* 0x000fe20000000f00 */
[----:B------:R-:W-:Y:S01]  /*2900*/  FFMA.FTZ R57, R61, R60, R57 ;  /* 0x0000003c3d397223 */ /* 0x000fe20000010039 */
[----:B------:R-:W-:Y:S01]  /*2910*/  MOV R60, R44 ;  /* 0x0000002c003c7202 */ /* 0x000fe20000000f00 */
[----:B------:R-:W-:-:S02]  /*2920*/  FFMA.FTZ R56, R77, R59, R56 ;  /* 0x0000003b4d387223 */ /* 0x000fc40000010038 */
[----:B------:R-:W-:Y:S02]  /*2930*/  FMUL.FTZ R77, R63, UR25 ;  /* 0x000000193f4d7c20 */ /* 0x000fe40008410000 */
[----:B------:R-:W-:-:S03]  /*2940*/  FADD.FTZ R74, R59, R74 ;  /* 0x0000004a3b4a7221 */ /* 0x000fc60000010000 */
[----:B------:R0:W-:Y:S04]  /*2950*/  STL [R1], R77 ;  /* 0x0000004d01007387 */ /* 0x0001e80000100800 */
[----:B------:R0:W-:Y:S01]  /*2960*/  STL [R1+0x4], R62 ;  /* 0x0000043e01007387 */ /* 0x0001e20000100800 */
[----:B------:R-:W-:Y:S05]  /*2970*/  @!P5 BRA `(.L_x_1486) ;  /* 0x000001200000d947 */ /* 0x000fea0003800000 */
[----:B------:R-:W-:-:S04]  /*2980*/  FFMA.FTZ R58, R62, R26, R28 ;  /* 0x0000001a3e3a7223 */ /* 0x000fc8000001001c */
[----:B------:R-:W-:-:S06]  /*2990*/  FMUL.FTZ R59, R58, -1.4426950216293334961 ;  /* 0xbfb8aa3b3a3b7820 */ /* 0x000fcc0000410000 */
[----:B------:R-:W1:Y:S02]  /*29a0*/  MUFU.EX2 R59, R59 ;  /* 0x0000003b003b7308 */ /* 0x000e640000000800 */
[----:B-1----:R-:W-:-:S06]  /*29b0*/  FADD.FTZ R59, R59, 1 ;  /* 0x3f8000003b3b7421 */ /* 0x002fcc0000010000 */
[----:B------:R-:W1:Y:S02]  /*29c0*/  MUFU.RCP R59, R59 ;  /* 0x0000003b003b7308 */ /* 0x000e640000001000 */
[----:B-1----:R-:W-:Y:S02]  /*29d0*/  FADD.FTZ R60, -R59, 1 ;  /* 0x3f8000003b3c7421 */ /* 0x002fe40000010100 */
[----:B------:R-:W-:Y:S02]  /*29e0*/  FMUL.FTZ R59, R44, R59 ;  /* 0x0000003b2c3b7220 */ /* 0x000fe40000410000 */
[----:B------:R-:W-:Y:S02]  /*29f0*/  FFMA.FTZ R60, R58, R60, 1 ;  /* 0x3f8000003a3c7423 */ /* 0x000fe4000001003c */
[----:B------:R-:W-:Y:S02]  /*2a00*/  FFMA.FTZ R58, R77, R27, R29 ;  /* 0x0000001b4d3a7223 */ /* 0x000fe4000001001d */
[----:B------:R-:W-:-:S02]  /*2a10*/  FMUL.FTZ R60, R59, R60 ;  /* 0x0000003c3b3c7220 */ /* 0x000fc40000410000 */
        /* <DEDUP_REMOVED lines=8> */
.L_x_1486:
[----:B------:R-:W-:Y:S02]  /*2aa0*/  FMUL.FTZ R59, R60, R26 ;  /* 0x0000001a3c3b7220 */ /* 0x000fe40000410000 */
[----:B------:R-:W-:Y:S02]  /*2ab0*/  FADD.FTZ R65, R65, -UR6 ;  /* 0x8000000641417e21 */ /* 0x000fe40008010000 */
[----:B------:R-:W-:Y:S02]  /*2ac0*/  FADD.FTZ R64, R64, -UR6 ;  /* 0x8000000640407e21 */ /* 0x000fe40008010000 */
[C---:B------:R-:W-:Y:S02]  /*2ad0*/  FFMA.FTZ R57, R62.reuse, R60, R57 ;  /* 0x0000003c3e397223 */ /* 0x040fe40000010039 */
[----:B------:R-:W-:Y:S02]  /*2ae0*/  FFMA.FTZ R56, R62, R59, R56 ;  /* 0x0000003b3e387223 */ /* 0x000fe40000010038 */
[----:B0-----:R-:W-:-:S02]  /*2af0*/  FMUL.FTZ R62, R65, UR25 ;  /* 0x00000019413e7c20 */ /* 0x001fc40008410000 */
[----:B------:R-:W-:Y:S02]  /*2b00*/  FMUL.FTZ R63, R64, UR25 ;  /* 0x00000019403f7c20 */ /* 0x000fe40008410000 */
[----:B------:R-:W-:Y:S01]  /*2b10*/  FADD.FTZ R74, R74, R59 ;  /* 0x0000003b4a4a7221 */ /* 0x000fe20000010000 */
[----:B------:R0:W-:Y:S01]  /*2b20*/  STL [R1+0xc], R62 ;  /* 0x00000c3e01007387 */ /* 0x0001e20000100800 */
[----:B------:R-:W-:Y:S02]  /*2b30*/  FMUL.FTZ R59, R58, R27 ;  /* 0x0000001b3a3b7220 */ /* 0x000fe40000410000 */
[----:B------:R-:W-:Y:S01]  /*2b40*/  FADD.FTZ R3, R3, R60 ;  /* 0x0000003c03037221 */ /* 0x000fe20000010000 */
[----:B------:R0:W-:Y:S01]  /*2b50*/  STL [R1+0x10], R63 ;  /* 0x0000103f01007387 */ /* 0x0001e20000100800 */
[----:B------:R-:W-:Y:S01]  /*2b60*/  FADD.FTZ R75, R75, R58 ;  /* 0x0000003a4b4b7221 */ /* 0x000fe20000010000 */
[----:B------:R-:W-:Y:S01]  /*2b70*/  MOV R60, R42 ;  /* 0x0000002a003c7202 */ /* 0x000fe20000000f00 */
[C---:B------:R-:W-:Y:S01]  /*2b80*/  FFMA.FTZ R76, R77.reuse, R58, R76 ;  /* 0x0000003a4d4c7223 */ /* 0x040fe2000001004c */
[----:B------:R-:W-:Y:S01]  /*2b90*/  MOV R58, R43 ;  /* 0x0000002b003a7202 */ /* 0x000fe20000000f00 */
[----:B------:R-:W-:-:S02]  /*2ba0*/  FFMA.FTZ R56, R77, R59, R56 ;  /* 0x0000003b4d387223 */ /* 0x000fc40000010038 */
[----:B------:R-:W-:Y:S01]  /*2bb0*/  FADD.FTZ R74, R59, R74 ;  /* 0x0000004a3b4a7221 */ /* 0x000fe20000010000 */
        /* <DEDUP_REMOVED lines=19> */
.L_x_1487:
[----:B------:R-:W-:Y:S01]  /*2cf0*/  FMUL.FTZ R59, R60, R26 ;  /* 0x0000001a3c3b7220 */ /* 0x000fe20000410000 */
[----:B------:R-:W-:Y:S01]  /*2d00*/  MOV R61, R40 ;  /* 0x00000028003d7202 */ /* 0x000fe20000000f00 */
[----:B------:R-:W-:Y:S02]  /*2d10*/  FADD.FTZ R66, R66, -UR6 ;  /* 0x8000000642427e21 */ /* 0x000fe40008010000 */
[C---:B------:R-:W-:Y:S02]  /*2d20*/  FFMA.FTZ R57, R63.reuse, R60, R57 ;  /* 0x0000003c3f397223 */ /* 0x040fe40000010039 */
[----:B------:R-:W-:Y:S02]  /*2d30*/  FFMA.FTZ R56, R63, R59, R56 ;  /* 0x0000003b3f387223 */ /* 0x000fe40000010038 */
[----:B0-----:R-:W-:Y:S02]  /*2d40*/  FMUL.FTZ R63, R66, UR25 ;  /* 0x00000019423f7c20 */ /* 0x001fe40008410000 */
[----:B------:R-:W-:-:S02]  /*2d50*/  FADD.FTZ R74, R74, R59 ;  /* 0x0000003b4a4a7221 */ /* 0x000fc40000010000 */
[----:B------:R-:W-:Y:S01]  /*2d60*/  FMUL.FTZ R59, R58, R27 ;  /* 0x0000001b3a3b7220 */ /* 0x000fe20000410000 */
[----:B------:R0:W-:Y:S01]  /*2d70*/  STL [R1+0x8], R63 ;  /* 0x0000083f01007387 */ /* 0x0001e20000100800 */
[----:B------:R-:W-:Y:S02]  /*2d80*/  FADD.FTZ R67, R67, -UR6 ;  /* 0x8000000643437e21 */ /* 0x000fe40008010000 */
[----:B------:R-:W-:Y:S02]  /*2d90*/  FADD.FTZ R75, R75, R58 ;  /* 0x0000003a4b4b7221 */ /* 0x000fe40000010000 */
[C---:B------:R-:W-:Y:S02]  /*2da0*/  FFMA.FTZ R58, R62.reuse, R58, R76 ;  /* 0x0000003a3e3a7223 */ /* 0x040fe4000001004c */
[----:B------:R-:W-:Y:S02]  /*2db0*/  FFMA.FTZ R56, R62, R59, R56 ;  /* 0x0000003b3e387223 */ /* 0x000fe40000010038 */
[----:B------:R-:W-:Y:S01]  /*2dc0*/  FADD.FTZ R74, R59, R74 ;  /* 0x0000004a3b4a7221 */ /* 0x000fe20000010000 */
[----:B------:R-:W-:Y:S01]  /*2dd0*/  MOV R59, R41 ;  /* 0x00000029003b7202 */ /* 0x000fe20000000f00 */
[----:B------:R-:W-:-:S02]  /*2de0*/  FADD.FTZ R3, R3, R60 ;  /* 0x0000003c03037221 */ /* 0x000fc40000010000 */
[----:B------:R-:W-:Y:S01]  /*2df0*/  FMUL.FTZ R76, R67, UR25 ;  /* 0x00000019434c7c20 */ /* 0x000fe20008410000 */
[----:B------:R-:W-:Y:S05]  /*2e00*/  @!P5 BRA `(.L_x_1488) ;  /* 0x000001200000d947 */ /* 0x000fea0003800000 */
[----:B0-----:R-:W-:-:S04]  /*2e10*/  FFMA.FTZ R59, R63, R26, R28 ;  /* 0x0000001a3f3b7223 */ /* 0x001fc8000001001c */
        /* <DEDUP_REMOVED lines=17> */
.L_x_1488:
[----:B0-----:R-:W-:Y:S02]  /*2f30*/  FMUL.FTZ R60, R61, R26 ;  /* 0x0000001a3d3c7220 */ /* 0x001fe40000410000 */
[----:B------:R-:W-:Y:S02]  /*2f40*/  FADD.FTZ R3, R3, R61 ;  /* 0x0000003d03037221 */ /* 0x000fe40000010000 */
[C---:B------:R-:W-:Y:S02]  /*2f50*/  FFMA.FTZ R57, R63.reuse, R61, R57 ;  /* 0x0000003d3f397223 */ /* 0x040fe40000010039 */
[----:B------:R-:W-:Y:S01]  /*2f60*/  FFMA.FTZ R56, R63, R60, R56 ;  /* 0x0000003c3f387223 */ /* 0x000fe20000010038 */
[----:B------:R-:W-:Y:S01]  /*2f70*/  MOV R63, R8 ;  /* 0x00000008003f7202 */ /* 0x000fe20000000f00 */
[----:B------:R-:W-:Y:S02]  /*2f80*/  FMUL.FTZ R61, R59, R27 ;  /* 0x0000001b3b3d7220 */ /* 0x000fe40000410000 */
[----:B------:R-:W-:-:S02]  /*2f90*/  FADD.FTZ R74, R74, R60 ;  /* 0x0000003c4a4a7221 */ /* 0x000fc40000010000 */
[----:B------:R-:W-:Y:S02]  /*2fa0*/  FADD.FTZ R68, R68, -UR6 ;  /* 0x8000000644447e21 */ /* 0x000fe40008010000 */
[----:B------:R-:W-:Y:S02]  /*2fb0*/  FADD.FTZ R69, R69, -UR6 ;  /* 0x8000000645457e21 */ /* 0x000fe40008010000 */
[C---:B------:R-:W-:Y:S02]  /*2fc0*/  FFMA.FTZ R56, R76.reuse, R61, R56 ;  /* 0x0000003d4c387223 */ /* 0x040fe40000010038 */
[----:B------:R-:W-:Y:S02]  /*2fd0*/  FADD.FTZ R60, R75, R59 ;  /* 0x0000003b4b3c7221 */ /* 0x000fe40000010000 */
        /* <DEDUP_REMOVED lines=24> */
.L_x_1489:
[----:B------:R-:W-:Y:S02]  /*3160*/  FMUL.FTZ R62, R63, R26 ;  /* 0x0000001a3f3e7220 */ /* 0x000fe40000410000 */
[----:B------:R-:W-:Y:S02]  /*3170*/  FADD.FTZ R69, R70, -UR6 ;  /* 0x8000000646457e21 */ /* 0x000fe40008010000 */
[----:B------:R-:W-:Y:S02]  /*3180*/  FFMA.FTZ R56, R75, R62, R56 ;  /* 0x0000003e4b387223 */ /* 0x000fe40000010038 */
[----:B------:R-:W-:Y:S02]  /*3190*/  FADD.FTZ R61, R61, R62 ;  /* 0x0000003e3d3d7221 */ /* 0x000fe40000010000 */
[----:B------:R-:W-:Y:S02]  /*31a0*/  FMUL.FTZ R62, R59, R27 ;  /* 0x0000001b3b3e7220 */ /* 0x000fe40000410000 */
[----:B------:R-:W-:-:S02]  /*31b0*/  FADD.FTZ R68, R71, -UR6 ;  /* 0x8000000647447e21 */ /* 0x000fc40008010000 */
[----:B------:R-:W-:Y:S02]  /*31c0*/  FADD.FTZ R3, R3, R63 ;  /* 0x0000003f03037221 */ /* 0x000fe40000010000 */
[----:B------:R-:W-:Y:S01]  /*31d0*/  FFMA.FTZ R57, R75, R63, R57 ;  /* 0x0000003f4b397223 */ /* 0x000fe20000010039 */
[----:B------:R-:W-:Y:S01]  /*31e0*/  MOV R63, R10 ;  /* 0x0000000a003f7202 */ /* 0x000fe20000000f00 */
[----:B------:R-:W-:Y:S02]  /*31f0*/  FADD.FTZ R60, R60, R59 ;  /* 0x0000003b3c3c7221 */ /* 0x000fe40000010000 */
[C---:B------:R-:W-:Y:S01]  /*3200*/  FFMA.FTZ R58, R74.reuse, R59, R58 ;  /* 0x0000003b4a3a7223 */ /* 0x040fe2000001003a */
[----:B------:R-:W-:Y:S01]  /*3210*/  MOV R59, R11 ;  /* 0x0000000b003b7202 */ /* 0x000fe20000000f00 */
[----:B------:R-:W-:Y:S02]  /*3220*/  FFMA.FTZ R56, R74, R62, R56 ;  /* 0x0000003e4a387223 */ /* 0x000fe40000010038 */
        /* <DEDUP_REMOVED lines=22> */
.L_x_1490:
        /* <DEDUP_REMOVED lines=35> */
.L_x_1491:
[----:B------:R-:W-:Y:S02]  /*35c0*/  FMUL.FTZ R62, R63, R26 ;  /* 0x0000001a3f3e7220 */ /* 0x000fe40000410000 */
[----:B------:R-:W-:Y:S01]  /*35d0*/  FADD.FTZ R65, R54, -UR6 ;  /* 0x8000000636417e21 */ /* 0x000fe20008010000 */
[----:B------:R-:W-:Y:S01]  /*35e0*/  MOV R54, R15 ;  /* 0x0000000f00367202 */ /* 0x000fe20000000f00 */
[----:B------:R-:W-:Y:S02]  /*35f0*/  FFMA.FTZ R56, R67, R62, R56 ;  /* 0x0000003e43387223 */ /* 0x000fe40000010038 */
[----:B------:R-:W-:Y:S02]  /*3600*/  FADD.FTZ R61, R61, R62 ;  /* 0x0000003e3d3d7221 */ /* 0x000fe40000010000 */
[----:B------:R-:W-:Y:S02]  /*3610*/  FMUL.FTZ R62, R59, R27 ;  /* 0x0000001b3b3e7220 */ /* 0x000fe40000410000 */
[----:B------:R-:W-:-:S02]  /*3620*/  FADD.FTZ R55, R55, -UR6 ;  /* 0x8000000637377e21 */ /* 0x000fc40008010000 */
[----:B------:R-:W-:Y:S02]  /*3630*/  FADD.FTZ R60, R60, R59 ;  /* 0x0000003b3c3c7221 */ /* 0x000fe40000010000 */
[C---:B------:R-:W-:Y:S01]  /*3640*/  FFMA.FTZ R58, R66.reuse, R59, R58 ;  /* 0x0000003b423a7223 */ /* 0x040fe2000001003a */
[----:B------:R-:W-:Y:S01]  /*3650*/  MOV R59, R14 ;  /* 0x0000000e003b7202 */ /* 0x000fe20000000f00 */
[----:B------:R-:W-:Y:S02]  /*3660*/  FADD.FTZ R3, R3, R63 ;  /* 0x0000003f03037221 */ /* 0x000fe40000010000 */
[----:B------:R-:W-:Y:S02]  /*3670*/  FFMA.FTZ R57, R67, R63, R57 ;  /* 0x0000003f43397223 */ /* 0x000fe40000010039 */
        /* <DEDUP_REMOVED lines=23> */
.L_x_1492:
[----:B------:R-:W-:Y:S02]  /*37f0*/  FMUL.FTZ R55, R59, R26 ;  /* 0x0000001a3b377220 */ /* 0x000fe40000410000 */
[----:B------:R-:W-:Y:S02]  /*3800*/  FADD.FTZ R38, R38, -UR6 ;  /* 0x8000000626267e21 */ /* 0x000fe40008010000 */
[----:B------:R-:W-:Y:S02]  /*3810*/  FFMA.FTZ R56, R65, R55, R56 ;  /* 0x0000003741387223 */ /* 0x000fe40000010038 */
[----:B------:R-:W-:Y:S02]  /*3820*/  FADD.FTZ R61, R61, R55 ;  /* 0x000000373d3d7221 */ /* 0x000fe40000010000 */
[----:B------:R-:W-:Y:S02]  /*3830*/  FMUL.FTZ R55, R54, R27 ;  /* 0x0000001b36377220 */ /* 0x000fe40000410000 */
[----:B------:R-:W-:Y:S01]  /*3840*/  FADD.FTZ R62, R39, -UR6 ;  /* 0x80000006273e7e21 */ /* 0x000fe20008010000 */
[----:B------:R-:W-:Y:S01]  /*3850*/  MOV R39, R16 ;  /* 0x0000001000277202 */ /* 0x000fe20000000f00 */
[----:B------:R-:W-:-:S02]  /*3860*/  FADD.FTZ R60, R60, R54 ;  /* 0x000000363c3c7221 */ /* 0x000fc40000010000 */
[C---:B------:R-:W-:Y:S01]  /*3870*/  FFMA.FTZ R58, R64.reuse, R54, R58 ;  /* 0x00000036403a7223 */ /* 0x040fe2000001003a */
[----:B------:R-:W-:Y:S01]  /*3880*/  MOV R54, R17 ;  /* 0x0000001100367202 */ /* 0x000fe20000000f00 */
[----:B------:R-:W-:Y:S02]  /*3890*/  FADD.FTZ R3, R3, R59 ;  /* 0x0000003b03037221 */ /* 0x000fe40000010000 */
[----:B------:R-:W-:Y:S02]  /*38a0*/  FFMA.FTZ R57, R65, R59, R57 ;  /* 0x0000003b41397223 */ /* 0x000fe40000010039 */
[----:B------:R-:W-:Y:S02]  /*38b0*/  FFMA.FTZ R56, R64, R55, R56 ;  /* 0x0000003740387223 */ /* 0x000fe40000010038 */
[----:B------:R-:W-:Y:S02]  /*38c0*/  FADD.FTZ R61, R55, R61 ;  /* 0x0000003d373d7221 */ /* 0x000fe40000010000 */
        /* <DEDUP_REMOVED lines=21> */
.L_x_1493:
[----:B------:R-:W-:Y:S02]  /*3a20*/  FMUL.FTZ R38, R39, R26 ;  /* 0x0000001a27267220 */ /* 0x000fe40000410000 */
[----:B------:R-:W-:Y:S02]  /*3a30*/  FADD.FTZ R70, R3, R39 ;  /* 0x0000002703467221 */ /* 0x000fe40000010000 */
[----:B------:R-:W-:Y:S02]  /*3a40*/  FFMA.FTZ R56, R63, R38, R56 ;  /* 0x000000263f387223 */ /* 0x000fe40000010038 */
[----:B------:R-:W-:Y:S02]  /*3a50*/  FADD.FTZ R55, R61, R38 ;  /* 0x000000263d377221 */ /* 0x000fe40000010000 */
[----:B------:R-:W-:Y:S02]  /*3a60*/  FFMA.FTZ R39, R63, R39, R57 ;  /* 0x000000273f277223 */ /* 0x000fe40000010039 */
[----:B------:R-:W-:-:S02]  /*3a70*/  FADD.FTZ R38, R60, R54 ;  /* 0x000000363c267221 */ /* 0x000fc40000010000 */
[----:B------:R-:W-:Y:S02]  /*3a80*/  FMUL.FTZ R57, R54, R27 ;  /* 0x0000001b36397220 */ /* 0x000fe40000410000 */
[----:B------:R-:W-:Y:S01]  /*3a90*/  FADD.FTZ R61, R36, -UR6 ;  /* 0x80000006243d7e21 */ /* 0x000fe20008010000 */
[----:B------:R-:W-:Y:S01]  /*3aa0*/  MOV R36, R19 ;  /* 0x0000001300247202 */ /* 0x000fe20000000f00 */
[----:B------:R-:W-:Y:S01]  /*3ab0*/  FADD.FTZ R60, R37, -UR6 ;  /* 0x80000006253c7e21 */ /* 0x000fe20008010000 */
[----:B------:R-:W-:Y:S01]  /*3ac0*/  MOV R37, R18 ;  /* 0x0000001200257202 */ /* 0x000fe20000000f00 */
[C---:B------:R-:W-:Y:S02]  /*3ad0*/  FFMA.FTZ R3, R62.reuse, R54, R58 ;  /* 0x000000363e037223 */ /* 0x040fe4000001003a */
        /* <DEDUP_REMOVED lines=23> */
.L_x_1494:
[----:B------:R-:W-:Y:S02]  /*3c50*/  FMUL.FTZ R56, R37, R26 ;  /* 0x0000001a25387220 */ /* 0x000fe40000410000 */
[----:B------:R-:W-:Y:S02]  /*3c60*/  FADD.FTZ R34, R34, -UR6 ;  /* 0x8000000622227e21 */ /* 0x000fe40008010000 */
[----:B------:R-:W-:Y:S02]  /*3c70*/  FFMA.FTZ R54, R61, R56, R54 ;  /* 0x000000383d367223 */ /* 0x000fe40000010036 */
[----:B------:R-:W-:Y:S02]  /*3c80*/  FADD.FTZ R55, R55, R56 ;  /* 0x0000003837377221 */ /* 0x000fe40000010000 */
[----:B------:R-:W-:Y:S02]  /*3c90*/  FADD.FTZ R35, R35, -UR6 ;  /* 0x8000000623237e21 */ /* 0x000fe40008010000 */
[----:B------:R-:W-:-:S02]  /*3ca0*/  FMUL.FTZ R56, R36, R27 ;  /* 0x0000001b24387220 */ /* 0x000fc40000410000 */
[----:B------:R-:W-:Y:S01]  /*3cb0*/  FMUL.FTZ R59, R34, UR25 ;  /* 0x00000019223b7c20 */ /* 0x000fe20008410000 */
[----:B------:R-:W-:Y:S01]  /*3cc0*/  MOV R34, R21 ;  /* 0x0000001500227202 */ /* 0x000fe20000000f00 */
[----:B------:R-:W-:Y:S01]  /*3cd0*/  FMUL.FTZ R58, R35, UR25 ;  /* 0x00000019233a7c20 */ /* 0x000fe20008410000 */
[----:B------:R-:W-:Y:S01]  /*3ce0*/  MOV R35, R20 ;  /* 0x0000001400237202 */ /* 0x000fe20000000f00 */
        /* <DEDUP_REMOVED lines=21> */
.L_x_1495:
[----:B------:R-:W-:Y:S02]  /*3e40*/  FMUL.FTZ R56, R35, R26 ;  /* 0x0000001a23387220 */ /* 0x000fe40000410000 */
[----:B------:R-:W-:Y:S02]  /*3e50*/  FMUL.FTZ R57, R34, R27 ;  /* 0x0000001b22397220 */ /* 0x000fe40000410000 */
[----:B------:R-:W-:Y:S02]  /*3e60*/  FFMA.FTZ R54, R59, R56, R54 ;  /* 0x000000383b367223 */ /* 0x000fe40000010036 */
[----:B------:R-:W-:Y:S02]  /*3e70*/  FADD.FTZ R55, R55, R56 ;  /* 0x0000003837377221 */ /* 0x000fe40000010000 */
[----:B------:R-:W-:Y:S02]  /*3e80*/  FADD.FTZ R32, R32, -UR6 ;  /* 0x8000000620207e21 */ /* 0x000fe40008010000 */
[----:B------:R-:W-:-:S02]  /*3e90*/  FADD.FTZ R33, R33, -UR6 ;  /* 0x8000000621217e21 */ /* 0x000fc40008010000 */
[----:B------:R-:W-:Y:S02]  /*3ea0*/  FFMA.FTZ R56, R58, R57, R54 ;  /* 0x000000393a387223 */ /* 0x000fe40000010036 */
[----:B------:R-:W-:Y:S02]  /*3eb0*/  FADD.FTZ R57, R57, R55 ;  /* 0x0000003739397221 */ /* 0x000fe40000010000 */
[----:B------:R-:W-:Y:S01]  /*3ec0*/  FMUL.FTZ R55, R32, UR25 ;  /* 0x0000001920377c20 */ /* 0x000fe20008410000 */
[----:B------:R-:W-:Y:S01]  /*3ed0*/  MOV R32, R23 ;  /* 0x0000001700207202 */ /* 0x000fe20000000f00 */
[----:B------:R-:W-:Y:S01]  /*3ee0*/  FMUL.FTZ R54, R33, UR25 ;  /* 0x0000001921367c20 */ /* 0x000fe20008410000 */
[----:B------:R-:W-:Y:S01]  /*3ef0*/  MOV R33, R22 ;  /* 0x0000001600217202 */ /* 0x000fe20000000f00 */
        /* <DEDUP_REMOVED lines=19> */
.L_x_1496:
[----:B------:R-:W-:Y:S01]  /*4030*/  FMUL.FTZ R71, R33, R26 ;  /* 0x0000001a21477220 */ /* 0x000fe20000410000 */
[----:B------:R-:W-:Y:S01]  /*4040*/  MOV R72, R24 ;  /* 0x0000001800487202 */ /* 0x000fe20000000f00 */
[----:B------:R-:W-:Y:S02]  /*4050*/  FMUL.FTZ R77, R32, R27 ;  /* 0x0000001b204d7220 */ /* 0x000fe40000410000 */
[----:B------:R-:W-:Y:S02]  /*4060*/  FFMA.FTZ R56, R55, R71, R56 ;  /* 0x0000004737387223 */ /* 0x000fe40000010038 */
[----:B------:R-:W-:Y:S01]  /*4070*/  FADD.FTZ R57, R57, R71 ;  /* 0x0000004739397221 */ /* 0x000fe20000010000 */
[----:B------:R-:W-:Y:S01]  /*4080*/  MOV R71, R25 ;  /* 0x0000001900477202 */ /* 0x000fe20000000f00 */
[----:B------:R-:W-:Y:S02]  /*4090*/  FADD.FTZ R30, R30, -UR6 ;  /* 0x800000061e1e7e21 */ /* 0x000fe40008010000 */
[----:B------:R-:W-:-:S02]  /*40a0*/  FADD.FTZ R31, R31, -UR6 ;  /* 0x800000061f1f7e21 */ /* 0x000fc40008010000 */
        /* <DEDUP_REMOVED lines=23> */
.L_x_1497:
[----:B-----5:R0:W-:Y:S01]  /*4220*/  STL [R1+0x40], R2 ;  /* 0x0000400201007387 */ /* 0x0201e20000100800 */
[----:B------:R-:W-:Y:S02]  /*4230*/  FMUL.FTZ R30, R72, R26 ;  /* 0x0000001a481e7220 */ /* 0x000fe40000410000 */
[----:B------:R-:W-:Y:S02]  /*4240*/  FMUL.FTZ R31, R71, R27 ;  /* 0x0000001b471f7220 */ /* 0x000fe40000410000 */
[----:B------:R-:W-:Y:S02]  /*4250*/  FFMA.FTZ R73, R57, R30, R73 ;  /* 0x0000001e39497223 */ /* 0x000fe40000010049 */
[----:B------:R-:W-:Y:S02]  /*4260*/  FADD.FTZ R77, R77, R30 ;  /* 0x0000001e4d4d7221 */ /* 0x000fe40000010000 */
[----:B------:R-:W-:Y:S01]  /*4270*/  FFMA.FTZ R30, R56, R31, R73 ;  /* 0x0000001f381e7223 */ /* 0x000fe20000010049 */
[----:B0-----:R-:W0:Y:S01]  /*4280*/  S2R R2, SR_LANEID ;  /* 0x0000000000027919 */ /* 0x001e220000000000 */
[----:B------:R-:W-:-:S02]  /*4290*/  FADD.FTZ R31, R31, R77 ;  /* 0x0000004d1f1f7221 */ /* 0x000fc40000010000 */
[----:B------:R-:W-:Y:S01]  /*42a0*/  FADD.FTZ R70, R70, R37 ;  /* 0x0000002546467221 */ /* 0x000fe20000010000 */
[----:B------:R-:W1:Y:S01]  /*42b0*/  SHFL.DOWN PT, R73, R30, 0x1, 0x1f ;  /* 0x08201f001e497f89 */ /* 0x000e6200000e0000 */
[----:B------:R-:W-:-:S03]  /*42c0*/  FFMA.FTZ R39, R61, R37, R39 ;  /* 0x000000253d277223 */ /* 0x000fc60000010027 */
[----:B------:R-:W2:Y:S04]  /*42d0*/  SHFL.DOWN PT, R77, R31, 0x1, 0x1f ;  /* 0x08201f001f4d7f89 */ /* 0x000ea800000e0000 */
[----:B------:R-:W3:Y:S01]  /*42e0*/  LDL R37, [R1+0x38] ;  /* 0x0000380001257983 */ /* 0x000ee20000100800 */
        /* <DEDUP_REMOVED lines=18> */
[----:B------:R-:W-:Y:S02]  /*4410*/  ISETP.GT.AND P0, PT, R2, 0xf, PT ;  /* 0x0000000f0200780c */ /* 0x000fe40003f04270 */
[----:B------:R-:W0:Y:S04]  /*4420*/  SHFL.DOWN PT, R73, R30, 0x10, 0x1f ;  /* 0x0a001f001e497f89 */ /* 0x000e2800000e0000 */
[----:B------:R1:W5:Y:S01]  /*4430*/  LDL.LU R2, [R1+0x40] ;  /* 0x0000400001027983 */ /* 0x0003620000300800 */
[----:B------:R-:W-:Y:S02]  /*4440*/  FADD.FTZ R38, R38, R36 ;  /* 0x0000002426267221 */ /* 0x000fe40000010000 */
[----:B------:R-:W-:Y:S01]  /*4450*/  FFMA.FTZ R3, R60, R36, R3 ;  /* 0x000000243c037223 */ /* 0x000fe20000010003 */
[----:B------:R-:W2:Y:S04]  /*4460*/  SHFL.DOWN PT, R77, R31, 0x10, 0x1f ;  /* 0x0a001f001f4d7f89 */ /* 0x000ea800000e0000 */
[----:B------:R-:W4:Y:S01]  /*4470*/  S2R R36, SR_LANEID ;  /* 0x0000000000247919 */ /* 0x000f220000000000 */
[----:B------:R-:W-:-:S02]  /*4480*/  FADD.FTZ R70, R70, R35 ;  /* 0x0000002346467221 */ /* 0x000fc40000010000 */
[----:B------:R-:W-:Y:S02]  /*4490*/  FFMA.FTZ R39, R59, R35, R39 ;  /* 0x000000233b277223 */ /* 0x000fe40000010027 */
[----:B------:R-:W-:Y:S02]  /*44a0*/  FADD.FTZ R38, R38, R34 ;  /* 0x0000002226267221 */ /* 0x000fe40000010000 */
[----:B------:R-:W-:Y:S01]  /*44b0*/  FFMA.FTZ R3, R58, R34, R3 ;  /* 0x000000223a037223 */ /* 0x000fe20000010003 */
[----:B------:R-:W-:Y:S01]  /*44c0*/  ISETP.NE.AND P2, PT, R0, RZ, PT ;  /* 0x000000ff0000720c */ /* 0x000fe20003f45270 */
[----:B0-----:R-:W-:Y:S02]  /*44d0*/  @!P0 FADD.FTZ R30, R30, R73 ;  /* 0x000000491e1e8221 */ /* 0x001fe40000010000 */
[----:B------:R-:W-:Y:S02]  /*44e0*/  FADD.FTZ R70, R70, R33 ;  /* 0x0000002146467221 */ /* 0x000fe40000010000 */
[----:B------:R-:W-:-:S02]  /*44f0*/  FFMA.FTZ R39, R55, R33, R39 ;  /* 0x0000002137277223 */ /* 0x000fc40000010027 */
[----:B--2---:R-:W-:Y:S01]  /*4500*/  @!P0 FADD.FTZ R31, R31, R77 ;  /* 0x0000004d1f1f8221 */ /* 0x004fe20000010000 */
[----:B----4-:R-:W-:Y:S01]  /*4510*/  ISETP.NE.AND P0, PT, R36, RZ, PT ;  /* 0x000000ff2400720c */ /* 0x010fe20003f05270 */
[----:B------:R-:W-:Y:S02]  /*4520*/  FADD.FTZ R38, R38, R32 ;  /* 0x0000002026267221 */ /* 0x000fe40000010000 */
[----:B------:R-:W-:Y:S02]  /*4530*/  FFMA.FTZ R3, R54, R32, R3 ;  /* 0x0000002036037223 */ /* 0x000fe40000010003 */
[----:B------:R-:W-:Y:S02]  /*4540*/  FFMA.FTZ R32, R57, R72, R39 ;  /* 0x0000004839207223 */ /* 0x000fe40000010027 */
[----:B------:R-:W-:Y:S02]  /*4550*/  FADD.FTZ R34, R70, R72 ;  /* 0x0000004846227221 */ /* 0x000fe40000010000 */
[----:B------:R-:W-:-:S02]  /*4560*/  FFMA.FTZ R33, R56, R71, R3 ;  /* 0x0000004738217223 */ /* 0x000fc40000010003 */
[----:B------:R-:W-:Y:S01]  /*4570*/  FADD.FTZ R35, R38, R71 ;  /* 0x0000004726237221 */ /* 0x000fe20000010000 */
[----:B------:R-:W-:Y:S01]  /*4580*/  UMOV UR23, 0x4 ;  /* 0x0000000400177882 */ /* 0x000fe20000000000 */
[----:B------:R-:W-:Y:S01]  /*4590*/  BSSY B0, `(.L_x_1498) ;  /* 0x000003a000007945 */ /* 0x000fe20003800000 */
[----:B------:R-:W-:Y:S02]  /*45a0*/  ULDC UR22, c[0x0][0xc] ;  /* 0x0000030000167ab9 */ /* 0x000fe40000000800 */
[----:B------:R1:W-:Y:S01]  /*45b0*/  STS.128 [R0.X16+0xd0], R32 ;  /* 0x0000d02000007388 */ /* 0x0003e2000000cc00 */
[C---:B------:R-:W-:Y:S02]  /*45c0*/  ISETP.GT.U32.AND P3, PT, R0.reuse, 0x14, PT ;  /* 0x000000140000780c */ /* 0x040fe40003f64070 */
[----:B------:R-:W-:Y:S01]  /*45d0*/  SHF.L.U32 R3, R0, 0x4, RZ ;  /* 0x0000000400037819 */ /* 0x000fe200000006ff */
[----:B---3--:R1:W-:Y:S04]  /*45e0*/  @!P0 STS.64 [R37.X8+0x18], R30 ;  /* 0x0000181e25008388 */ /* 0x0083e80000008a00 */
        /* <DEDUP_REMOVED lines=52> */
.L_x_1499:
[----:B------:R-:W-:Y:S05]  /*4930*/  BSYNC B0 ;  /* 0x0000000000007941 */ /* 0x000fea0003800000 */
.L_x_1498:
        /* <DEDUP_REMOVED lines=158> */
.L_x_1501:
[----:B------:R-:W-:Y:S05]  /*5320*/  BSYNC B0 ;  /* 0x0000000000007941 */ /* 0x000fea0003800000 */
.L_x_1500:
        /* <DEDUP_REMOVED lines=20> */
.L_x_1503:
[----:B------:R-:W-:Y:S05]  /*5470*/  BSYNC B0 ;  /* 0x0000000000007941 */ /* 0x000fea0003800000 */
.L_x_1502:
        /* <DEDUP_REMOVED lines=41> */
.L_x_1506:
[----:B------:R-:W-:Y:S02]  /*5710*/  MOV R32, UR16 ;  /* 0x0000001000207c02 */ /* 0x000fe40008000f00 */
[----:B------:R-:W-:-:S05]  /*5720*/  MOV R33, UR17 ;  /* 0x0000001100217c02 */ /* 0x000fca0008000f00 */
[----:B------:R-:W2:Y:S01]  /*5730*/  LDG.E.STRONG.GPU R32, [R32.64] ;  /* 0x0000001220207981 */ /* 0x000ea2000c1ef900 */
[----:B------:R-:W-:Y:S01]  /*5740*/  YIELD ;  /* 0x0000000000007946 */ /* 0x000fe20003800000 */
[----:B--2---:R-:W-:Y:S01]  /*5750*/  ISETP.NE.AND P0, PT, R32, R3, PT ;  /* 0x000000032000720c */ /* 0x004fe20003f05270 */
[----:B------:R-:W-:-:S12]  /*5760*/  CCTL.IVALL ;  /* 0x00000000ff00798f */ /* 0x000fd80002000000 */
[----:B------:R-:W-:Y:S05]  /*5770*/  @P0 BRA `(.L_x_1506) ;  /* 0xffffff9000000947 */ /* 0x000fea000383ffff */
.L_x_1505:
        /* <DEDUP_REMOVED lines=20> */
.L_x_1510:
        /* <DEDUP_REMOVED lines=8> */
[----:B------:R-:W-:Y:S02]  /*5940*/  IADD3 R3, R3, 0x2, RZ ;  /* 0x0000000203037810 */ /* 0x000fe40007ffe0ff */
[----:B------:R-:W-:Y:S02]  /*5950*/  IADD3 R34, R34, 0x1, RZ ;  /* 0x0000000122227810 */ /* 0x000fe40007ffe0ff */
[----:B------:R-:W-:Y:S02]  /*5960*/  ISETP.EQ.OR P4, PT, R3, UR20, P2 ;  /* 0x0000001403007c0c */ /* 0x000fe40009782670 */
[----:B------:R-:W-:Y:S02]  /*5970*/  ISETP.EQ.OR P3, PT, R34, UR20, P2 ;  /* 0x0000001422007c0c */ /* 0x000fe40009762670 */
[----:B------:R-:W-:-:S11]  /*5980*/  MOV R35, c[0x0][0x10] ;  /* 0x0000040000237a02 */ /* 0x000fd60000000f00 */
[----:B------:R-:W-:Y:S01]  /*5990*/  @!P3 IMAD R34, R34, R35, UR24 ;  /* 0x000000182222be24 */ /* 0x000fe2000f8e0223 */
[----:B------:R-:W-:-:S10]  /*59a0*/  HFMA2.MMA R35, -RZ, RZ, 0, 4.76837158203125e-07 ;  /* 0x00000008ff237435 */ /* 0x000fd400000001ff */
[----:B------:R-:W-:-:S06]  /*59b0*/  @!P3 IMAD.WIDE.U32 R34, R34, R35, UR6 ;  /* 0x000000062222be25 */ /* 0x000fcc000f8e0023 */
[----:B------:R-:W3:Y:S01]  /*59c0*/  @!P3 LDG.E.64 R34, [R34.64] ;  /* 0x000000122222b981 */ /* 0x000ee2000c1e1b00 */
[----:B------:R-:W-:Y:S01]  /*59d0*/  HFMA2.MMA R37, -RZ, RZ, 0, 4.76837158203125e-07 ;  /* 0x00000008ff257435 */ /* 0x000fe200000001ff */
[----:B------:R-:W-:Y:S01]  /*59e0*/  MOV R36, c[0x0][0x10] ;  /* 0x0000040000247a02 */ /* 0x000fe20000000f00 */
[----:B--2---:R-:W-:Y:S01]  /*59f0*/  @!P6 FADD.FTZ R30, R30, R32 ;  /* 0x000000201e1ee221 */ /* 0x004fe20000010000 */
[----:B------:R-:W-:Y:S01]  /*5a00*/  MOV R32, c[0x0][0x10] ;  /* 0x0000040000207a02 */ /* 0x000fe20000000f00 */
[----:B------:R-:W-:Y:S01]  /*5a10*/  @!P6 FADD.FTZ R31, R31, R33 ;  /* 0x000000211f1fe221 */ /* 0x000fe20000010000 */
[----:B------:R-:W-:-:S03]  /*5a20*/  MOV R33, UR5 ;  /* 0x0000000500217c02 */ /* 0x000fc60008000f00 */
[----:B------:R-:W-:Y:S01]  /*5a30*/  @!P4 IMAD R32, R3, R32, UR24 ;  /* 0x000000180320ce24 */ /* 0x000fe2000f8e0220 */
[----:B------:R-:W-:Y:S02]  /*5a40*/  IADD3 R3, R33, 0x3, RZ ;  /* 0x0000000321037810 */ /* 0x000fe40007ffe0ff */
[----:B------:R-:W-:Y:S02]  /*5a50*/  MOV R33, 0x8 ;  /* 0x0000000800217802 */ /* 0x000fe40000000f00 */
[----:B------:R-:W-:-:S03]  /*5a60*/  ISETP.EQ.OR P6, PT, R3, UR20, P2 ;  /* 0x0000001403007c0c */ /* 0x000fc600097c2670 */
[----:B------:R-:W-:-:S06]  /*5a70*/  @!P4 IMAD.WIDE.U32 R32, R32, R33, UR6 ;  /* 0x000000062020ce25 */ /* 0x000fcc000f8e0021 */
[----:B------:R-:W2:Y:S04]  /*5a80*/  @!P4 LDG.E.64 R32, [R32.64] ;  /* 0x000000122020c981 */ /* 0x000ea8000c1e1b00 */
[----:B------:R-:W-:-:S04]  /*5a90*/  @!P6 IMAD R36, R3, R36, UR24 ;  /* 0x000000180324ee24 */ /* 0x000fc8000f8e0224 */
[----:B------:R-:W-:-:S06]  /*5aa0*/  @!P6 IMAD.WIDE.U32 R36, R36, R37, UR6 ;  /* 0x000000062424ee25 */ /* 0x000fcc000f8e0025 */
[----:B------:R-:W4:Y:S01]  /*5ab0*/  @!P6 LDG.E.64 R36, [R36.64] ;  /* 0x000000122424e981 */ /* 0x000f22000c1e1b00 */
[----:B---3--:R-:W-:Y:S02]  /*5ac0*/  @!P3 FADD.FTZ R30, R30, R34 ;  /* 0x000000221e1eb221 */ /* 0x008fe40000010000 */
[----:B------:R-:W-:Y:S01]  /*5ad0*/  @!P3 FADD.FTZ R31, R31, R35 ;  /* 0x000000231f1fb221 */ /* 0x000fe20000010000 */
[----:B------:R-:W-:Y:S02]  /*5ae0*/  MOV R3, UR5 ;  /* 0x0000000500037c02 */ /* 0x000fe40008000f00 */
[----:B------:R-:W-:Y:S02]  /*5af0*/  MOV R35, c[0x0][0x10] ;  /* 0x0000040000237a02 */ /* 0x000fe40000000f00 */
[----:B------:R-:W-:Y:S02]  /*5b00*/  IADD3 R3, R3, 0x6, RZ ;  /* 0x0000000603037810 */ /* 0x000fe40007ffe0ff */
[----:B------:R-:W-:Y:S01]  /*5b10*/  MOV R34, c[0x0][0x10] ;  /* 0x0000040000227a02 */ /* 0x000fe20000000f00 */
[----:B--2---:R-:W-:Y:S01]  /*5b20*/  @!P4 FADD.FTZ R30, R30, R32 ;  /* 0x000000201e1ec221 */ /* 0x004fe20000010000 */
[----:B------:R-:W-:Y:S01]  /*5b30*/  MOV R32, UR5 ;  /* 0x0000000500207c02 */ /* 0x000fe20008000f00 */
[----:B------:R-:W-:-:S03]  /*5b40*/  @!P4 FADD.FTZ R31, R31, R33 ;  /* 0x000000211f1fc221 */ /* 0x000fc60000010000 */
[----:B------:R-:W-:Y:S02]  /*5b50*/  IADD3 R32, R32, 0x5, RZ ;  /* 0x0000000520207810 */ /* 0x000fe40007ffe0ff */
[----:B------:R-:W-:Y:S02]  /*5b60*/  MOV R33, UR5 ;  /* 0x0000000500217c02 */ /* 0x000fe40008000f00 */
[----:B------:R-:W-:Y:S02]  /*5b70*/  ISETP.EQ.OR P3, PT, R32, UR20, P2 ;  /* 0x0000001420007c0c */ /* 0x000fe40009762670 */
[----:B------:R-:W-:-:S04]  /*5b80*/  IADD3 R33, R33, 0x4, RZ ;  /* 0x0000000421217810 */ /* 0x000fc80007ffe0ff */
[----:B------:R-:W-:Y:S01]  /*5b90*/  ISETP.EQ.OR P4, PT, R33, UR20, P2 ;  /* 0x0000001421007c0c */ /* 0x000fe20009782670 */
[----:B----4-:R-:W-:Y:S02]  /*5ba0*/  @!P6 FADD.FTZ R30, R30, R36 ;  /* 0x000000241e1ee221 */ /* 0x010fe40000010000 */
[----:B------:R-:W-:Y:S01]  /*5bb0*/  @!P6 FADD.FTZ R31, R31, R37 ;  /* 0x000000251f1fe221 */ /* 0x000fe20000010000 */
[----:B------:R-:W-:-:S03]  /*5bc0*/  ISETP.EQ.OR P6, PT, R3, UR20, P2 ;  /* 0x0000001403007c0c */ /* 0x000fc600097c2670 */
[----:B------:R-:W-:Y:S01]  /*5bd0*/  @!P3 IMAD R32, R32, R35, UR24 ;  /* 0x000000182020be24 */ /* 0x000fe2000f8e0223 */
[----:B------:R-:W-:Y:S01]  /*5be0*/  HFMA2.MMA R35, -RZ, RZ, 0, 4.76837158203125e-07 ;  /* 0x00000008ff237435 */ /* 0x000fe200000001ff */
[----:B------:R-:W-:Y:S01]  /*5bf0*/  MOV R36, c[0x0][0x10] ;  /* 0x0000040000247a02 */ /* 0x000fe20000000f00 */
[----:B------:R-:W-:-:S03]  /*5c00*/  HFMA2.MMA R37, -RZ, RZ, 0, 4.76837158203125e-07 ;  /* 0x00000008ff257435 */ /* 0x000fc600000001ff */
[----:B------:R-:W-:Y:S01]  /*5c10*/  @!P4 IMAD R34, R33, R34, UR24 ;  /* 0x000000182122ce24 */ /* 0x000fe2000f8e0222 */
[----:B------:R-:W-:-:S04]  /*5c20*/  MOV R33, 0x8 ;  /* 0x0000000800217802 */ /* 0x000fc80000000f00 */
[----:B------:R-:W-:-:S04]  /*5c30*/  @!P4 IMAD.WIDE.U32 R34, R34, R35, UR6 ;  /* 0x000000062222ce25 */ /* 0x000fc8000f8e0023 */
[----:B------:R-:W-:Y:S02]  /*5c40*/  @!P3 IMAD.WIDE.U32 R32, R32, R33, UR6 ;  /* 0x000000062020be25 */ /* 0x000fe4000f8e0021 */
[----:B------:R-:W2:Y:S02]  /*5c50*/  @!P4 LDG.E.64 R34, [R34.64] ;  /* 0x000000122222c981 */ /* 0x000ea4000c1e1b00 */
[----:B------:R-:W-:Y:S02]  /*5c60*/  @!P6 IMAD R36, R3, R36, UR24 ;  /* 0x000000180324ee24 */ /* 0x000fe4000f8e0224 */
[----:B------:R-:W3:Y:S02]  /*5c70*/  @!P3 LDG.E.64 R32, [R32.64] ;  /* 0x000000122020b981 */ /* 0x000ee4000c1e1b00 */
[----:B------:R-:W-:-:S06]  /*5c80*/  @!P6 IMAD.WIDE.U32 R36, R36, R37, UR6 ;  /* 0x000000062424ee25 */ /* 0x000fcc000f8e0025 */
[----:B------:R-:W4:Y:S01]  /*5c90*/  @!P6 LDG.E.64 R36, [R36.64] ;  /* 0x000000122424e981 */ /* 0x000f22000c1e1b00 */
[----:B------:R-:W-:-:S04]  /*5ca0*/  MOV R3, UR5 ;  /* 0x0000000500037c02 */ /* 0x000fc80008000f00 */
[----:B------:R-:W-:Y:S01]  /*5cb0*/  IADD3 R3, R3, 0x7, RZ ;  /* 0x0000000703037810 */ /* 0x000fe20007ffe0ff */
[----:B--2---:R-:W-:Y:S02]  /*5cc0*/  @!P4 FADD.FTZ R30, R30, R34 ;  /* 0x000000221e1ec221 */ /* 0x004fe40000010000 */
[----:B------:R-:W-:Y:S02]  /*5cd0*/  @!P4 FADD.FTZ R31, R31, R35 ;  /* 0x000000231f1fc221 */ /* 0x000fe40000010000 */
[----:B---3--:R-:W-:Y:S01]  /*5ce0*/  @!P3 FADD.FTZ R30, R30, R32 ;  /* 0x000000201e1eb221 */ /* 0x008fe20000010000 */
[----:B------:R-:W-:Y:S01]  /*5cf0*/  MOV R32, UR5 ;  /* 0x0000000500207c02 */ /* 0x000fe20008000f00 */
[----:B------:R-:W-:Y:S01]  /*5d00*/  @!P3 FADD.FTZ R31, R31, R33 ;  /* 0x000000211f1fb221 */ /* 0x000fe20000010000 */
[----:B------:R-:W-:Y:S02]  /*5d10*/  ISETP.EQ.OR P3, PT, R3, UR20, P2 ;  /* 0x0000001403007c0c */ /* 0x000fe40009762670 */
[----:B------:R-:W-:Y:S01]  /*5d20*/  IADD3 R32, R32, 0x8, RZ ;  /* 0x0000000820207810 */ /* 0x000fe20007ffe0ff */
[----:B----4-:R-:W-:Y:S01]  /*5d30*/  @!P6 FADD.FTZ R30, R30, R36 ;  /* 0x000000241e1ee221 */ /* 0x010fe20000010000 */
[----:B------:R-:W-:Y:S01]  /*5d40*/  MOV R36, UR5 ;  /* 0x0000000500247c02 */ /* 0x000fe20008000f00 */
[----:B------:R-:W-:Y:S01]  /*5d50*/  @!P6 FADD.FTZ R31, R31, R37 ;  /* 0x000000251f1fe221 */ /* 0x000fe20000010000 */
[----:B------:R-:W-:-:S02]  /*5d60*/  ISETP.EQ.OR P6, PT, R32, UR20, P2 ;  /* 0x0000001420007c0c */ /* 0x000fc400097c2670 */
[----:B------:R-:W-:Y:S01]  /*5d70*/  IADD3 R36, R36, 0x9, RZ ;  /* 0x0000000924247810 */ /* 0x000fe20007ffe0ff */
[----:B------:R-:W-:Y:S01]  /*5d80*/  HFMA2.MMA R35, -RZ, RZ, 0, 4.76837158203125e-07 ;  /* 0x00000008ff237435 */ /* 0x000fe200000001ff */
[----:B------:R-:W-:Y:S02]  /*5d90*/  MOV R34, c[0x0][0x10] ;  /* 0x0000040000227a02 */ /* 0x000fe40000000f00 */
[----:B------:R-:W-:-:S03]  /*5da0*/  ISETP.EQ.OR P4, PT, R36, UR20, P2 ;  /* 0x0000001424007c0c */ /* 0x000fc60009782670 */
[----:B------:R-:W-:Y:S01]  /*5db0*/  @!P3 IMAD R34, R3, R34, UR24 ;  /* 0x000000180322be24 */ /* 0x000fe2000f8e0222 */
[----:B------:R-:W-:Y:S01]  /*5dc0*/  MOV R3, c[0x0][0x10] ;  /* 0x0000040000037a02 */ /* 0x000fe20000000f00 */
[----:B------:R-:W-:Y:S01]  /*5dd0*/  HFMA2.MMA R37, -RZ, RZ, 0, 4.76837158203125e-07 ;  /* 0x00000008ff257435 */ /* 0x000fe200000001ff */
[----:B------:R-:W-:Y:S01]  /*5de0*/  MOV R33, 0x8 ;  /* 0x0000000800217802 */ /* 0x000fe20000000f00 */
[----:B------:R-:W-:-:S04]  /*5df0*/  @!P3 IMAD.WIDE.U32 R34, R34, R35, UR6 ;  /* 0x000000062222be25 */ /* 0x000fc8000f8e0023 */
[-C--:B------:R-:W-:Y:S02]  /*5e00*/  @!P6 IMAD R32, R32, R3.reuse, UR24 ;  /* 0x000000182020ee24 */ /* 0x080fe4000f8e0203 */
[----:B------:R-:W-:Y:S01]  /*5e10*/  @!P4 IMAD R36, R36, R3, UR24 ;  /* 0x000000182424ce24 */ /* 0x000fe2000f8e0203 */
[----:B------:R-:W2:Y:S01]  /*5e20*/  @!P3 LDG.E.64 R34, [R34.64] ;  /* 0x000000122222b981 */ /* 0x000ea2000c1e1b00 */
[----:B------:R-:W-:-:S04]  /*5e30*/  @!P6 IMAD.WIDE.U32 R32, R32, R33, UR6 ;  /* 0x000000062020ee25 */ /* 0x000fc8000f8e0021 */
[----:B------:R-:W-:Y:S02]  /*5e40*/  @!P4 IMAD.WIDE.U32 R36, R36, R37, UR6 ;  /* 0x000000062424ce25 */ /* 0x000fe4000f8e0025 */
[----:B------:R-:W3:Y:S04]  /*5e50*/  @!P6 LDG.E.64 R32, [R32.64] ;  /* 0x000000122020e981 */ /* 0x000ee8000c1e1b00 */
[----:B------:R-:W4:Y:S01]  /*5e60*/  @!P4 LDG.E.64 R36, [R36.64] ;  /* 0x000000122424c981 */ /* 0x000f22000c1e1b00 */
[----:B--2---:R-:W-:Y:S02]  /*5e70*/  @!P3 FADD.FTZ R30, R30, R34 ;  /* 0x000000221e1eb221 */ /* 0x004fe40000010000 */
[----:B------:R-:W-:Y:S02]  /*5e80*/  @!P3 FADD.FTZ R31, R31, R35 ;  /* 0x000000231f1fb221 */ /* 0x000fe40000010000 */
[----:B---3--:R-:W-:-:S04]  /*5e90*/  @!P6 FADD.FTZ R30, R30, R32 ;  /* 0x000000201e1ee221 */ /* 0x008fc80000010000 */
[----:B----4-:R-:W-:Y:S01]  /*5ea0*/  @!P4 FADD.FTZ R30, R30, R36 ;  /* 0x000000241e1ec221 */ /* 0x010fe20000010000 */
[----:B------:R-:W-:Y:S01]  /*5eb0*/  MOV R36, UR5 ;  /* 0x0000000500247c02 */ /* 0x000fe20008000f00 */
[----:B------:R-:W-:-:S03]  /*5ec0*/  @!P6 FADD.FTZ R31, R31, R33 ;  /* 0x000000211f1fe221 */ /* 0x000fc60000010000 */
[----:B------:R-:W-:Y:S01]  /*5ed0*/  IADD3 R36, R36, 0xb, RZ ;  /* 0x0000000b24247810 */ /* 0x000fe20007ffe0ff */
[----:B------:R-:W-:Y:S01]  /*5ee0*/  @!P4 FADD.FTZ R31, R31, R37 ;  /* 0x000000251f1fc221 */ /* 0x000fe20000010000 */
[----:B------:R-:W-:Y:S02]  /*5ef0*/  MOV R32, UR5 ;  /* 0x0000000500207c02 */ /* 0x000fe40008000f00 */
[----:B------:R-:W-:Y:S02]  /*5f00*/  ISETP.EQ.OR P4, PT, R36, UR20, P2 ;  /* 0x0000001424007c0c */ /* 0x000fe40009782670 */
[----:B------:R-:W-:Y:S02]  /*5f10*/  IADD3 R32, R32, 0xa, RZ ;  /* 0x0000000a20207810 */ /* 0x000fe40007ffe0ff */
[----:B------:R-:W-:Y:S02]  /*5f20*/  MOV R34, UR5 ;  /* 0x0000000500227c02 */ /* 0x000fe40008000f00 */
[----:B------:R-:W-:-:S02]  /*5f30*/  ISETP.EQ.OR P6, PT, R32, UR20, P2 ;  /* 0x0000001420007c0c */ /* 0x000fc400097c2670 */
[----:B------:R-:W-:Y:S02]  /*5f40*/  MOV R33, c[0x0][0x10] ;  /* 0x0000040000217a02 */ /* 0x000fe40000000f00 */
[----:B------:R-:W-:-:S03]  /*5f50*/  IADD3 R34, R34, 0xc, RZ ;  /* 0x0000000c22227810 */ /* 0x000fc60007ffe0ff */
[----:B------:R-:W-:Y:S01]  /*5f60*/  @!P4 IMAD R36, R36, R33, UR24 ;  /* 0x000000182424ce24 */ /* 0x000fe2000f8e0221 */
[----:B------:R-:W-:Y:S01]  /*5f70*/  HFMA2.MMA R33, -RZ, RZ, 0, 4.76837158203125e-07 ;  /* 0x00000008ff217435 */ /* 0x000fe200000001ff */
[----:B------:R-:W-:Y:S01]  /*5f80*/  ISETP.EQ.OR P3, PT, R34, UR20, P2 ;  /* 0x0000001422007c0c */ /* 0x000fe20009762670 */
[----:B------:R-:W-:-:S03]  /*5f90*/  HFMA2.MMA R35, -RZ, RZ, 0, 4.76837158203125e-07 ;  /* 0x00000008ff237435 */ /* 0x000fc600000001ff */
[----:B------:R-:W-:Y:S01]  /*5fa0*/  @!P6 IMAD R32, R32, R3, UR24 ;  /* 0x000000182020ee24 */ /* 0x000fe2000f8e0203 */
[----:B------:R-:W-:-:S04]  /*5fb0*/  MOV R37, 0x8 ;  /* 0x0000000800257802 */ /* 0x000fc80000000f00 */
[----:B------:R-:W-:-:S04]  /*5fc0*/  @!P6 IMAD.WIDE.U32 R32, R32, R33, UR6 ;  /* 0x000000062020ee25 */ /* 0x000fc8000f8e0021 */
[----:B------:R-:W-:Y:S02]  /*5fd0*/  @!P3 IMAD R34, R34, R3, UR24 ;  /* 0x000000182222be24 */ /* 0x000fe4000f8e0203 */
[----:B------:R-:W-:Y:S01]  /*5fe0*/  @!P4 IMAD.WIDE.U32 R36, R36, R37, UR6 ;  /* 0x000000062424ce25 */ /* 0x000fe2000f8e0025 */
[----:B------:R-:W2:Y:S03]  /*5ff0*/  @!P6 LDG.E.64 R32, [R32.64] ;  /* 0x000000122020e981 */ /* 0x000ea6000c1e1b00 */
[----:B------:R-:W-:Y:S02]  /*6000*/  @!P3 IMAD.WIDE.U32 R34, R34, R35, UR6 ;  /* 0x000000062222be25 */ /* 0x000fe4000f8e0023 */
[----:B------:R-:W3:Y:S04]  /*6010*/  @!P4 LDG.E.64 R36, [R36.64] ;  /* 0x000000122424c981 */ /* 0x000ee8000c1e1b00 */
[----:B------:R-:W4:Y:S01]  /*6020*/  @!P3 LDG.E.64 R34, [R34.64] ;  /* 0x000000122222b981 */ /* 0x000f22000c1e1b00 */
[----:B------:R-:W-:Y:S01]  /*6030*/  MOV R3, UR5 ;  /* 0x0000000500037c02 */ /* 0x000fe20008000f00 */
[----:B--2---:R-:W-:-:S04]  /*6040*/  @!P6 FADD.FTZ R30, R30, R32 ;  /* 0x000000201e1ee221 */ /* 0x004fc80000010000 */
[----:B---3--:R-:W-:-:S04]  /*6050*/  @!P4 FADD.FTZ R30, R30, R36 ;  /* 0x000000241e1ec221 */ /* 0x008fc80000010000 */
[----:B----4-:R-:W-:Y:S01]  /*6060*/  @!P3 FADD.FTZ R30, R30, R34 ;  /* 0x000000221e1eb221 */ /* 0x010fe20000010000 */
[----:B------:R-:W-:Y:S01]  /*6070*/  IADD3 R34, R3, 0xd, RZ ;  /* 0x0000000d03227810 */ /* 0x000fe20007ffe0ff */
[----:B------:R-:W-:-:S03]  /*6080*/  @!P6 FADD.FTZ R31, R31, R33 ;  /* 0x000000211f1fe221 */ /* 0x000fc60000010000 */
[----:B------:R-:W-:Y:S01]  /*6090*/  ISETP.EQ.OR P6, PT, R34, UR20, P2 ;  /* 0x0000001422007c0c */ /* 0x000fe200097c2670 */
[----:B------:R-:W-:Y:S01]  /*60a0*/  @!P4 FADD.FTZ R31, R31, R37 ;  /* 0x000000251f1fc221 */ /* 0x000fe20000010000 */
[----:B------:R-:W-:-:S03]  /*60b0*/  MOV R32, UR5 ;  /* 0x0000000500207c02 */ /* 0x000fc60008000f00 */
[----:B------:R-:W-:Y:S01]  /*60c0*/  @!P3 FADD.FTZ R31, R31, R35 ;  /* 0x000000231f1fb221 */ /* 0x000fe20000010000 */
[----:B------:R-:W-:Y:S01]  /*60d0*/  HFMA2.MMA R35, -RZ, RZ, 0, 4.76837158203125e-07 ;  /* 0x00000008ff237435 */ /* 0x000fe200000001ff */
[----:B------:R-:W-:Y:S02]  /*60e0*/  IADD3 R32, R32, 0xe, RZ ;  /* 0x0000000e20207810 */ /* 0x000fe40007ffe0ff */
[----:B------:R-:W-:Y:S02]  /*60f0*/  MOV R36, UR5 ;  /* 0x0000000500247c02 */ /* 0x000fe40008000f00 */
[----:B------:R-:W-:Y:S02]  /*6100*/  MOV R33, c[0x0][0x10] ;  /* 0x0000040000217a02 */ /* 0x000fe40000000f00 */
[----:B------:R-:W-:Y:S02]  /*6110*/  ISETP.EQ.OR P4, PT, R32, UR20, P2 ;  /* 0x0000001420007c0c */ /* 0x000fe40009782670 */
[----:B------:R-:W-:Y:S01]  /*6120*/  IADD3 R36, R36, 0xf, RZ ;  /* 0x0000000f24247810 */ /* 0x000fe20007ffe0ff */
[----:B------:R-:W-:-:S03]  /*6130*/  @!P6 IMAD R34, R34, R33, UR24 ;  /* 0x000000182222ee24 */ /* 0x000fc6000f8e0221 */
[----:B------:R-:W-:Y:S01]  /*6140*/  ISETP.EQ.OR P3, PT, R36, UR20, P2 ;  /* 0x0000001424007c0c */ /* 0x000fe20009762670 */
[----:B------:R-:W-:Y:S01]  /*6150*/  @!P6 IMAD.WIDE.U32 R34, R34, R35, UR6 ;  /* 0x000000062222ee25 */ /* 0x000fe2000f8e0023 */
[----:B------:R-:W-:Y:S01]  /*6160*/  MOV R3, c[0x0][0x10] ;  /* 0x0000040000037a02 */ /* 0x000fe20000000f00 */
[----:B------:R-:W-:Y:S01]  /*6170*/  HFMA2.MMA R37, -RZ, RZ, 0, 4.76837158203125e-07 ;  /* 0x00000008ff257435 */ /* 0x000fe200000001ff */
[----:B------:R-:W-:-:S03]  /*6180*/  MOV R33, 0x8 ;  /* 0x0000000800217802 */ /* 0x000fc60000000f00 */
[----:B------:R-:W2:Y:S01]  /*6190*/  @!P6 LDG.E.64 R34, [R34.64] ;  /* 0x000000122222e981 */ /* 0x000ea2000c1e1b00 */
[----:B------:R-:W-:-:S04]  /*61a0*/  @!P4 IMAD R32, R32, R3, UR24 ;  /* 0x000000182020ce24 */ /* 0x000fc8000f8e0203 */
[----:B------:R-:W-:-:S04]  /*61b0*/  @!P4 IMAD.WIDE.U32 R32, R32, R33, UR6 ;  /* 0x000000062020ce25 */ /* 0x000fc8000f8e0021 */
[----:B------:R-:W-:Y:S02]  /*61c0*/  @!P3 IMAD R36, R36, R3, UR24 ;  /* 0x000000182424be24 */ /* 0x000fe4000f8e0203 */
[----:B------:R-:W3:Y:S02]  /*61d0*/  @!P4 LDG.E.64 R32, [R32.64] ;  /* 0x000000122020c981 */ /* 0x000ee4000c1e1b00 */
[----:B------:R-:W-:-:S06]  /*61e0*/  @!P3 IMAD.WIDE.U32 R36, R36, R37, UR6 ;  /* 0x000000062424be25 */ /* 0x000fcc000f8e0025 */
        /* <DEDUP_REMOVED lines=12> */
.L_x_1509:
[----:B------:R-:W-:-:S06]  /*62b0*/  UISETP.GT.AND UP0, UPT, UR14, 0x4, UPT ;  /* 0x000000040e00788c */ /* 0x000fcc000bf04270 */
[----:B------:R-:W-:-:S13]  /*62c0*/  PLOP3.LUT P3, PT, PT, PT, UP0, 0x80, 0x0 ;  /* 0x000000000000781c */ /* 0x000fda0003f6f008 */
[----:B------:R-:W-:Y:S05]  /*62d0*/  @!P3 BRA `(.L_x_1511) ;  /* 0x000005200000b947 */ /* 0x000fea0003800000 */
[----:B------:R-:W-:Y:S01]  /*62e0*/  MOV R3, UR5 ;  /* 0x0000000500037c02 */ /* 0x000fe20008000f00 */
[----:B01----:R-:W-:Y:S01]  /*62f0*/  HFMA2.MMA R35, -RZ, RZ, 0, 4.76837158203125e-07 ;  /* 0x00000008ff237435 */ /* 0x003fe200000001ff */
[----:B------:R-:W-:Y:S02]  /*6300*/  MOV R34, UR5 ;  /* 0x0000000500227c02 */ /* 0x000fe40008000f00 */
[----:B------:R-:W-:Y:S02]  /*6310*/  ISETP.EQ.OR P0, PT, R3, UR20, P2 ;  /* 0x0000001403007c0c */ /* 0x000fe40009702670 */
[----:B------:R-:W-:-:S11]  /*6320*/  MOV R3, c[0x0][0x10] ;  /* 0x0000040000037a02 */ /* 0x000fd60000000f00 */
[----:B------:R-:W-:Y:S01]  /*6330*/  @!P0 IMAD R34, R34, R3, UR24 ;  /* 0x0000001822228e24 */ /* 0x000fe2000f8e0203 */
[----:B------:R-:W-:-:S03]  /*6340*/  MOV R3, UR5 ;  /* 0x0000000500037c02 */ /* 0x000fc60008000f00 */
[----:B------:R-:W-:Y:S01]  /*6350*/  @!P0 IMAD.WIDE.U32 R34, R34, R35, UR6 ;  /* 0x0000000622228e25 */ /* 0x000fe2000f8e0023 */
[----:B------:R-:W-:-:S04]  /*6360*/  IADD3 R3, R3, 0x1, RZ ;  /* 0x0000000103037810 */ /* 0x000fc80007ffe0ff */
[----:B------:R-:W-:Y:S01]  /*6370*/  ISETP.EQ.OR P4, PT, R3, UR20, P2 ;  /* 0x0000001403007c0c */ /* 0x000fe20009782670 */
[----:B------:R-:W2:Y:S01]  /*6380*/  @!P0 LDG.E.64 R34, [R34.64] ;  /* 0x0000001222228981 */ /* 0x000ea2000c1e1b00 */
[----:B------:R-:W-:Y:S01]  /*6390*/  HFMA2.MMA R33, -RZ, RZ, 0, 4.76837158203125e-07 ;  /* 0x00000008ff217435 */ /* 0x000fe200000001ff */
[----:B------:R-:W-:-:S10]  /*63a0*/  MOV R32, c[0x0][0x10] ;  /* 0x0000040000207a02 */ /* 0x000fd40000000f00 */
[----:B------:R-:W-:-:S04]  /*63b0*/  @!P4 IMAD R32, R3, R32, UR24 ;  /* 0x000000180320ce24 */ /* 0x000fc8000f8e0220 */
[----:B------:R-:W-:-:S06]  /*63c0*/  @!P4 IMAD.WIDE.U32 R32, R32, R33, UR6 ;  /* 0x000000062020ce25 */ /* 0x000fcc000f8e0021 */
[----:B------:R-:W3:Y:S01]  /*63d0*/  @!P4 LDG.E.64 R32, [R32.64] ;  /* 0x000000122020c981 */ /* 0x000ee2000c1e1b00 */
[----:B------:R-:W-:Y:S01]  /*63e0*/  MOV R3, UR5 ;  /* 0x0000000500037c02 */ /* 0x000fe20008000f00 */
[----:B------:R-:W-:Y:S01]  /*63f0*/  HFMA2.MMA R37, -RZ, RZ, 0, 4.76837158203125e-07 ;  /* 0x00000008ff257435 */ /* 0x000fe200000001ff */
[----:B------:R-:W-:Y:S02]  /*6400*/  MOV R36, c[0x0][0x10] ;  /* 0x0000040000247a02 */ /* 0x000fe40000000f00 */
[----:B------:R-:W-:-:S04]  /*6410*/  IADD3 R3, R3, 0x2, RZ ;  /* 0x0000000203037810 */ /* 0x000fc80007ffe0ff */
[----:B------:R-:W-:-:S13]  /*6420*/  ISETP.EQ.OR P6, PT, R3, UR20, P2 ;  /* 0x0000001403007c0c */ /* 0x000fda00097c2670 */
[----:B------:R-:W-:Y:S01]  /*6430*/  @!P6 IMAD R36, R3, R36, UR24 ;  /* 0x000000180324ee24 */ /* 0x000fe2000f8e0224 */
[----:B------:R-:W-:-:S03]  /*6440*/  MOV R3, UR5 ;  /* 0x0000000500037c02 */ /* 0x000fc60008000f00 */
[----:B------:R-:W-:Y:S01]  /*6450*/  @!P6 IMAD.WIDE.U32 R36, R36, R37, UR6 ;  /* 0x000000062424ee25 */ /* 0x000fe2000f8e0025 */
[----:B------:R-:W-:-:S05]  /*6460*/  IADD3 R3, R3, 0x4, RZ ;  /* 0x0000000403037810 */ /* 0x000fca0007ffe0ff */
[----:B------:R-:W4:Y:S01]  /*6470*/  @!P6 LDG.E.64 R36, [R36.64] ;  /* 0x000000122424e981 */ /* 0x000f22000c1e1b00 */
        /* <DEDUP_REMOVED lines=9> */
[----:B------:R-:W-:-:S04]  /*6510*/  @!P3 IMAD R34, R34, R32, UR24 ;  /* 0x000000182222be24 */ /* 0x000fc8000f8e0220 */
[----:B------:R-:W-:-:S06]  /*6520*/  @!P3 IMAD.WIDE.U32 R34, R34, R35, UR6 ;  /* 0x000000062222be25 */ /* 0x000fcc000f8e0023 */
[----:B------:R-:W2:Y:S01]  /*6530*/  @!P3 LDG.E.64 R34, [R34.64] ;  /* 0x000000122222b981 */ /* 0x000ea2000c1e1b00 */
[----:B------:R-:W-:Y:S01]  /*6540*/  @!P4 FADD.FTZ R31, R31, R33 ;  /* 0x000000211f1fc221 */ /* 0x000fe20000010000 */
[C---:B------:R-:W-:Y:S02]  /*6550*/  IADD3 R32, R3.reuse, 0x2, RZ ;  /* 0x0000000203207810 */ /* 0x040fe40007ffe0ff */
[----:B------:R-:W-:Y:S01]  /*6560*/  IADD3 R33, R3, 0x1, RZ ;  /* 0x0000000103217810 */ /* 0x000fe20007ffe0ff */
[----:B------:R-:W-:-:S03]  /*6570*/  HFMA2.MMA R39, -RZ, RZ, 0, 4.76837158203125e-07 ;  /* 0x00000008ff277435 */ /* 0x000fc600000001ff */
[----:B------:R-:W-:Y:S01]  /*6580*/  ISETP.EQ.OR P4, PT, R33, UR20, P2 ;  /* 0x0000001421007c0c */ /* 0x000fe20009782670 */
[----:B----4-:R-:W-:Y:S02]  /*6590*/  @!P6 FADD.FTZ R30, R30, R36 ;  /* 0x000000241e1ee221 */ /* 0x010fe40000010000 */
[----:B------:R-:W-:Y:S01]  /*65a0*/  @!P6 FADD.FTZ R31, R31, R37 ;  /* 0x000000251f1fe221 */ /* 0x000fe20000010000 */
[----:B------:R-:W-:Y:S02]  /*65b0*/  ISETP.EQ.OR P6, PT, R32, UR20, P2 ;  /* 0x0000001420007c0c */ /* 0x000fe400097c2670 */
[----:B------:R-:W-:Y:S02]  /*65c0*/  IADD3 R36, R3, 0x3, RZ ;  /* 0x0000000303247810 */ /* 0x000fe40007ffe0ff */
[----:B------:R-:W-:Y:S02]  /*65d0*/  MOV R38, c[0x0][0x10] ;  /* 0x0000040000267a02 */ /* 0x000fe40000000f00 */
[----:B------:R-:W-:-:S03]  /*65e0*/  MOV R37, c[0x0][0x10] ;  /* 0x0000040000257a02 */ /* 0x000fc60000000f00 */
[----:B------:R-:W-:-:S04]  /*65f0*/  @!P0 IMAD R38, R3, R38, UR24 ;  /* 0x0000001803268e24 */ /* 0x000fc8000f8e0226 */
[----:B------:R-:W-:-:S06]  /*6600*/  @!P0 IMAD.WIDE.U32 R38, R38, R39, UR6 ;  /* 0x0000000626268e25 */ /* 0x000fcc000f8e0027 */
[----:B------:R-:W3:Y:S01]  /*6610*/  @!P0 LDG.E.64 R38, [R38.64] ;  /* 0x0000001226268981 */ /* 0x000ee2000c1e1b00 */
[----:B--2---:R-:W-:Y:S02]  /*6620*/  @!P3 FADD.FTZ R30, R30, R34 ;  /* 0x000000221e1eb221 */ /* 0x004fe40000010000 */
[----:B------:R-:W-:Y:S01]  /*6630*/  @!P3 FADD.FTZ R31, R31, R35 ;  /* 0x000000231f1fb221 */ /* 0x000fe20000010000 */
[----:B------:R-:W-:Y:S02]  /*6640*/  MOV R35, c[0x0][0x10] ;  /* 0x0000040000237a02 */ /* 0x000fe40000000f00 */
[----:B------:R-:W-:-:S03]  /*6650*/  ISETP.EQ.OR P3, PT, R36, UR20, P2 ;  /* 0x0000001424007c0c */ /* 0x000fc60009762670 */
[----:B------:R-:W-:Y:S01]  /*6660*/  @!P6 IMAD R32, R32, R35, UR24 ;  /* 0x000000182020ee24 */ /* 0x000fe2000f8e0223 */
[----:B------:R-:W-:Y:S01]  /*6670*/  HFMA2.MMA R35, -RZ, RZ, 0, 4.76837158203125e-07 ;  /* 0x00000008ff237435 */ /* 0x000fe200000001ff */
[----:B------:R-:W-:-:S05]  /*6680*/  MOV R34, c[0x0][0x10] ;  /* 0x0000040000227a02 */ /* 0x000fca0000000f00 */
[----:B------:R-:W-:Y:S01]  /*6690*/  @!P4 IMAD R34, R33, R34, UR24 ;  /* 0x000000182122ce24 */ /* 0x000fe2000f8e0222 */
[----:B------:R-:W-:Y:S02]  /*66a0*/  MOV R33, 0x8 ;  /* 0x0000000800217802 */ /* 0x000fe40000000f00 */
[----:B------:R-:W-:Y:S01]  /*66b0*/  @!P3 IMAD R36, R36, R37, UR24 ;  /* 0x000000182424be24 */ /* 0x000fe2000f8e0225 */
[----:B------:R-:W-:Y:S01]  /*66c0*/  HFMA2.MMA R37, -RZ, RZ, 0, 4.76837158203125e-07 ;  /* 0x00000008ff257435 */ /* 0x000fe200000001ff */
[----:B------:R-:W-:-:S04]  /*66d0*/  @!P4 IMAD.WIDE.U32 R34, R34, R35, UR6 ;  /* 0x000000062222ce25 */ /* 0x000fc8000f8e0023 */
[----:B------:R-:W-:Y:S02]  /*66e0*/  @!P6 IMAD.WIDE.U32 R32, R32, R33, UR6 ;  /* 0x000000062020ee25 */ /* 0x000fe4000f8e0021 */
[----:B------:R-:W2:Y:S03]  /*66f0*/  @!P4 LDG.E.64 R34, [R34.64] ;  /* 0x000000122222c981 */ /* 0x000ea6000c1e1b00 */
[----:B------:R-:W-:Y:S01]  /*6700*/  @!P3 IMAD.WIDE.U32 R36, R36, R37, UR6 ;  /* 0x000000062424be25 */ /* 0x000fe2000f8e0025 */
[----:B------:R-:W4:Y:S05]  /*6710*/  @!P6 LDG.E.64 R32, [R32.64] ;  /* 0x000000122020e981 */ /* 0x000f2a000c1e1b00 */
[----:B------:R-:W4:Y:S01]  /*6720*/  @!P3 LDG.E.64 R36, [R36.64] ;  /* 0x000000122424b981 */ /* 0x000f22000c1e1b00 */
[----:B------:R-:W-:-:S04]  /*6730*/  IADD3 R3, R3, 0x4, RZ ;  /* 0x0000000403037810 */ /* 0x000fc80007ffe0ff */
[----:B------:R0:W1:Y:S01]  /*6740*/  R2UR UR5, R3 ;  /* 0x00000000030573c2 */ /* 0x00006200000e0000 */
[----:B---3--:R-:W-:Y:S02]  /*6750*/  @!P0 FADD.FTZ R30, R30, R38 ;  /* 0x000000261e1e8221 */ /* 0x008fe40000010000 */
[----:B------:R-:W-:Y:S01]  /*6760*/  @!P0 FADD.FTZ R31, R31, R39 ;  /* 0x000000271f1f8221 */ /* 0x000fe20000010000 */
[----:B------:R-:W-:Y:S01]  /*6770*/  UIADD3 UR14, UR14, -0x4, URZ ;  /* 0xfffffffc0e0e7890 */ /* 0x000fe2000fffe03f */
[----:B------:R-:W-:-:S03]  /*6780*/  PLOP3.LUT P0, PT, PT, PT, PT, 0x8, 0x0 ;  /* 0x000000000000781c */ /* 0x000fc60003f0e170 */
[----:B------:R-:W-:Y:S01]  /*6790*/  UIADD3 UR14, UR14, -0x4, URZ ;  /* 0xfffffffc0e0e7890 */ /* 0x000fe2000fffe03f */
[----:B--2---:R-:W-:Y:S02]  /*67a0*/  @!P4 FADD.FTZ R30, R30, R34 ;  /* 0x000000221e1ec221 */ /* 0x004fe40000010000 */
[----:B------:R-:W-:Y:S02]  /*67b0*/  @!P4 FADD.FTZ R31, R31, R35 ;  /* 0x000000231f1fc221 */ /* 0x000fe40000010000 */
[----:B----4-:R-:W-:Y:S02]  /*67c0*/  @!P6 FADD.FTZ R30, R30, R32 ;  /* 0x000000201e1ee221 */ /* 0x010fe40000010000 */
[----:B------:R-:W-:Y:S02]  /*67d0*/  @!P6 FADD.FTZ R31, R31, R33 ;  /* 0x000000211f1fe221 */ /* 0x000fe40000010000 */
[----:B------:R-:W-:Y:S02]  /*67e0*/  @!P3 FADD.FTZ R30, R30, R36 ;  /* 0x000000241e1eb221 */ /* 0x000fe40000010000 */
[----:B------:R-:W-:-:S02]  /*67f0*/  @!P3 FADD.FTZ R31, R31, R37 ;  /* 0x000000251f1fb221 */ /* 0x000fc40000010000 */
.L_x_1511:
[----:B01----:R-:W-:-:S13]  /*6800*/  ISETP.NE.OR P0, PT, RZ, UR14, P0 ;  /* 0x0000000eff007c0c */ /* 0x003fda0008705670 */
[----:B------:R-:W-:Y:S05]  /*6810*/  @!P0 BRA `(.L_x_1507) ;  /* 0x000002a000008947 */ /* 0x000fea0003800000 */
.L_x_1508:
        /* <DEDUP_REMOVED lines=42> */
.L_x_1507:
        /* <DEDUP_REMOVED lines=16> */
.L_x_1513:
[----:B------:R-:W-:Y:S05]  /*6bc0*/  BSYNC B0 ;  /* 0x0000000000007941 */ /* 0x000fea0003800000 */
.L_x_1512:
        /* <DEDUP_REMOVED lines=23> */
[----:B------:R-:W-:Y:S02]  /*6d40*/  @!P0 FADD.FTZ R31, R31, R33 ;  /* 0x000000211f1f8221 */ /* 0x000fe40000010000 */
.L_x_1504:
[----:B01----:R0:W5:Y:S04]  /*6d50*/  LDL R33, [R1+0x30] ;  /* 0x0000300001217983 */ /* 0x0031680000100800 */
[----:B------:R0:W5:Y:S04]  /*6d60*/  LDL R32, [R1+0x24] ;  /* 0x0000240001207983 */ /* 0x0001680000100800 */
[----:B------:R-:W-:Y:S04]  /*6d70*/  @!P2 STS.64 [0xc8], R30 ;  /* 0x0000c81eff00a388 */ /* 0x000fe80000000a00 */
[----:B------:R-:W-:Y:S06]  /*6d80*/  BAR.SYNC.DEFER_BLOCKING 0x0 ;  /* 0x0000000000007b1d */ /* 0x000fec0000010000 */
[----:B------:R-:W1:Y:S02]  /*6d90*/  LDS.64 R30, [0xc8] ;  /* 0x0000c800ff1e7984 */ /* 0x000e640000000a00 */
[----:B-1----:R-:W-:-:S02]  /*6da0*/  FMUL.FTZ R30, R30, c[0x0][0x20c] ;  /* 0x000083001e1e7a20 */ /* 0x002fc40000410000 */
[----:B------:R-:W-:Y:S02]  /*6db0*/  FMUL.FTZ R31, R31, c[0x0][0x20c] ;  /* 0x000083001f1f7a20 */ /* 0x000fe40000410000 */
[----:B------:R0:W1:Y:S08]  /*6dc0*/  R2UR UR5, R30 ;  /* 0x000000001e0573c2 */ /* 0x00007000000e0000 */
[----:B------:R0:W2:Y:S01]  /*6dd0*/  R2UR UR6, R31 ;  /* 0x000000001f0673c2 */ /* 0x0000a200000e0000 */
[----:B------:R-:W-:Y:S05]  /*6de0*/  @!P5 BRA `(.L_x_1514) ;  /* 0x000001200000d947 */ /* 0x000fea0003800000 */
[----:B-----5:R-:W-:-:S04]  /*6df0*/  FFMA.FTZ R3, R33, R26, R28 ;  /* 0x0000001a21037223 */ /* 0x020fc8000001001c */
[----:B0-----:R-:W-:-:S06]  /*6e00*/  FMUL.FTZ R30, R3, -1.4426950216293334961 ;  /* 0xbfb8aa3b031e7820 */ /* 0x001fcc0000410000 */
        /* <DEDUP_REMOVED lines=16> */
.L_x_1514:
[----:B------:R-:W-:Y:S01]  /*6f10*/  BSSY B0, `(.L_x_1515) ;  /* 0x0000014000007945 */ /* 0x000fe20003800000 */
[----:B------:R-:W-:Y:S05]  /*6f20*/  @!P1 BRA `(.L_x_1516) ;  /* 0x0000012000009947 */ /* 0x000fea0003800000 */
[----:B-1----:R-:W-:Y:S02]  /*6f30*/  MOV R3, UR5 ;  /* 0x0000000500037c02 */ /* 0x002fe40008000f00 */
[----:B0----5:R-:W-:-:S03]  /*6f40*/  SHF.R.S32.HI R30, RZ, 0x1f, R2 ;  /* 0x0000001fff1e7819 */ /* 0x021fc60000011402 */
[----:B--2---:R-:W-:Y:S01]  /*6f50*/  FFMA.FTZ R3, R33, R3, UR6 ;  /* 0x0000000621037e23 */ /* 0x004fe20008010003 */
[----:B------:R-:W-:-:S03]  /*6f60*/  MOV R33, R7 ;  /* 0x0000000700217202 */ /* 0x000fc60000000f00 */
[----:B------:R-:W-:Y:S01]  /*6f70*/  FFMA.FTZ R52, R26, R52, -R3 ;  /* 0x000000341a347223 */ /* 0x000fe20000010803 */
[----:B------:R-:W-:-:S05]  /*6f80*/  MOV R3, UR5 ;  /* 0x0000000500037c02 */ /* 0x000fca0008000f00 */
[----:B------:R-:W-:Y:S01]  /*6f90*/  FFMA.FTZ R3, R32, R3, UR6 ;  /* 0x0000000620037e23 */ /* 0x000fe20008010003 */
[----:B------:R-:W-:-:S03]  /*6fa0*/  MOV R32, R4 ;  /* 0x0000000400207202 */ /* 0x000fc60000000f00 */
[----:B------:R-:W-:Y:S02]  /*6fb0*/  FFMA.FTZ R53, R27, R53, -R3 ;  /* 0x000000351b357223 */ /* 0x000fe40000010803 */
[----:B------:R-:W-:Y:S02]  /*6fc0*/  IMAD R3, R30, c[0x0][0x1d8], RZ ;  /* 0x000076001e037a24 */ /* 0x000fe400078e02ff */
[----:B------:R-:W-:-:S04]  /*6fd0*/  IMAD.WIDE.U32 R32, R2, c[0x0][0x1d8], R32 ;  /* 0x0000760002207a25 */ /* 0x000fc800078e0020 */
[----:B------:R-:W-:Y:S01]  /*6fe0*/  IMAD R3, R2, c[0x0][0x1dc], R3 ;  /* 0x0000770002037a24 */ /* 0x000fe200078e0203 */
[----:B------:R-:W-:-:S04]  /*6ff0*/  LEA R30, P0, R32, c[0x0][0x160], 0x2 ;  /* 0x00005800201e7a11 */ /* 0x000fc800078010ff */
[----:B------:R-:W-:Y:S01]  /*7000*/  IADD3 R3, R33, R3, RZ ;  /* 0x0000000321037210 */ /* 0x000fe20007ffe0ff */
[----:B------:R-:W-:-:S03]  /*7010*/  FMUL.FTZ R33, R53, UR25 ;  /* 0x0000001935217c20 */ /* 0x000fc60008410000 */
[----:B------:R-:W-:Y:S01]  /*7020*/  LEA.HI.X R31, R32, c[0x0][0x164], R3, 0x2, P0 ;  /* 0x00005900201f7a11 */ /* 0x000fe200000f1403 */
[----:B------:R-:W-:-:S05]  /*7030*/  FMUL.FTZ R32, R52, UR25 ;  /* 0x0000001934207c20 */ /* 0x000fca0008410000 */
[----:B------:R0:W-:Y:S02]  /*7040*/  STG.E.64 [R30.64], R32 ;  /* 0x000000201e007986 */ /* 0x0001e4000c101b12 */
.L_x_1516:
[----:B------:R-:W-:Y:S05]  /*7050*/  BSYNC B0 ;  /* 0x0000000000007941 */ /* 0x000fea0003800000 */
.L_x_1515:
[----:B------:R3:W5:Y:S04]  /*7060*/  LDL R34, [R1+0x2c] ;  /* 0x00002c0001227983 */ /* 0x0007680000100800 */
[----:B0----5:R3:W5:Y:S01]  /*7070*/  LDL R33, [R1+0x28] ;  /* 0x0000280001217983 */ /* 0x0217620000100800 */
[C---:B------:R-:W-:Y:S02]  /*7080*/  IADD3 R32, R2.reuse, 0x20, RZ ;  /* 0x0000002002207810 */ /* 0x040fe40007ffe0ff */
[----:B------:R-:W-:Y:S02]  /*7090*/  IADD3 R31, R2, 0x20, RZ ;  /* 0x00000020021f7810 */ /* 0x000fe40007ffe0ff */
[----:B------:R-:W-:Y:S02]  /*70a0*/  SHF.R.S32.HI R32, RZ, 0x1f, R32 ;  /* 0x0000001fff207819 */ /* 0x000fe40000011420 */
[----:B------:R-:W-:-:S04]  /*70b0*/  ISETP.GE.U32.AND P0, PT, R31, c[0x0][0x1e0], PT ;  /* 0x000078001f007a0c */ /* 0x000fc80003f06070 */
[----:B------:R-:W-:-:S04]  /*70c0*/  ISETP.GE.AND.EX P0, PT, R32, c[0x0][0x1e4], PT, P0 ;  /* 0x0000790020007a0c */ /* 0x000fc80003f06300 */
[----:B------:R-:W-:Y:S01]  /*70d0*/  ISETP.GT.U32.OR P0, PT, R0, 0x29f, P0 ;  /* 0x0000029f0000780c */ /* 0x000fe20000704470 */
[----:B------:R-:W-:Y:S11]  /*70e0*/  @!P5 BRA `(.L_x_1517) ;  /* 0x000001200000d947 */ /* 0x000ff60003800000 */
[----:B---3--:R-:W-:-:S04]  /*70f0*/  FFMA.FTZ R3, R34, R26, R28 ;  /* 0x0000001a22037223 */ /* 0x008fc8000001001c */
[----:B------:R-:W-:-:S06]  /*7100*/  FMUL.FTZ R30, R3, -1.4426950216293334961 ;  /* 0xbfb8aa3b031e7820 */ /* 0x000fcc0000410000 */
[----:B------:R-:W0:Y:S02]  /*7110*/  MUFU.EX2 R30, R30 ;  /* 0x0000001e001e7308 */ /* 0x000e240000000800 */
[----:B0-----:R-:W-:-:S06]  /*7120*/  FADD.FTZ R30, R30, 1 ;  /* 0x3f8000001e1e7421 */ /* 0x001fcc0000010000 */
[----:B------:R-:W0:Y:S02]  /*7130*/  MUFU.RCP R30, R30 ;  /* 0x0000001e001e7308 */ /* 0x000e240000001000 */
[----:B0-----:R-:W-:Y:S02]  /*7140*/  FMUL.FTZ R50, R50, R30 ;  /* 0x0000001e32327220 */ /* 0x001fe40000410000 */
[----:B------:R-:W-:-:S04]  /*7150*/  FADD.FTZ R30, -R30, 1 ;  /* 0x3f8000001e1e7421 */ /* 0x000fc80000010100 */
[----:B------:R-:W-:Y:S02]  /*7160*/  FFMA.FTZ R30, R3, R30, 1 ;  /* 0x3f800000031e7423 */ /* 0x000fe4000001001e */
[----:B-----5:R-:W-:Y:S02]  /*7170*/  FFMA.FTZ R3, R33, R27, R29 ;  /* 0x0000001b21037223 */ /* 0x020fe4000001001d */
        /* <DEDUP_REMOVED lines=9> */
.L_x_1517:
[----:B---3--:R-:W-:Y:S01]  /*7210*/  BSSY B0, `(.L_x_1518) ;  /* 0x0000013000007945 */ /* 0x008fe20003800000 */
[----:B------:R-:W-:Y:S05]  /*7220*/  @P0 BRA `(.L_x_1519) ;  /* 0x0000011000000947 */ /* 0x000fea0003800000 */
[----:B-1----:R-:W-:-:S05]  /*7230*/  MOV R3, UR5 ;  /* 0x0000000500037c02 */ /* 0x002fca0008000f00 */
[----:B--2---:R-:W-:-:S04]  /*7240*/  FFMA.FTZ R3, R34, R3, UR6 ;  /* 0x0000000622037e23 */ /* 0x004fc80008010003 */
[----:B------:R-:W-:Y:S01]  /*7250*/  FFMA.FTZ R50, R26, R50, -R3 ;  /* 0x000000321a327223 */ /* 0x000fe20000010803 */
[----:B------:R-:W-:-:S05]  /*7260*/  MOV R3, UR5 ;  /* 0x0000000500037c02 */ /* 0x000fca0008000f00 */
[----:B-----5:R-:W-:Y:S01]  /*7270*/  FFMA.FTZ R3, R33, R3, UR6 ;  /* 0x0000000621037e23 */ /* 0x020fe20008010003 */
[----:B------:R-:W-:-:S03]  /*7280*/  MOV R33, R7 ;  /* 0x0000000700217202 */ /* 0x000fc60000000f00 */
[----:B------:R-:W-:Y:S02]  /*7290*/  FFMA.FTZ R51, R27, R51, -R3 ;  /* 0x000000331b337223 */ /* 0x000fe40000010803 */
[----:B------:R-:W-:Y:S01]  /*72a0*/  IMAD R3, R32, c[0x0][0x1d8], RZ ;  /* 0x0000760020037a24 */ /* 0x000fe200078e02ff */
[----:B------:R-:W-:-:S03]  /*72b0*/  MOV R32, R4 ;  /* 0x0000000400207202 */ /* 0x000fc60000000f00 */
[C---:B------:R-:W-:Y:S02]  /*72c0*/  IMAD R3, R31.reuse, c[0x0][0x1dc], R3 ;  /* 0x000077001f037a24 */ /* 0x040fe400078e0203 */
[----:B------:R-:W-:-:S05]  /*72d0*/  IMAD.WIDE.U32 R32, R31, c[0x0][0x1d8], R32 ;  /* 0x000076001f207a25 */ /* 0x000fca00078e0020 */
[----:B------:R-:W-:Y:S01]  /*72e0*/  IADD3 R3, R33, R3, RZ ;  /* 0x0000000321037210 */ /* 0x000fe20007ffe0ff */
[----:B------:R-:W-:Y:S01]  /*72f0*/  FMUL.FTZ R33, R51, UR25 ;  /* 0x0000001933217c20 */ /* 0x000fe20008410000 */
[----:B------:R-:W-:-:S04]  /*7300*/  LEA R30, P0, R32, c[0x0][0x160], 0x2 ;  /* 0x00005800201e7a11 */ /* 0x000fc800078010ff */
[----:B------:R-:W-:Y:S01]  /*7310*/  LEA.HI.X R31, R32, c[0x0][0x164], R3, 0x2, P0 ;  /* 0x00005900201f7a11 */ /* 0x000fe200000f1403 */
[----:B------:R-:W-:-:S05]  /*7320*/  FMUL.FTZ R32, R50, UR25 ;  /* 0x0000001932207c20 */ /* 0x000fca0008410000 */
[----:B------:R0:W-:Y:S03]  /*7330*/  STG.E.64 [R30.64], R32 ;  /* 0x000000201e007986 */ /* 0x0001e6000c101b12 */
.L_x_1519:
[----:B------:R-:W-:Y:S05]  /*7340*/  BSYNC B0 ;  /* 0x0000000000007941 */ /* 0x000fea0003800000 */
.L_x_1518:
[----:B------:R3:W5:Y:S04]  /*7350*/  LDL R50, [R1+0x20] ;  /* 0x0000200001327983 */ /* 0x0007680000100800 */
[----:B0----5:R3:W5:Y:S01]  /*7360*/  LDL R33, [R1+0x1c] ;  /* 0x00001c0001217983 */ /* 0x0217620000100800 */
[C---:B------:R-:W-:Y:S02]  /*7370*/  IADD3 R31, R2.reuse, 0x40, RZ ;  /* 0x00000040021f7810 */ /* 0x040fe40007ffe0ff */
[C---:B------:R-:W-:Y:S02]  /*7380*/  IADD3 R37, R2.reuse, 0x60, RZ ;  /* 0x0000006002257810 */ /* 0x040fe40007ffe0ff */
[C---:B------:R-:W-:Y:S02]  /*7390*/  IADD3 R34, R2.reuse, 0x80, RZ ;  /* 0x0000008002227810 */ /* 0x040fe40007ffe0ff */
[----:B------:R-:W-:-:S02]  /*73a0*/  IADD3 R35, R2, 0x80, RZ ;  /* 0x0000008002237810 */ /* 0x000fc40007ffe0ff */
[C---:B------:R-:W-:Y:S02]  /*73b0*/  IADD3 R39, R2.reuse, 0x60, RZ ;  /* 0x0000006002277810 */ /* 0x040fe40007ffe0ff */
[----:B------:R-:W-:Y:S02]  /*73c0*/  IADD3 R32, R2, 0x40, RZ ;  /* 0x0000004002207810 */ /* 0x000fe40007ffe0ff */
[----:B------:R-:W-:Y:S02]  /*73d0*/  ISETP.GE.U32.AND P6, PT, R31, c[0x0][0x1e0], PT ;  /* 0x000078001f007a0c */ /* 0x000fe40003fc6070 */
[----:B------:R-:W-:Y:S02]  /*73e0*/  ISETP.GE.U32.AND P0, PT, R37, c[0x0][0x1e0], PT ;  /* 0x0000780025007a0c */ /* 0x000fe40003f06070 */
[----:B------:R-:W-:Y:S02]  /*73f0*/  ISETP.GE.U32.AND P2, PT, R34, c[0x0][0x1e0], PT ;  /* 0x0000780022007a0c */ /* 0x000fe40003f46070 */
[----:B------:R-:W-:-:S02]  /*7400*/  SHF.R.S32.HI R32, RZ, 0x1f, R32 ;  /* 0x0000001fff207819 */ /* 0x000fc40000011420 */
[----:B------:R-:W-:Y:S02]  /*7410*/  SHF.R.S32.HI R39, RZ, 0x1f, R39 ;  /* 0x0000001fff277819 */ /* 0x000fe40000011427 */
[----:B------:R-:W-:Y:S02]  /*7420*/  SHF.R.S32.HI R35, RZ, 0x1f, R35 ;  /* 0x0000001fff237819 */ /* 0x000fe40000011423 */
[C---:B------:R-:W-:Y:S02]  /*7430*/  IADD3 R38, R2.reuse, 0xa0, RZ ;  /* 0x000000a002267810 */ /* 0x040fe40007ffe0ff */
[----:B------:R-:W-:Y:S02]  /*7440*/  IADD3 R36, R2, 0xc0, RZ ;  /* 0x000000c002247810 */ /* 0x000fe40007ffe0ff */
[----:B------:R-:W-:Y:S02]  /*7450*/  ISETP.GE.AND.EX P6, PT, R32, c[0x0][0x1e4], PT, P6 ;  /* 0x0000790020007a0c */ /* 0x000fe40003fc6360 */
[----:B------:R-:W-:-:S02]  /*7460*/  ISETP.GE.AND.EX P0, PT, R39, c[0x0][0x1e4], PT, P0 ;  /* 0x0000790027007a0c */ /* 0x000fc40003f06300 */
[----:B------:R-:W-:Y:S02]  /*7470*/  ISETP.GE.AND.EX P2, PT, R35, c[0x0][0x1e4], PT, P2 ;  /* 0x0000790023007a0c */ /* 0x000fe40003f46320 */
[----:B------:R-:W-:Y:S02]  /*7480*/  ISETP.GE.U32.AND P3, PT, R38, c[0x0][0x1e0], PT ;  /* 0x0000780026007a0c */ /* 0x000fe40003f66070 */
[----:B------:R-:W-:Y:S02]  /*7490*/  ISETP.GE.U32.AND P4, PT, R36, c[0x0][0x1e0], PT ;  /* 0x0000780024007a0c */ /* 0x000fe40003f86070 */
[C---:B------:R-:W-:Y:S02]  /*74a0*/  ISETP.GT.U32.OR P6, PT, R0.reuse, 0x29f, P6 ;  /* 0x0000029f0000780c */ /* 0x040fe400037c4470 */
[C---:B------:R-:W-:Y:S02]  /*74b0*/  ISETP.GT.U32.OR P0, PT, R0.reuse, 0x29f, P0 ;  /* 0x0000029f0000780c */ /* 0x040fe40000704470 */
[----:B------:R-:W-:Y:S01]  /*74c0*/  ISETP.GT.U32.OR P2, PT, R0, 0x29f, P2 ;  /* 0x0000029f0000780c */ /* 0x000fe20001744470 */
[----:B------:R-:W-:Y:S07]  /*74d0*/  @!P5 BRA `(.L_x_1520) ;  /* 0x000001200000d947 */ /* 0x000fee0003800000 */
        /* <DEDUP_REMOVED lines=18> */
.L_x_1520:
        /* <DEDUP_REMOVED lines=19> */
.L_x_1522:
[----:B------:R-:W-:Y:S05]  /*7730*/  BSYNC B0 ;  /* 0x0000000000007941 */ /* 0x000fea0003800000 */
.L_x_1521:
[----:B------:R-:W-:Y:S05]  /*7740*/  @!P5 BRA `(.L_x_1523) ;  /* 0x000001400000d947 */ /* 0x000fea0003800000 */
[----:B------:R-:W3:Y:S04]  /*7750*/  LDL R3, [R1+0x18] ;  /* 0x0000180001037983 */ /* 0x000ee80000100800 */
[----:B0-----:R-:W4:Y:S01]  /*7760*/  LDL R31, [R1+0x14] ;  /* 0x00001400011f7983 */ /* 0x001f220000100800 */
        /* <DEDUP_REMOVED lines=8> */
[----:B----4-:R-:W-:Y:S02]  /*77f0*/  FFMA.FTZ R3, R31, R27, R29 ;  /* 0x0000001b1f037223 */ /* 0x010fe4000001001d */
        /* <DEDUP_REMOVED lines=9> */
.L_x_1523:
[----:B------:R-:W-:Y:S01]  /*7890*/  BSSY B0, `(.L_x_1524) ;  /* 0x0000015000007945 */ /* 0x000fe20003800000 */
[----:B------:R-:W-:Y:S05]  /*78a0*/  @P0 BRA `(.L_x_1525) ;  /* 0x0000013000000947 */ /* 0x000fea0003800000 */
[----:B0-----:R-:W3:Y:S04]  /*78b0*/  LDL.LU R31, [R1+0x18] ;  /* 0x00001800011f7983 */ /* 0x001ee80000300800 */
[----:B------:R-:W4:Y:S01]  /*78c0*/  LDL.LU R30, [R1+0x14] ;  /* 0x00001400011e7983 */ /* 0x000f220000300800 */
[----:B-1----:R-:W-:Y:S02]  /*78d0*/  MOV R3, UR5 ;  /* 0x0000000500037c02 */ /* 0x002fe40008000f00 */
[----:B------:R-:W-:Y:S02]  /*78e0*/  MOV R32, R4 ;  /* 0x0000000400207202 */ /* 0x000fe40000000f00 */
[----:B-----5:R-:W-:-:S05]  /*78f0*/  MOV R33, R7 ;  /* 0x0000000700217202 */ /* 0x020fca0000000f00 */
[----:B------:R-:W-:-:S04]  /*7900*/  IMAD.WIDE.U32 R32, R37, c[0x0][0x1d8], R32 ;  /* 0x0000760025207a25 */ /* 0x000fc800078e0020 */
[----:B--23--:R-:W-:-:S04]  /*7910*/  FFMA.FTZ R3, R31, R3, UR6 ;  /* 0x000000061f037e23 */ /* 0x00cfc80008010003 */
[----:B------:R-:W-:Y:S01]  /*7920*/  FFMA.FTZ R46, R26, R46, -R3 ;  /* 0x0000002e1a2e7223 */ /* 0x000fe20000010803 */
[----:B------:R-:W-:-:S05]  /*7930*/  MOV R3, UR5 ;  /* 0x0000000500037c02 */ /* 0x000fca0008000f00 */
[----:B----4-:R-:W-:Y:S01]  /*7940*/  FFMA.FTZ R3, R30, R3, UR6 ;  /* 0x000000061e037e23 */ /* 0x010fe20008010003 */
[----:B------:R-:W-:-:S03]  /*7950*/  LEA R30, P0, R32, c[0x0][0x160], 0x2 ;  /* 0x00005800201e7a11 */ /* 0x000fc600078010ff */
[----:B------:R-:W-:Y:S02]  /*7960*/  FFMA.FTZ R47, R27, R47, -R3 ;  /* 0x0000002f1b2f7223 */ /* 0x000fe40000010803 */
[----:B------:R-:W-:-:S04]  /*7970*/  IMAD R3, R39, c[0x0][0x1d8], RZ ;  /* 0x0000760027037a24 */ /* 0x000fc800078e02ff */
[----:B------:R-:W-:-:S05]  /*7980*/  IMAD R3, R37, c[0x0][0x1dc], R3 ;  /* 0x0000770025037a24 */ /* 0x000fca00078e0203 */
[----:B------:R-:W-:Y:S01]  /*7990*/  IADD3 R3, R33, R3, RZ ;  /* 0x0000000321037210 */ /* 0x000fe20007ffe0ff */
[----:B------:R-:W-:-:S03]  /*79a0*/  FMUL.FTZ R33, R47, UR25 ;  /* 0x000000192f217c20 */ /* 0x000fc60008410000 */
[----:B------:R-:W-:Y:S01]  /*79b0*/  LEA.HI.X R31, R32, c[0x0][0x164], R3, 0x2, P0 ;  /* 0x00005900201f7a11 */ /* 0x000fe200000f1403 */
[----:B------:R-:W-:-:S05]  /*79c0*/  FMUL.FTZ R32, R46, UR25 ;  /* 0x000000192e207c20 */ /* 0x000fca0008410000 */
[----:B------:R0:W-:Y:S02]  /*79d0*/  STG.E.64 [R30.64], R32 ;  /* 0x000000201e007986 */ /* 0x0001e4000c101b12 */
.L_x_1525:
[----:B------:R-:W-:Y:S05]  /*79e0*/  BSYNC B0 ;  /* 0x0000000000007941 */ /* 0x000fea0003800000 */
.L_x_1524:
[----:B------:R-:W-:Y:S05]  /*79f0*/  @!P5 BRA `(.L_x_1526) ;  /* 0x000001400000d947 */ /* 0x000fea0003800000 */
[----:B------:R-:W3:Y:S04]  /*7a00*/  LDL R3, [R1+0x4] ;  /* 0x0000040001037983 */ /* 0x000ee80000100800 */
[----:B0-----:R-:W4:Y:S01]  /*7a10*/  LDL R31, [R1] ;  /* 0x00000000011f7983 */ /* 0x001f220000100800 */
        /* <DEDUP_REMOVED lines=18> */
.L_x_1526:
[----:B------:R-:W-:Y:S01]  /*7b40*/  BSSY B0, `(.L_x_1527) ;  /* 0x0000015000007945 */ /* 0x000fe20003800000 */
[----:B------:R-:W-:Y:S05]  /*7b50*/  @P2 BRA `(.L_x_1528) ;  /* 0x0000013000002947 */ /* 0x000fea0003800000 */
[----:B0-----:R-:W3:Y:S04]  /*7b60*/  LDL.LU R31, [R1+0x4] ;  /* 0x00000400011f7983 */ /* 0x001ee80000300800 */
[----:B------:R-:W4:Y:S01]  /*7b70*/  LDL.LU R30, [R1] ;  /* 0x00000000011e7983 */ /* 0x000f220000300800 */
        /* <DEDUP_REMOVED lines=17> */
.L_x_1528:
[----:B------:R-:W-:Y:S05]  /*7c90*/  BSYNC B0 ;  /* 0x0000000000007941 */ /* 0x000fea0003800000 */
.L_x_1527:
[----:B0----5:R0:W5:Y:S04]  /*7ca0*/  LDL R33, [R1+0x10] ;  /* 0x0000100001217983 */ /* 0x0211680000100800 */
[----:B------:R0:W5:Y:S01]  /*7cb0*/  LDL R32, [R1+0xc] ;  /* 0x00000c0001207983 */ /* 0x0001620000100800 */
[C---:B------:R-:W-:Y:S02]  /*7cc0*/  IADD3 R34, R2.reuse, 0xe0, RZ ;  /* 0x000000e002227810 */ /* 0x040fe40007ffe0ff */
[C---:B------:R-:W-:Y:S02]  /*7cd0*/  IADD3 R35, R2.reuse, 0xe0, RZ ;  /* 0x000000e002237810 */ /* 0x040fe40007ffe0ff */
[C---:B------:R-:W-:Y:S02]  /*7ce0*/  IADD3 R37, R2.reuse, 0xc0, RZ ;  /* 0x000000c002257810 */ /* 0x040fe40007ffe0ff */
[----:B------:R-:W-:-:S02]  /*7cf0*/  IADD3 R31, R2, 0xa0, RZ ;  /* 0x000000a0021f7810 */ /* 0x000fc40007ffe0ff */
[----:B------:R-:W-:Y:S02]  /*7d00*/  ISETP.GE.U32.AND P0, PT, R34, c[0x0][0x1e0], PT ;  /* 0x0000780022007a0c */ /* 0x000fe40003f06070 */
[----:B------:R-:W-:Y:S02]  /*7d10*/  SHF.R.S32.HI R31, RZ, 0x1f, R31 ;  /* 0x0000001fff1f7819 */ /* 0x000fe4000001141f */
[----:B------:R-:W-:Y:S02]  /*7d20*/  SHF.R.S32.HI R37, RZ, 0x1f, R37 ;  /* 0x0000001fff257819 */ /* 0x000fe40000011425 */
[----:B------:R-:W-:Y:S02]  /*7d30*/  SHF.R.S32.HI R35, RZ, 0x1f, R35 ;  /* 0x0000001fff237819 */ /* 0x000fe40000011423 */
[C---:B------:R-:W-:Y:S02]  /*7d40*/  IADD3 R45, R2.reuse, 0x100, RZ ;  /* 0x00000100022d7810 */ /* 0x040fe40007ffe0ff */
[----:B------:R-:W-:-:S02]  /*7d50*/  IADD3 R44, R2, 0x120, RZ ;  /* 0x00000120022c7810 */ /* 0x000fc40007ffe0ff */
[----:B------:R-:W-:Y:S02]  /*7d60*/  ISETP.GE.AND.EX P3, PT, R31, c[0x0][0x1e4], PT, P3 ;  /* 0x000079001f007a0c */ /* 0x000fe40003f66330 */
[----:B------:R-:W-:Y:S02]  /*7d70*/  ISETP.GE.AND.EX P4, PT, R37, c[0x0][0x1e4], PT, P4 ;  /* 0x0000790025007a0c */ /* 0x000fe40003f86340 */
[----:B------:R-:W-:Y:S02]  /*7d80*/  ISETP.GE.AND.EX P6, PT, R35, c[0x0][0x1e4], PT, P0 ;  /* 0x0000790023007a0c */ /* 0x000fe40003fc6300 */
[----:B------:R-:W-:Y:S02]  /*7d90*/  ISETP.GE.U32.AND P2, PT, R45, c[0x0][0x1e0], PT ;  /* 0x000078002d007a0c */ /* 0x000fe40003f46070 */
[----:B------:R-:W-:Y:S02]  /*7da0*/  ISETP.GE.U32.AND P0, PT, R44, c[0x0][0x1e0], PT ;  /* 0x000078002c007a0c */ /* 0x000fe40003f06070 */
[----:B------:R-:W-:-:S02]  /*7db0*/  ISETP.GT.U32.OR P3, PT, R0, 0x29f, P3 ;  /* 0x0000029f0000780c */ /* 0x000fc40001f64470 */
[C---:B------:R-:W-:Y:S02]  /*7dc0*/  ISETP.GT.U32.OR P4, PT, R0.reuse, 0x29f, P4 ;  /* 0x0000029f0000780c */ /* 0x040fe40002784470 */
[----:B------:R-:W-:Y:S01]  /*7dd0*/  ISETP.GT.U32.OR P6, PT, R0, 0x29f, P6 ;  /* 0x0000029f0000780c */ /* 0x000fe200037c4470 */
[----:B------:R-:W-:Y:S07]  /*7de0*/  @!P5 BRA `(.L_x_1529) ;  /* 0x000001200000d947 */ /* 0x000fee0003800000 */
[----:B0----5:R-:W-:-:S04]  /*7df0*/  FFMA.FTZ R3, R33, R26, R28 ;  /* 0x0000001a21037223 */ /* 0x021fc8000001001c */
        /* <DEDUP_REMOVED lines=17> */
.L_x_1529:
[----:B0-----:R-:W-:Y:S01]  /*7f10*/  BSSY B0, `(.L_x_1530) ;  /* 0x0000013000007945 */ /* 0x001fe20003800000 */
[----:B------:R-:W-:Y:S05]  /*7f20*/  @P3 BRA `(.L_x_1531) ;  /* 0x0000011000003947 */ /* 0x000fea0003800000 */
[----:B-1----:R-:W-:-:S05]  /*7f30*/  MOV R3, UR5 ;  /* 0x0000000500037c02 */ /* 0x002fca0008000f00 */
[----:B--2--5:R-:W-:Y:S01]  /*7f40*/  FFMA.FTZ R3, R33, R3, UR6 ;  /* 0x0000000621037e23 */ /* 0x024fe20008010003 */
        /* <DEDUP_REMOVED lines=15> */
.L_x_1531:
[----:B------:R-:W-:Y:S05]  /*8040*/  BSYNC B0 ;  /* 0x0000000000007941 */ /* 0x000fea0003800000 */
.L_x_1530:
[----:B------:R-:W-:Y:S05]  /*8050*/  @!P5 BRA `(.L_x_1532) ;  /* 0x000001300000d947 */ /* 0x000fea0003800000 */
[----:B------:R-:W3:Y:S02]  /*8060*/  LDL R3, [R1+0x8] ;  /* 0x0000080001037983 */ /* 0x000ee40000100800 */
[----:B---3--:R-:W-:-:S04]  /*8070*/  FFMA.FTZ R3, R3, R26, R28 ;  /* 0x0000001a03037223 */ /* 0x008fc8000001001c */
        /* <DEDUP_REMOVED lines=17> */
.L_x_1532:
[----:B------:R-:W-:Y:S01]  /*8190*/  BSSY B0, `(.L_x_1533) ;  /* 0x0000014000007945 */ /* 0x000fe20003800000 */
[----:B------:R-:W-:Y:S05]  /*81a0*/  @P4 BRA `(.L_x_1534) ;  /* 0x0000012000004947 */ /* 0x000fea0003800000 */
[----:B0-----:R-:W3:Y:S01]  /*81b0*/  LDL.LU R30, [R1+0x8] ;  /* 0x00000800011e7983 */ /* 0x001ee20000300800 */
[----:B-1----:R-:W-:Y:S02]  /*81c0*/  MOV R3, UR5 ;  /* 0x0000000500037c02 */ /* 0x002fe40008000f00 */
[----:B-----5:R-:W-:Y:S02]  /*81d0*/  MOV R32, R4 ;  /* 0x0000000400207202 */ /* 0x020fe40000000f00 */
[----:B------:R-:W-:-:S05]  /*81e0*/  MOV R33, R7 ;  /* 0x0000000700217202 */ /* 0x000fca0000000f00 */
[----:B------:R-:W-:-:S04]  /*81f0*/  IMAD.WIDE.U32 R32, R36, c[0x0][0x1d8], R32 ;  /* 0x0000760024207a25 */ /* 0x000fc800078e0020 */
[----:B--23--:R-:W-:Y:S01]  /*8200*/  FFMA.FTZ R3, R30, R3, UR6 ;  /* 0x000000061e037e23 */ /* 0x00cfe20008010003 */
[----:B------:R-:W-:-:S03]  /*8210*/  LEA R30, P3, R32, c[0x0][0x160], 0x2 ;  /* 0x00005800201e7a11 */ /* 0x000fc600078610ff */
[----:B------:R-:W-:Y:S01]  /*8220*/  FFMA.FTZ R40, R26, R40, -R3 ;  /* 0x000000281a287223 */ /* 0x000fe20000010803 */
[----:B------:R-:W-:-:S05]  /*8230*/  MOV R3, UR5 ;  /* 0x0000000500037c02 */ /* 0x000fca0008000f00 */
[----:B------:R-:W-:-:S04]  /*8240*/  FFMA.FTZ R3, R76, R3, UR6 ;  /* 0x000000064c037e23 */ /* 0x000fc80008010003 */
        /* <DEDUP_REMOVED lines=8> */
.L_x_1534:
[----:B------:R-:W-:Y:S05]  /*82d0*/  BSYNC B0 ;  /* 0x0000000000007941 */ /* 0x000fea0003800000 */
.L_x_1533:
[----:B------:R-:W-:Y:S05]  /*82e0*/  @!P5 BRA `(.L_x_1535) ;  /* 0x000001200000d947 */ /* 0x000fea0003800000 */
[----:B------:R-:W-:-:S04]  /*82f0*/  FFMA.FTZ R3, R75, R26, R28 ;  /* 0x0000001a4b037223 */ /* 0x000fc8000001001c */
[----:B0-----:R-:W-:-:S06]  /*8300*/  FMUL.FTZ R30, R3, -1.4426950216293334961 ;  /* 0xbfb8aa3b031e7820 */ /* 0x001fcc0000410000 */
[----:B------:R-:W0:Y:S02]  /*8310*/  MUFU.EX2 R30, R30 ;  /* 0x0000001e001e7308 */ /* 0x000e240000000800 */
[----:B0-----:R-:W-:-:S06]  /*8320*/  FADD.FTZ R31, R30, 1 ;  /* 0x3f8000001e1f7421 */ /* 0x001fcc0000010000 */
[----:B------:R-:W0:Y:S02]  /*8330*/  MUFU.RCP R31, R31 ;  /* 0x0000001f001f7308 */ /* 0x000e240000001000 */
[----:B0----5:R-:W-:Y:S02]  /*8340*/  FADD.FTZ R32, -R31, 1 ;  /* 0x3f8000001f207421 */ /* 0x021fe40000010100 */
        /* <DEDUP_REMOVED lines=12> */
.L_x_1535:
[----:B------:R-:W-:Y:S01]  /*8410*/  BSSY B0, `(.L_x_1536) ;  /* 0x0000013000007945 */ /* 0x000fe20003800000 */
[----:B------:R-:W-:Y:S05]  /*8420*/  @P6 BRA `(.L_x_1537) ;  /* 0x0000011000006947 */ /* 0x000fea0003800000 */
[----:B01----:R-:W-:Y:S01]  /*8430*/  MOV R30, UR5 ;  /* 0x00000005001e7c02 */ /* 0x003fe20008000f00 */
[----:B-----5:R-:W-:Y:S01]  /*8440*/  IMAD R33, R35, c[0x0][0x1d8], RZ ;  /* 0x0000760023217a24 */ /* 0x020fe200078e02ff */
        /* <DEDUP_REMOVED lines=9> */
[----:B------:R-:W-:Y:S02]  /*84e0*/  IADD3 R33, R31, R33, RZ ;  /* 0x000000211f217210 */ /* 0x000fe40007ffe0ff */
[----:B------:R-:W-:Y:S01]  /*84f0*/  LEA R8, P3, R30, c[0x0][0x160], 0x2 ;  /* 0x000058001e087a11 */ /* 0x000fe200078610ff */
[----:B------:R-:W-:-:S03]  /*8500*/  FMUL.FTZ R31, R74, UR25 ;  /* 0x000000194a1f7c20 */ /* 0x000fc60008410000 */
[----:B------:R-:W-:Y:S01]  /*8510*/  LEA.HI.X R9, R30, c[0x0][0x164], R33, 0x2, P3 ;  /* 0x000059001e097a11 */ /* 0x000fe200018f1421 */
[----:B------:R-:W-:-:S05]  /*8520*/  FMUL.FTZ R30, R3, UR25 ;  /* 0x00000019031e7c20 */ /* 0x000fca0008410000 */
[----:B------:R0:W-:Y:S03]  /*8530*/  STG.E.64 [R8.64], R30 ;  /* 0x0000001e08007986 */ /* 0x0001e6000c101b12 */
.L_x_1537:
[----:B------:R-:W-:Y:S05]  /*8540*/  BSYNC B0 ;  /* 0x0000000000007941 */ /* 0x000fea0003800000 */
.L_x_1536:
[C---:B------:R-:W-:Y:S02]  /*8550*/  IADD3 R35, R2.reuse, 0x140, RZ ;  /* 0x0000014002237810 */ /* 0x040fe40007ffe0ff */
[C---:B------:R-:W-:Y:S02]  /*8560*/  IADD3 R38, R2.reuse, 0x140, RZ ;  /* 0x0000014002267810 */ /* 0x040fe40007ffe0ff */
[C---:B------:R-:W-:Y:S02]  /*8570*/  IADD3 R40, R2.reuse, 0x120, RZ ;  /* 0x0000012002287810 */ /* 0x040fe40007ffe0ff */
[----:B------:R-:W-:Y:S02]  /*8580*/  IADD3 R41, R2, 0x100, RZ ;  /* 0x0000010002297810 */ /* 0x000fe40007ffe0ff */
        /* <DEDUP_REMOVED lines=15> */
[----:B------:R-:W-:Y:S02]  /*8680*/  FFMA.FTZ R3, R69, R26, R28 ;  /* 0x0000001a45037223 */ /* 0x000fe4000001001c */
[----:B0-----:R-:W-:-:S02]  /*8690*/  FFMA.FTZ R8, R68, R27, R29 ;  /* 0x0000001b44087223 */ /* 0x001fc4000001001d */
[----:B------:R-:W-:Y:S02]  /*86a0*/  FMUL.FTZ R9, R3, -1.4426950216293334961 ;  /* 0xbfb8aa3b03097820 */ /* 0x000fe40000410000 */
[----:B-----5:R-:W-:-:S04]  /*86b0*/  FMUL.FTZ R32, R8, -1.4426950216293334961 ;  /* 0xbfb8aa3b08207820 */ /* 0x020fc80000410000 */
        /* <DEDUP_REMOVED lines=14> */
.L_x_1538:
[----:B------:R-:W-:Y:S01]  /*87a0*/  BSSY B0, `(.L_x_1539) ;  /* 0x0000013000007945 */ /* 0x000fe20003800000 */
[----:B------:R-:W-:Y:S05]  /*87b0*/  @P2 BRA `(.L_x_1540) ;  /* 0x0000011000002947 */ /* 0x000fea0003800000 */
[----:B01----:R-:W-:Y:S01]  /*87c0*/  MOV R8, UR5 ;  /* 0x0000000500087c02 */ /* 0x003fe20008000f00 */
[----:B------:R-:W-:Y:S01]  /*87d0*/  IMAD R3, R41, c[0x0][0x1d8], RZ ;  /* 0x0000760029037a24 */ /* 0x000fe200078e02ff */
[----:B------:R-:W-:Y:S02]  /*87e0*/  MOV R9, R7 ;  /* 0x0000000700097202 */ /* 0x000fe40000000f00 */
[----:B------:R-:W-:Y:S01]  /*87f0*/  MOV R31, UR5 ;  /* 0x00000005001f7c02 */ /* 0x000fe20008000f00 */
[----:B--2---:R-:W-:Y:S01]  /*8800*/  FFMA.FTZ R69, R69, R8, UR6 ;  /* 0x0000000645457e23 */ /* 0x004fe20008010008 */
[----:B------:R-:W-:Y:S01]  /*8810*/  MOV R8, R4 ;  /* 0x0000000400087202 */ /* 0x000fe20000000f00 */
[----:B------:R-:W-:-:S02]  /*8820*/  IMAD R3, R45, c[0x0][0x1dc], R3 ;  /* 0x000077002d037a24 */ /* 0x000fc400078e0203 */
[----:B------:R-:W-:Y:S02]  /*8830*/  FFMA.FTZ R68, R68, R31, UR6 ;  /* 0x0000000644447e23 */ /* 0x000fe4000801001f */
[----:B------:R-:W-:-:S04]  /*8840*/  IMAD.WIDE.U32 R8, R45, c[0x0][0x1d8], R8 ;  /* 0x000076002d087a25 */ /* 0x000fc800078e0008 */
[----:B------:R-:W-:Y:S01]  /*8850*/  FFMA.FTZ R69, R26, R10, -R69 ;  /* 0x0000000a1a457223 */ /* 0x000fe20000010845 */
[----:B------:R-:W-:Y:S01]  /*8860*/  IADD3 R3, R9, R3, RZ ;  /* 0x0000000309037210 */ /* 0x000fe20007ffe0ff */
[----:B------:R-:W-:Y:S01]  /*8870*/  FFMA.FTZ R9, R27, R11, -R68 ;  /* 0x0000000b1b097223 */ /* 0x000fe20000010844 */
[----:B------:R-:W-:-:S03]  /*8880*/  LEA R10, P2, R8, c[0x0][0x160], 0x2 ;  /* 0x00005800080a7a11 */ /* 0x000fc600078410ff */
[----:B------:R-:W-:Y:S01]  /*8890*/  FMUL.FTZ R9, R9, UR25 ;  /* 0x0000001909097c20 */ /* 0x000fe20008410000 */
[----:B------:R-:W-:Y:S01]  /*88a0*/  LEA.HI.X R11, R8, c[0x0][0x164], R3, 0x2, P2 ;  /* 0x00005900080b7a11 */ /* 0x000fe200010f1403 */
[----:B------:R-:W-:-:S05]  /*88b0*/  FMUL.FTZ R8, R69, UR25 ;  /* 0x0000001945087c20 */ /* 0x000fca0008410000 */
[----:B------:R0:W-:Y:S03]  /*88c0*/  STG.E.64 [R10.64], R8 ;  /* 0x000000080a007986 */ /* 0x0001e6000c101b12 */
.L_x_1540:
[----:B------:R-:W-:Y:S05]  /*88d0*/  BSYNC B0 ;  /* 0x0000000000007941 */ /* 0x000fea0003800000 */
.L_x_1539:
[----:B------:R-:W-:Y:S05]  /*88e0*/  @!P5 BRA `(.L_x_1541) ;  /* 0x000001200000d947 */ /* 0x000fea0003800000 */
[----:B0-----:R-:W-:Y:S02]  /*88f0*/  FFMA.FTZ R8, R67, R26, R28 ;  /* 0x0000001a43087223 */ /* 0x001fe4000001001c */
        /* <DEDUP_REMOVED lines=8> */
[----:B-----5:R-:W3:Y:S01]  /*8980*/  MUFU.RCP R32, R31 ;  /* 0x0000001f00207308 */ /* 0x020ee20000001000 */
        /* <DEDUP_REMOVED lines=8> */
.L_x_1541:
[----:B------:R-:W-:Y:S01]  /*8a10*/  BSSY B0, `(.L_x_1542) ;  /* 0x0000013000007945 */ /* 0x000fe20003800000 */
[----:B------:R-:W-:Y:S05]  /*8a20*/  @P0 BRA `(.L_x_1543) ;  /* 0x0000011000000947 */ /* 0x000fea0003800000 */
[----:B0-----:R-:W-:Y:S01]  /*8a30*/  MOV R8, R4 ;  /* 0x0000000400087202 */ /* 0x001fe20000000f00 */
[----:B------:R-:W-:Y:S01]  /*8a40*/  IMAD R3, R40, c[0x0][0x1d8], RZ ;  /* 0x0000760028037a24 */ /* 0x000fe200078e02ff */
[----:B------:R-:W-:Y:S02]  /*8a50*/  MOV R9, R7 ;  /* 0x0000000700097202 */ /* 0x000fe40000000f00 */
[----:B-1----:R-:W-:Y:S01]  /*8a60*/  MOV R10, UR5 ;  /* 0x00000005000a7c02 */ /* 0x002fe20008000f00 */
[C---:B------:R-:W-:Y:S01]  /*8a70*/  IMAD R3, R44.reuse, c[0x0][0x1dc], R3 ;  /* 0x000077002c037a24 */ /* 0x040fe200078e0203 */
[----:B------:R-:W-:Y:S01]  /*8a80*/  MOV R11, UR5 ;  /* 0x00000005000b7c02 */ /* 0x000fe20008000f00 */
[----:B------:R-:W-:-:S04]  /*8a90*/  IMAD.WIDE.U32 R8, R44, c[0x0][0x1d8], R8 ;  /* 0x000076002c087a25 */ /* 0x000fc800078e0008 */
[----:B--2---:R-:W-:Y:S01]  /*8aa0*/  FFMA.FTZ R67, R67, R10, UR6 ;  /* 0x0000000643437e23 */ /* 0x004fe2000801000a */
[----:B------:R-:W-:Y:S01]  /*8ab0*/  IADD3 R3, R9, R3, RZ ;  /* 0x0000000309037210 */ /* 0x000fe20007ffe0ff */
[----:B------:R-:W-:Y:S01]  /*8ac0*/  FFMA.FTZ R66, R66, R11, UR6 ;  /* 0x0000000642427e23 */ /* 0x000fe2000801000b */
[----:B------:R-:W-:Y:S01]  /*8ad0*/  LEA R10, P0, R8, c[0x0][0x160], 0x2 ;  /* 0x00005800080a7a11 */ /* 0x000fe200078010ff */
[----:B------:R-:W-:Y:S02]  /*8ae0*/  FFMA.FTZ R67, R26, R12, -R67 ;  /* 0x0000000c1a437223 */ /* 0x000fe40000010843 */
[----:B------:R-:W-:Y:S01]  /*8af0*/  FFMA.FTZ R9, R27, R13, -R66 ;  /* 0x0000000d1b097223 */ /* 0x000fe20000010842 */
[----:B------:R-:W-:Y:S01]  /*8b00*/  LEA.HI.X R11, R8, c[0x0][0x164], R3, 0x2, P0 ;  /* 0x00005900080b7a11 */ /* 0x000fe200000f1403 */
[----:B------:R-:W-:Y:S02]  /*8b10*/  FMUL.FTZ R8, R67, UR25 ;  /* 0x0000001943087c20 */ /* 0x000fe40008410000 */
[----:B------:R-:W-:-:S05]  /*8b20*/  FMUL.FTZ R9, R9, UR25 ;  /* 0x0000001909097c20 */ /* 0x000fca0008410000 */
[----:B------:R0:W-:Y:S02]  /*8b30*/  STG.E.64 [R10.64], R8 ;  /* 0x000000080a007986 */ /* 0x0001e4000c101b12 */
.L_x_1543:
[----:B------:R-:W-:Y:S05]  /*8b40*/  BSYNC B0 ;  /* 0x0000000000007941 */ /* 0x000fea0003800000 */
.L_x_1542:
[----:B------:R-:W-:Y:S05]  /*8b50*/  @!P5 BRA `(.L_x_1544) ;  /* 0x000001200000d947 */ /* 0x000fea0003800000 */
[----:B------:R-:W-:Y:S02]  /*8b60*/  FFMA.FTZ R3, R65, R26, R28 ;  /* 0x0000001a41037223 */ /* 0x000fe4000001001c */
[----:B0-----:R-:W-:Y:S02]  /*8b70*/  FFMA.FTZ R8, R64, R27, R29 ;  /* 0x0000001b40087223 */ /* 0x001fe4000001001d */
        /* <DEDUP_REMOVED lines=8> */
[----:B0----5:R-:W-:Y:S02]  /*8c00*/  FADD.FTZ R32, -R11, 1 ;  /* 0x3f8000000b207421 */ /* 0x021fe40000010100 */
[----:B------:R-:W-:Y:S02]  /*8c10*/  FMUL.FTZ R14, R14, R11 ;  /* 0x0000000b0e0e7220 */ /* 0x000fe40000410000 */
[----:B------:R-:W-:Y:S02]  /*8c20*/  FFMA.FTZ R3, R3, R32, 1 ;  /* 0x3f80000003037423 */ /* 0x000fe40000010020 */
[----:B---3--:R-:W-:Y:S02]  /*8c30*/  FADD.FTZ R31, -R30, 1 ;  /* 0x3f8000001e1f7421 */ /* 0x008fe40000010100 */
[----:B------:R-:W-:Y:S02]  /*8c40*/  FMUL.FTZ R15, R15, R30 ;  /* 0x0000001e0f0f7220 */ /* 0x000fe40000410000 */
[----:B------:R-:W-:-:S02]  /*8c50*/  FFMA.FTZ R8, R8, R31, 1 ;  /* 0x3f80000008087423 */ /* 0x000fc4000001001f */
[----:B------:R-:W-:Y:S02]  /*8c60*/  FMUL.FTZ R14, R14, R3 ;  /* 0x000000030e0e7220 */ /* 0x000fe40000410000 */
[----:B------:R-:W-:Y:S02]  /*8c70*/  FMUL.FTZ R15, R15, R8 ;  /* 0x000000080f0f7220 */ /* 0x000fe40000410000 */
.L_x_1544:
        /* <DEDUP_REMOVED lines=19> */
.L_x_1546:
[----:B------:R-:W-:Y:S05]  /*8db0*/  BSYNC B0 ;  /* 0x0000000000007941 */ /* 0x000fea0003800000 */
.L_x_1545:
[C---:B------:R-:W-:Y:S02]  /*8dc0*/  IADD3 R35, R2.reuse, 0x1a0, RZ ;  /* 0x000001a002237810 */ /* 0x040fe40007ffe0ff */
[C---:B0----5:R-:W-:Y:S02]  /*8dd0*/  IADD3 R33, R2.reuse, 0x1c0, RZ ;  /* 0x000001c002217810 */ /* 0x061fe40007ffe0ff */
[C---:B------:R-:W-:Y:S02]  /*8de0*/  IADD3 R31, R2.reuse, 0x1e0, RZ ;  /* 0x000001e0021f7810 */ /* 0x040fe40007ffe0ff */
[C---:B------:R-:W-:Y:S02]  /*8df0*/  IADD3 R40, R2.reuse, 0x160, RZ ;  /* 0x0000016002287810 */ /* 0x040fe40007ffe0ff */
[C---:B------:R-:W-:Y:S02]  /*8e00*/  IADD3 R32, R2.reuse, 0x1e0, RZ ;  /* 0x000001e002207810 */ /* 0x040fe40007ffe0ff */
[----:B------:R-:W-:-:S02]  /*8e10*/  IADD3 R34, R2, 0x1c0, RZ ;  /* 0x000001c002227810 */ /* 0x000fc40007ffe0ff */
[C---:B------:R-:W-:Y:S02]  /*8e20*/  IADD3 R36, R2.reuse, 0x1a0, RZ ;  /* 0x000001a002247810 */ /* 0x040fe40007ffe0ff */
[----:B------:R-:W-:Y:S02]  /*8e30*/  IADD3 R38, R2, 0x180, RZ ;  /* 0x0000018002267810 */ /* 0x000fe40007ffe0ff */
[----:B------:R-:W-:Y:S02]  /*8e40*/  SHF.R.S32.HI R40, RZ, 0x1f, R40 ;  /* 0x0000001fff287819 */ /* 0x000fe40000011428 */
[----:B------:R-:W-:Y:S02]  /*8e50*/  ISETP.GE.U32.AND P0, PT, R35, c[0x0][0x1e0], PT ;  /* 0x0000780023007a0c */ /* 0x000fe40003f06070 */
[----:B------:R-:W-:Y:S02]  /*8e60*/  ISETP.GE.U32.AND P2, PT, R33, c[0x0][0x1e0], PT ;  /* 0x0000780021007a0c */ /* 0x000fe40003f46070 */
[----:B------:R-:W-:-:S02]  /*8e70*/  ISETP.GE.U32.AND P3, PT, R31, c[0x0][0x1e0], PT ;  /* 0x000078001f007a0c */ /* 0x000fc40003f66070 */
[----:B------:R-:W-:Y:S02]  /*8e80*/  SHF.R.S32.HI R38, RZ, 0x1f, R38 ;  /* 0x0000001fff267819 */ /* 0x000fe40000011426 */
[----:B------:R-:W-:Y:S02]  /*8e90*/  SHF.R.S32.HI R36, RZ, 0x1f, R36 ;  /* 0x0000001fff247819 */ /* 0x000fe40000011424 */
[----:B------:R-:W-:Y:S02]  /*8ea0*/  SHF.R.S32.HI R34, RZ, 0x1f, R34 ;  /* 0x0000001fff227819 */ /* 0x000fe40000011422 */
[----:B------:R-:W-:Y:S02]  /*8eb0*/  SHF.R.S32.HI R32, RZ, 0x1f, R32 ;  /* 0x0000001fff207819 */ /* 0x000fe40000011420 */
[----:B------:R-:W-:Y:S02]  /*8ec0*/  ISETP.GE.AND.EX P4, PT, R40, c[0x0][0x1e4], PT, P4 ;  /* 0x0000790028007a0c */ /* 0x000fe40003f86340 */
[----:B------:R-:W-:-:S02]  /*8ed0*/  ISETP.GE.AND.EX P6, PT, R38, c[0x0][0x1e4], PT, P6 ;  /* 0x0000790026007a0c */ /* 0x000fc40003fc6360 */
[----:B------:R-:W-:Y:S02]  /*8ee0*/  ISETP.GE.AND.EX P0, PT, R36, c[0x0][0x1e4], PT, P0 ;  /* 0x0000790024007a0c */ /* 0x000fe40003f06300 */
[----:B------:R-:W-:Y:S02]  /*8ef0*/  ISETP.GE.AND.EX P2, PT, R34, c[0x0][0x1e4], PT, P2 ;  /* 0x0000790022007a0c */ /* 0x000fe40003f46320 */
[----:B------:R-:W-:Y:S02]  /*8f00*/  ISETP.GE.AND.EX P3, PT, R32, c[0x0][0x1e4], PT, P3 ;  /* 0x0000790020007a0c */ /* 0x000fe40003f66330 */
[C---:B------:R-:W-:Y:S02]  /*8f10*/  ISETP.GT.U32.OR P4, PT, R0.reuse, 0x29f, P4 ;  /* 0x0000029f0000780c */ /* 0x040fe40002784470 */
[C---:B------:R-:W-:Y:S02]  /*8f20*/  ISETP.GT.U32.OR P6, PT, R0.reuse, 0x29f, P6 ;  /* 0x0000029f0000780c */ /* 0x040fe400037c4470 */
[----:B------:R-:W-:-:S02]  /*8f30*/  ISETP.GT.U32.OR P0, PT, R0, 0x29f, P0 ;  /* 0x0000029f0000780c */ /* 0x000fc40000704470 */
[C---:B------:R-:W-:Y:S02]  /*8f40*/  ISETP.GT.U32.OR P2, PT, R0.reuse, 0x29f, P2 ;  /* 0x0000029f0000780c */ /* 0x040fe40001744470 */
[----:B------:R-:W-:Y:S01]  /*8f50*/  ISETP.GT.U32.OR P3, PT, R0, 0x29f, P3 ;  /* 0x0000029f0000780c */ /* 0x000fe20001f64470 */
        /* <DEDUP_REMOVED lines=19> */
.L_x_1547:
[----:B------:R-:W-:Y:S01]  /*9090*/  BSSY B0, `(.L_x_1548) ;  /* 0x0000013000007945 */ /* 0x000fe20003800000 */
[----:B------:R-:W-:Y:S05]  /*90a0*/  @P4 BRA `(.L_x_1549) ;  /* 0x0000011000004947 */ /* 0x000fea0003800000 */
[----:B------:R-:W-:Y:S01]  /*90b0*/  MOV R8, R4 ;  /* 0x0000000400087202 */ /* 0x000fe20000000f00 */
        /* <DEDUP_REMOVED lines=16> */
.L_x_1549:
[----:B------:R-:W-:Y:S05]  /*91c0*/  BSYNC B0 ;  /* 0x0000000000007941 */ /* 0x000fea0003800000 */
.L_x_1548:
        /* <DEDUP_REMOVED lines=19> */
.L_x_1550:
        /* <DEDUP_REMOVED lines=19> */
.L_x_1552:
[----:B------:R-:W-:Y:S05]  /*9430*/  BSYNC B0 ;  /* 0x0000000000007941 */ /* 0x000fea0003800000 */
.L_x_1551:
        /* <DEDUP_REMOVED lines=19> */
.L_x_1553:
        /* <DEDUP_REMOVED lines=19> */
.L_x_1555:
[----:B------:R-:W-:Y:S05]  /*96a0*/  BSYNC B0 ;  /* 0x0000000000007941 */ /* 0x000fea0003800000 */
.L_x_1554:
        /* <DEDUP_REMOVED lines=19> */
.L_x_1556:
        /* <DEDUP_REMOVED lines=19> */
.L_x_1558:
[----:B------:R-:W-:Y:S05]  /*9910*/  BSYNC B0 ;  /* 0x0000000000007941 */ /* 0x000fea0003800000 */
.L_x_1557:
[----:B------:R-:W-:Y:S05]  /*9920*/  @!P5 BRA `(.L_x_1559) ;  /* 0x000001200000d947 */ /* 0x000fea0003800000 */
[----:B------:R-:W-:Y:S02]  /*9930*/  FFMA.FTZ R28, R57, R26, R28 ;  /* 0x0000001a391c7223 */ /* 0x000fe4000001001c */
[----:B------:R-:W-:Y:S02]  /*9940*/  FFMA.FTZ R29, R56, R27, R29 ;  /* 0x0000001b381d7223 */ /* 0x000fe4000001001d */
[----:B------:R-:W-:Y:S02]  /*9950*/  FMUL.FTZ R3, R28, -1.4426950216293334961 ;  /* 0xbfb8aa3b1c037820 */ /* 0x000fe40000410000 */
[----:B0-----:R-:W-:-:S04]  /*9960*/  FMUL.FTZ R10, R29, -1.4426950216293334961 ;  /* 0xbfb8aa3b1d0a7820 */ /* 0x001fc80000410000 */
        /* <DEDUP_REMOVED lines=14> */
.L_x_1559:
[----:B------:R-:W-:Y:S01]  /*9a50*/  BSSY B0, `(.L_x_1560) ;  /* 0x0000012000007945 */ /* 0x000fe20003800000 */
[----:B------:R-:W-:Y:S05]  /*9a60*/  @P3 BRA `(.L_x_1561) ;  /* 0x0000010000003947 */ /* 0x000fea0003800000 */
[----:B------:R-:W-:Y:S01]  /*9a70*/  MOV R5, R7 ;  /* 0x0000000700057202 */ /* 0x000fe20000000f00 */
[----:B------:R-:W-:Y:S01]  /*9a80*/  IMAD R3, R32, c[0x0][0x1d8], RZ ;  /* 0x0000760020037a24 */ /* 0x000fe200078e02ff */
[----:B01----:R-:W-:Y:S02]  /*9a90*/  MOV R8, UR5 ;  /* 0x0000000500087c02 */ /* 0x003fe40008000f00 */
[----:B------:R-:W-:Y:S01]  /*9aa0*/  MOV R9, UR5 ;  /* 0x0000000500097c02 */ /* 0x000fe20008000f00 */
[----:B------:R-:W-:-:S04]  /*9ab0*/  IMAD.WIDE.U32 R6, R31, c[0x0][0x1d8], R4 ;  /* 0x000076001f067a25 */ /* 0x000fc800078e0004 */
[----:B------:R-:W-:Y:S01]  /*9ac0*/  IMAD R3, R31, c[0x0][0x1dc], R3 ;  /* 0x000077001f037a24 */ /* 0x000fe200078e0203 */
[----:B------:R-:W-:Y:S01]  /*9ad0*/  LEA R4, P0, R6, c[0x0][0x160], 0x2 ;  /* 0x0000580006047a11 */ /* 0x000fe200078010ff */
[----:B--2---:R-:W-:Y:S02]  /*9ae0*/  FFMA.FTZ R57, R57, R8, UR6 ;  /* 0x0000000639397e23 */ /* 0x004fe40008010008 */
[----:B------:R-:W-:Y:S01]  /*9af0*/  FFMA.FTZ R56, R56, R9, UR6 ;  /* 0x0000000638387e23 */ /* 0x000fe20008010009 */
[----:B------:R-:W-:Y:S01]  /*9b00*/  IADD3 R3, R7, R3, RZ ;  /* 0x0000000307037210 */ /* 0x000fe20007ffe0ff */
[----:B------:R-:W-:Y:S02]  /*9b10*/  FFMA.FTZ R57, R26, R24, -R57 ;  /* 0x000000181a397223 */ /* 0x000fe40000010839 */
[----:B------:R-:W-:Y:S01]  /*9b20*/  FFMA.FTZ R56, R27, R25, -R56 ;  /* 0x000000191b387223 */ /* 0x000fe20000010838 */
[----:B------:R-:W-:Y:S01]  /*9b30*/  LEA.HI.X R5, R6, c[0x0][0x164], R3, 0x2, P0 ;  /* 0x0000590006057a11 */ /* 0x000fe200000f1403 */
[----:B------:R-:W-:-:S02]  /*9b40*/  FMUL.FTZ R6, R57, UR25 ;  /* 0x0000001939067c20 */ /* 0x000fc40008410000 */
[----:B------:R-:W-:-:S05]  /*9b50*/  FMUL.FTZ R7, R56, UR25 ;  /* 0x0000001938077c20 */ /* 0x000fca0008410000 */
[----:B------:R0:W-:Y:S02]  /*9b60*/  STG.E.64 [R4.64], R6 ;  /* 0x0000000604007986 */ /* 0x0001e4000c101b12 */
.L_x_1561:
[----:B------:R-:W-:Y:S05]  /*9b70*/  BSYNC B0 ;  /* 0x0000000000007941 */ /* 0x000fea0003800000 */
.L_x_1560:
[----:B-1----:R-:W-:Y:S02]  /*9b80*/  ULDC UR5, c[0x0][0x10] ;  /* 0x0000040000057ab9 */ /* 0x002fe40000000800 */
[----:B------:R-:W-:Y:S02]  /*9b90*/  UIADD3 UR9, UR9, UR5, URZ ;  /* 0x0000000509097290 */ /* 0x000fe4000fffe03f */
[----:B------:R-:W-:Y:S02]  /*9ba0*/  UIADD3 UR4, UR4, 0x1, URZ ;  /* 0x0000000104047890 */ /* 0x000fe4000fffe03f */
[----:B------:R-:W-:-:S06]  /*9bb0*/  UISETP.GE.AND UP0, UPT, UR9, UR8, UPT ;  /* 0x000000080900728c */ /* 0x000fcc000bf06270 */
[----:B------:R-:W-:-:S13]  /*9bc0*/  PLOP3.LUT P0, PT, PT, PT, UP0, 0x80, 0x0 ;  /* 0x000000000000781c */ /* 0x000fda0003f0f008 */
[----:B------:R-:W-:Y:S01]  /*9bd0*/  @P0 CALL.REL.NOINC `(.L_x_1479) ;  /* 0x0000001000000944 */ /* 0x000fe20003c00000 */
[----:B------:R-:W-:Y:S05]  /*9be0*/  BRA `(.L_x_1562) ;  /* 0xffff67e000007947 */ /* 0x000fea000383ffff */
.L_x_1479:
        /* <DEDUP_REMOVED lines=18> */
.L_x_1564:
[----:B------:R-:W-:Y:S05]  /*9d10*/  BSYNC B0 ;  /* 0x0000000000007941 */ /* 0x000fea0003800000 */
.L_x_1563:
        /* <DEDUP_REMOVED lines=11> */
.L_x_1566:
[----:B------:R-:W3:Y:S01]  /*9dd0*/  LDG.E.STRONG.GPU R5, [R2.64] ;  /* 0x0000001202057981 */ /* 0x000ee2000c1ef900 */
[----:B------:R-:W-:Y:S01]  /*9de0*/  YIELD ;  /* 0x0000000000007946 */ /* 0x000fe20003800000 */
[----:B---3--:R-:W-:Y:S01]  /*9df0*/  ISETP.NE.AND P0, PT, R5, R4, PT ;  /* 0x000000040500720c */ /* 0x008fe20003f05270 */
[----:B------:R-:W-:-:S12]  /*9e00*/  CCTL.IVALL ;  /* 0x00000000ff00798f */ /* 0x000fd80002000000 */
[----:B------:R-:W-:Y:S05]  /*9e10*/  @P0 BRA `(.L_x_1566) ;  /* 0xffffffb000000947 */ /* 0x000fea000383ffff */
.L_x_1565:
        /* <DEDUP_REMOVED lines=25> */
.L_x_1567:
        /* <DEDUP_REMOVED lines=23> */
.L_x_1568:
        /* <DEDUP_REMOVED lines=14> */
.L_x_3287:


//--------------------- .text._Z35group_norm_nhwc_bwd_one_pass_kernelI11Fp32IOBf16WLi64ELi42ELi672EEv26Group_norm_nhwc_bwd_params --------------------------
	.section	.text._Z35group_norm_nhwc_bwd_one_pass_kernelI11Fp32IOBf16WLi64ELi42ELi672EEv26Group_norm_nhwc_bwd_params,"ax",@progbits
	.sectioninfo	@"SHI_REGISTERS=40"
	.align	128
        .global         _Z35group_norm_nhwc_bwd_one_pass_kernelI11Fp32IOBf16WLi64ELi42ELi672EEv26Group_norm_nhwc_bwd_params
        .type           _Z35group_norm_nhwc_bwd_one_pass_kernelI11Fp32IOBf16WLi64ELi42ELi672EEv26Group_norm_nhwc_bwd_params,@function
        .size           _Z35group_norm_nhwc_bwd_one_pass_kernelI11Fp32IOBf16WLi64ELi42ELi672EEv26Group_norm_nhwc_bwd_params,(.L_x_3288 - _Z35group_norm_nhwc_bwd_one_pass_kernelI11Fp32IOBf16WLi64ELi42ELi672EEv26Group_norm_nhwc_bwd_params)
        .other          _Z35group_norm_nhwc_bwd_one_pass_kernelI11Fp32IOBf16WLi64ELi42ELi672EEv26Group_norm_nhwc_bwd_params,@"STO_CUDA_ENTRY STV_DEFAULT"
_Z35group_norm_nhwc_bwd_one_pass_kernelI11Fp32IOBf16WLi64ELi42ELi672EEv26Group_norm_nhwc_bwd_params:
.text._Z35group_norm_nhwc_bwd_one_pass_kernelI11Fp32IOBf16WLi64ELi42ELi672EEv26Group_norm_nhwc_bwd_params:
        /* <DEDUP_REMOVED lines=43> */
.L_x_1596:
[----:B0-----:R-:W-:Y:S01]  /*02b0*/  IABS R6, c[0x0][0x1f0] ;  /* 0x00007c0000067a13 */ /* 0x001fe20000000000 */
[----:B------:R-:W-:Y:S01]  /*02c0*/  UMOV UR12, 0x8 ;  /* 0x00000008000c7882 */ /* 0x000fe20000000000 */
[----:B------:R-:W-:Y:S01]  /*02d0*/  IABS R8, UR7 ;  /* 0x0000000700087c13 */ /* 0x000fe20008000000 */
[----:B------:R-:W-:Y:S01]  /*02e0*/  ULDC.64 UR4, c[0x0][0x198] ;  /* 0x0000660000047ab9 */ /* 0x000fe20000000a00 */
[----:B------:R-:W0:Y:S01]  /*02f0*/  I2F.RP R3, R6 ;  /* 0x0000000600037306 */ /* 0x000e220000209400 */
[----:B------:R-:W-:Y:S01]  /*0300*/  UIMAD.WIDE UR4, UR7, UR12, UR4 ;  /* 0x0000000c070472a5 */ /* 0x000fe2000f8e0204 */
[----:B------:R-:W-:Y:S02]  /*0310*/  ISETP.LE.AND P2, PT, RZ, UR7, PT ;  /* 0x00000007ff007c0c */ /* 0x000fe4000bf43270 */
        /* <DEDUP_REMOVED lines=10> */
[----:B------:R-:W-:-:S04]  /*03c0*/  IMAD R7, R7, R6, RZ ;  /* 0x0000000607077224 */ /* 0x000fc800078e02ff */
[----:B------:R-:W-:Y:S01]  /*03d0*/  IMAD.HI.U32 R5, R5, R7, R4 ;  /* 0x0000000705057227 */ /* 0x000fe200078e0004 */
[----:B------:R-:W-:-:S05]  /*03e0*/  MOV R7, R8 ;  /* 0x0000000800077202 */ /* 0x000fca0000000f00 */
        /* <DEDUP_REMOVED lines=16> */
[----:B------:R-:W-:Y:S02]  /*04f0*/  @!P3 IADD3 R5, -R5, RZ, RZ ;  /* 0x000000ff0505b210 */ /* 0x000fe40007ffe1ff */
[----:B------:R-:W-:Y:S01]  /*0500*/  ISETP.GE.U32.AND P0, PT, R34, c[0x0][0x1e0], PT ;  /* 0x0000780022007a0c */ /* 0x000fe20003f06070 */
[----:B------:R-:W-:Y:S01]  /*0510*/  IMAD R28, R31, 0x2a, RZ ;  /* 0x0000002a1f1c7824 */ /* 0x000fe200078e02ff */
[----:B------:R-:W-:-:S02]  /*0520*/  SEL R3, R4, R5, !P4 ;  /* 0x0000000504037207 */ /* 0x000fc40006000000 */
[----:B------:R-:W-:Y:S02]  /*0530*/  SHF.R.S32.HI R35, RZ, 0x1f, R34 ;  /* 0x0000001fff237819 */ /* 0x000fe40000011422 */
[----:B------:R-:W-:Y:S02]  /*0540*/  SHF.R.S32.HI R6, RZ, 0x1f, R3 ;  /* 0x0000001fff067819 */ /* 0x000fe40000011403 */
[----:B------:R-:W-:Y:S02]  /*0550*/  ISETP.GE.AND.EX P0, PT, R35, c[0x0][0x1e4], PT, P0 ;  /* 0x0000790023007a0c */ /* 0x000fe40003f06300 */
[----:B------:R-:W-:Y:S02]  /*0560*/  SHF.R.S32.HI R5, RZ, 0x1f, R33 ;  /* 0x0000001fff057819 */ /* 0x000fe40000011421 */
[----:B------:R-:W-:Y:S01]  /*0570*/  IADD3 R4, P2, R33, R28, RZ ;  /* 0x0000001c21047210 */ /* 0x000fe20007f5e0ff */
[----:B------:R-:W-:Y:S01]  /*0580*/  IMAD R6, R6, c[0x0][0x1e8], RZ ;  /* 0x00007a0006067a24 */ /* 0x000fe200078e02ff */
[----:B------:R-:W-:-:S02]  /*0590*/  ISETP.GT.U32.OR P0, PT, R0, 0x29f, P0 ;  /* 0x0000029f0000780c */ /* 0x000fc40000704470 */
[----:B------:R-:W-:Y:S01]  /*05a0*/  LEA.HI.X.SX32 R5, R28, R5, 0x1, P2 ;  /* 0x000000051c057211 */ /* 0x000fe200010f0eff */
[----:B------:R-:W-:Y:S02]  /*05b0*/  IMAD R7, R3, c[0x0][0x1ec], R6 ;  /* 0x00007b0003077a24 */ /* 0x000fe400078e0206 */
[----:B------:R-:W-:Y:S02]  /*05c0*/  @P1 IMAD R6, R37, c[0x0][0x1d8], RZ ;  /* 0x0000760025061a24 */ /* 0x000fe400078e02ff */
[----:B------:R-:W-:-:S04]  /*05d0*/  IMAD.WIDE.U32 R4, R3, c[0x0][0x1e8], R4 ;  /* 0x00007a0003047a25 */ /* 0x000fc800078e0004 */
[----:B------:R-:W-:Y:S01]  /*05e0*/  @P1 IMAD R3, R23, c[0x0][0x1dc], R6 ;  /* 0x0000770017031a24 */ /* 0x000fe200078e0206 */
[----:B------:R-:W-:Y:S02]  /*05f0*/  IADD3 R7, R5, R7, RZ ;  /* 0x0000000705077210 */ /* 0x000fe40007ffe0ff */
[-C--:B------:R-:W-:Y:S01]  /*0600*/  @P1 MOV R6, R4.reuse ;  /* 0x0000000400061202 */ /* 0x080fe20000000f00 */
[----:B------:R-:W-:Y:S01]  /*0610*/  @!P0 IMAD R9, R35, c[0x0][0x1d8], RZ ;  /* 0x0000760023098a24 */ /* 0x000fe200078e02ff */
[----:B------:R-:W-:-:S03]  /*0620*/  @!P0 MOV R8, R4 ;  /* 0x0000000400088202 */ /* 0x000fc60000000f00 */
[----:B------:R-:W-:-:S04]  /*0630*/  @P1 IMAD.WIDE.U32 R10, R23, c[0x0][0x1d8], R6 ;  /* 0x00007600170a1a25 */ /* 0x000fc800078e0006 */
[----:B------:R-:W-:Y:S01]  /*0640*/  @!P0 IMAD R13, R34, c[0x0][0x1dc], R9 ;  /* 0x00007700220d8a24 */ /* 0x000fe200078e0209 */
[----:B------:R-:W-:Y:S02]  /*0650*/  @!P0 MOV R9, R7 ;  /* 0x0000000700098202 */ /* 0x000fe40000000f00 */
[----:B------:R-:W-:Y:S02]  /*0660*/  @P1 IADD3 R3, R11, R3, RZ ;  /* 0x000000030b031210 */ /* 0x000fe40007ffe0ff */
[----:B------:R-:W-:Y:S01]  /*0670*/  @P1 SHF.L.U32 R18, R10, 0x2, RZ ;  /* 0x000000020a121819 */ /* 0x000fe200000006ff */
[----:B------:R-:W-:Y:S01]  /*0680*/  @!P0 IMAD.WIDE.U32 R8, R34, c[0x0][0x1d8], R8 ;  /* 0x0000760022088a25 */ /* 0x000fe200078e0008 */
[----:B------:R-:W-:Y:S02]  /*0690*/  @P1 SHF.L.U64.HI R10, R10, 0x2, R3 ;  /* 0x000000020a0a1819 */ /* 0x000fe40000010203 */
[----:B------:R-:W-:Y:S02]  /*06a0*/  @P1 IADD3 R26, P2, R18, c[0x0][0x180], RZ ;  /* 0x00006000121a1a10 */ /* 0x000fe40007f5e0ff */
[----:B------:R-:W-:-:S02]  /*06b0*/  @!P0 IADD3 R3, R9, R13, RZ ;  /* 0x0000000d09038210 */ /* 0x000fc40007ffe0ff */
[----:B------:R-:W-:Y:S02]  /*06c0*/  @P1 IADD3.X R27, R10, c[0x0][0x184], RZ, P2, !PT ;  /* 0x000061000a1b1a10 */ /* 0x000fe400017fe4ff */
[----:B------:R-:W-:Y:S02]  /*06d0*/  @P1 IADD3 R18, P2, R18, c[0x0][0x178], RZ ;  /* 0x00005e0012121a10 */ /* 0x000fe40007f5e0ff */
[C---:B------:R-:W-:Y:S02]  /*06e0*/  @!P0 SHF.L.U32 R24, R8.reuse, 0x2, RZ ;  /* 0x0000000208188819 */ /* 0x040fe400000006ff */
[----:B------:R-:W-:Y:S02]  /*06f0*/  @!P0 SHF.L.U64.HI R3, R8, 0x2, R3 ;  /* 0x0000000208038819 */ /* 0x000fe40000010203 */
[----:B------:R-:W-:Y:S01]  /*0700*/  CS2R R8, SRZ ;  /* 0x0000000000087805 */ /* 0x000fe2000001ff00 */
[----:B------:R-:W-:-:S05]  /*0710*/  @P1 IADD3.X R19, R10, c[0x0][0x17c], RZ, P2, !PT ;  /* 0x00005f000a131a10 */ /* 0x000fca00017fe4ff */
[----:B------:R0:W5:Y:S01]  /*0720*/  @P1 LDG.E.64 R8, [R18.64] ;  /* 0x0000000e12081981 */ /* 0x000162000c1e1b00 */
[C---:B------:R-:W-:Y:S02]  /*0730*/  @!P0 IADD3 R20, P3, R24.reuse, c[0x0][0x180], RZ ;  /* 0x0000600018148a10 */ /* 0x040fe40007f7e0ff */
[----:B------:R-:W-:Y:S01]  /*0740*/  @!P0 IADD3 R24, P4, R24, c[0x0][0x178], RZ ;  /* 0x00005e0018188a10 */ /* 0x000fe20007f9e0ff */
[----:B------:R-:W-:Y:S01]  /*0750*/  CS2R R12, SRZ ;  /* 0x00000000000c7805 */ /* 0x000fe2000001ff00 */
        /* <DEDUP_REMOVED lines=8> */
[----:B------:R-:W-:Y:S02]  /*07e0*/  ISETP.NE.AND P2, PT, RZ, UR13, PT ;  /* 0x0000000dff007c0c */ /* 0x000fe4000bf45270 */
[----:B------:R-:W-:Y:S01]  /*07f0*/  MOV R22, RZ ;  /* 0x000000ff00167202 */ /* 0x000fe20000000f00 */
[----:B------:R3:W5:Y:S01]  /*0800*/  @P1 LDG.E.64 R16, [R26.64] ;  /* 0x0000000e1a101981 */ /* 0x000762000c1e1b00 */
[----:B------:R-:W-:-:S02]  /*0810*/  MOV R3, RZ ;  /* 0x000000ff00037202 */ /* 0x000fc40000000f00 */
[----:B-1----:R-:W-:Y:S02]  /*0820*/  MOV R25, RZ ;  /* 0x000000ff00197202 */ /* 0x002fe40000000f00 */
[----:B---3--:R-:W-:Y:S01]  /*0830*/  MOV R26, RZ ;  /* 0x000000ff001a7202 */ /* 0x008fe20000000f00 */
        /* <DEDUP_REMOVED lines=25> */
.L_x_1571:
[----:B0-----:R-:W-:Y:S05]  /*09d0*/  BSYNC B0 ;  /* 0x0000000000007941 */ /* 0x001fea0003800000 */
.L_x_1570:
        /* <DEDUP_REMOVED lines=25> */
.L_x_1572:
        /* <DEDUP_REMOVED lines=31> */
.L_x_1573:
[----:B------:R-:W-:Y:S01]  /*0d60*/  FMUL.FTZ R19, R13, R22 ;  /* 0x000000160d137220 */ /* 0x000fe20000410000 */
[----:B------:R-:W-:Y:S01]  /*0d70*/  ISETP.NE.AND P3, PT, R0, RZ, PT ;  /* 0x000000ff0000720c */ /* 0x000fe20003f65270 */
[----:B------:R-:W-:Y:S01]  /*0d80*/  FADD.FTZ R14, RZ, R15 ;  /* 0x0000000fff0e7221 */ /* 0x000fe20000010000 */
[----:B------:R-:W-:Y:S01]  /*0d90*/  BSSY B0, `(.L_x_1574) ;  /* 0x0000061000007945 */ /* 0x000fe20003800000 */
[----:B------:R-:W-:Y:S01]  /*0da0*/  FFMA.FTZ R20, R30, R19, R17 ;  /* 0x000000131e147223 */ /* 0x000fe20000010011 */
[----:B------:R-:W-:Y:S01]  /*0db0*/  ISETP.GT.U32.AND P5, PT, R0, 0x14, PT ;  /* 0x000000140000780c */ /* 0x000fe20003fa4070 */
[----:B------:R-:W-:Y:S02]  /*0dc0*/  FADD.FTZ R19, R12, R19 ;  /* 0x000000130c137221 */ /* 0x000fe40000010000 */
[----:B------:R-:W-:Y:S02]  /*0dd0*/  FMUL.FTZ R12, R18, R3 ;  /* 0x00000003120c7220 */ /* 0x000fe40000410000 */
[----:B------:R-:W-:-:S02]  /*0de0*/  FADD.FTZ R14, R14, R13 ;  /* 0x0000000d0e0e7221 */ /* 0x000fc40000010000 */
[----:B------:R-:W-:Y:S02]  /*0df0*/  FADD.FTZ R21, R12, R19 ;  /* 0x000000130c157221 */ /* 0x000fe40000010000 */
[----:B------:R-:W0:Y:S01]  /*0e00*/  S2R R19, SR_LANEID ;  /* 0x0000000000137919 */ /* 0x000e220000000000 */
[----:B------:R-:W-:-:S03]  /*0e10*/  FFMA.FTZ R20, R29, R12, R20 ;  /* 0x0000000c1d147223 */ /* 0x000fc60000010014 */
[----:B------:R-:W1:Y:S04]  /*0e20*/  SHFL.DOWN PT, R12, R21, 0x1, 0x1f ;  /* 0x08201f00150c7f89 */ /* 0x000e6800000e0000 */
[----:B------:R-:W2:Y:S01]  /*0e30*/  SHFL.DOWN PT, R17, R20, 0x1, 0x1f ;  /* 0x08201f0014117f89 */ /* 0x000ea200000e0000 */
[C---:B0-----:R-:W-:Y:S02]  /*0e40*/  ISETP.GT.AND P0, PT, R19.reuse, 0x1e, PT ;  /* 0x0000001e1300780c */ /* 0x041fe40003f04270 */
[----:B------:R-:W-:-:S11]  /*0e50*/  ISETP.NE.AND P4, PT, R19, RZ, PT ;  /* 0x000000ff1300720c */ /* 0x000fd60003f85270 */
        /* <DEDUP_REMOVED lines=13> */
[----:B------:R-:W0:Y:S01]  /*0f30*/  SHFL.DOWN PT, R24, R21, 0x8, 0x1f ;  /* 0x09001f0015187f89 */ /* 0x000e2200000e0000 */
[----:B------:R-:W-:Y:S01]  /*0f40*/  FFMA.FTZ R12, R30, R13, R12 ;  /* 0x0000000d1e0c7223 */ /* 0x000fe2000001000c */
[----:B------:R-:W-:Y:S01]  /*0f50*/  ISETP.GT.AND P0, PT, R19, 0x17, PT ;  /* 0x000000171300780c */ /* 0x000fe20003f04270 */
[----:B------:R-:W-:Y:S01]  /*0f60*/  FADD.FTZ R15, RZ, R16 ;  /* 0x00000010ff0f7221 */ /* 0x000fe20000010000 */
[----:B------:R-:W1:Y:S03]  /*0f70*/  SHFL.DOWN PT, R13, R20, 0x8, 0x1f ;  /* 0x09001f00140d7f89 */ /* 0x000e6600000e0000 */
[----:B------:R-:W-:-:S08]  /*0f80*/  FADD.FTZ R15, R15, R18 ;  /* 0x000000120f0f7221 */ /* 0x000fd00000010000 */
[----:B0-----:R-:W-:Y:S02]  /*0f90*/  @!P0 FADD.FTZ R21, R21, R24 ;  /* 0x0000001815158221 */ /* 0x001fe40000010000 */
[----:B-1----:R-:W-:Y:S01]  /*0fa0*/  @!P0 FADD.FTZ R20, R20, R13 ;  /* 0x0000000d14148221 */ /* 0x002fe20000010000 */
[----:B------:R-:W-:Y:S01]  /*0fb0*/  ISETP.GT.AND P0, PT, R19, 0xf, PT ;  /* 0x0000000f1300780c */ /* 0x000fe20003f04270 */
[----:B------:R-:W-:Y:S02]  /*0fc0*/  FFMA.FTZ R13, R27, R16, RZ ;  /* 0x000000101b0d7223 */ /* 0x000fe400000100ff */
[----:B------:R-:W0:Y:S02]  /*0fd0*/  SHFL.DOWN PT, R16, R21, 0x10, 0x1f ;  /* 0x0a001f0015107f89 */ /* 0x000e2400000e0000 */
[----:B------:R-:W-:Y:S02]  /*0fe0*/  FFMA.FTZ R13, R29, R18, R13 ;  /* 0x000000121d0d7223 */ /* 0x000fe4000001000d */
[----:B------:R-:W1:Y:S04]  /*0ff0*/  SHFL.DOWN PT, R17, R20, 0x10, 0x1f ;  /* 0x0a001f0014117f89 */ /* 0x000e6800000e0000 */
[----:B------:R2:W-:Y:S02]  /*1000*/  STS.128 [R0.X16+0xd0], R12 ;  /* 0x0000d00c00007388 */ /* 0x0005e4000000cc00 */
[----:B0-----:R-:W-:Y:S01]  /*1010*/  @!P0 FADD.FTZ R21, R21, R16 ;  /* 0x0000001015158221 */ /* 0x001fe20000010000 */
[----:B------:R-:W-:Y:S01]  /*1020*/  HFMA2.MMA R16, -RZ, RZ, 0, 1.1920928955078125e-07 ;  /* 0x00000002ff107435 */ /* 0x000fe200000001ff */
[----:B-1----:R-:W-:-:S05]  /*1030*/  @!P0 FADD.FTZ R20, R20, R17 ;  /* 0x0000001114148221 */ /* 0x002fca0000010000 */
[----:B------:R2:W-:Y:S04]  /*1040*/  @!P4 STS.64 [R36.X8+0x18], R20 ;  /* 0x000018142400c388 */ /* 0x0005e80000008a00 */
[----:B------:R-:W-:Y:S01]  /*1050*/  BAR.SYNC.DEFER_BLOCKING 0x0 ;  /* 0x0000000000007b1d */ /* 0x000fe20000010000 */
[----:B------:R-:W-:-:S05]  /*1060*/  ISETP.LE.U32.AND P0, PT, R16, c[0x0][0xc], PT ;  /* 0x0000030010007a0c */ /* 0x000fca0003f03070 */
[----:B------:R-:W-:Y:S05]  /*1070*/  @P3 BRA `(.L_x_1575) ;  /* 0x0000032000003947 */ /* 0x000fea0003800000 */
[----:B------:R-:W0:Y:S02]  /*1080*/  LDS.128 R16, [0x20] ;  /* 0x00002000ff107984 */ /* 0x000e240000000c00 */
[----:B0-----:R-:W-:Y:S02]  /*1090*/  FADD.FTZ R16, R20, R16 ;  /* 0x0000001014107221 */ /* 0x001fe40000010000 */
[----:B--2---:R-:W-:Y:S02]  /*10a0*/  FADD.FTZ R20, R21, R17 ;  /* 0x0000001115147221 */ /* 0x004fe40000010000 */
        /* <DEDUP_REMOVED lines=47> */
.L_x_1575:
[----:B------:R-:W-:Y:S05]  /*13a0*/  BSYNC B0 ;  /* 0x0000000000007941 */ /* 0x000fea0003800000 */
.L_x_1574:
[----:B------:R-:W-:Y:S01]  /*13b0*/  BAR.SYNC.DEFER_BLOCKING 0x0 ;  /* 0x0000000000007b1d */ /* 0x000fe20000010000 */
[----:B------:R-:W-:-:S05]  /*13c0*/  SHF.L.U32 R24, R0, 0x4, RZ ;  /* 0x0000000400187819 */ /* 0x000fca00000006ff */
[----:B------:R-:W-:Y:S01]  /*13d0*/  BSSY B0, `(.L_x_1576) ;  /* 0x000009d000007945 */ /* 0x000fe20003800000 */
[----:B------:R-:W-:Y:S05]  /*13e0*/  @P5 BRA `(.L_x_1577) ;  /* 0x000009b000005947 */ /* 0x000fea0003800000 */
[----:B------:R-:W0:Y:S02]  /*13f0*/  LDS.128 R16, [R24+0x220] ;  /* 0x0002200018107984 */ /* 0x000e240000000c00 */
[----:B0-----:R-:W-:Y:S02]  /*1400*/  FADD.FTZ R16, R12, R16 ;  /* 0x000000100c107221 */ /* 0x001fe40000010000 */
[----:B------:R-:W-:Y:S02]  /*1410*/  FADD.FTZ R17, R13, R17 ;  /* 0x000000110d117221 */ /* 0x000fe40000010000 */
[----:B------:R-:W-:Y:S02]  /*1420*/  FADD.FTZ R18, R14, R18 ;  /* 0x000000120e127221 */ /* 0x000fe40000010000 */
[----:B------:R-:W-:Y:S02]  /*1430*/  FADD.FTZ R19, R15, R19 ;  /* 0x000000130f137221 */ /* 0x000fe40000010000 */
[----:B--2---:R-:W0:Y:S02]  /*1440*/  LDS.128 R12, [R24+0x370] ;  /* 0x00037000180c7984 */ /* 0x004e240000000c00 */
        /* <DEDUP_REMOVED lines=149> */
.L_x_1577:
[----:B------:R-:W-:Y:S05]  /*1da0*/  BSYNC B0 ;  /* 0x0000000000007941 */ /* 0x000fea0003800000 */
.L_x_1576:
[----:B------:R-:W-:Y:S01]  /*1db0*/  BSSY B0, `(.L_x_1578) ;  /* 0x0000013000007945 */ /* 0x000fe20003800000 */
[----:B------:R-:W-:Y:S01]  /*1dc0*/  MOV R24, 0x4 ;  /* 0x0000000400187802 */ /* 0x000fe20000000f00 */
        /* <DEDUP_REMOVED lines=9> */
[----:B0-2---:R-:W-:Y:S02]  /*1e60*/  LEA R12, P4, R31, R16, 0x2 ;  /* 0x000000101f0c7211 */ /* 0x005fe400078810ff */
[----:B-1----:R-:W-:-:S04]  /*1e70*/  MOV R13, c[0x0][0x1dc] ;  /* 0x00007700000d7a02 */ /* 0x002fc80000000f00 */
[----:B------:R-:W-:Y:S02]  /*1e80*/  LEA.HI.X R13, R31, R17, R13, 0x2, P4 ;  /* 0x000000111f0d7211 */ /* 0x000fe400020f140d */
[----:B------:R-:W-:-:S03]  /*1e90*/  MOV R31, UR10 ;  /* 0x0000000a001f7c02 */ /* 0x000fc60008000f00 */
[----:B------:R0:W-:Y:S02]  /*1ea0*/  RED.E.ADD.F32.FTZ.RN.STRONG.GPU [R12.64], R14 ;  /* 0x0000000e0c00798e */ /* 0x0001e4000c10e78e */
[----:B0-----:R-:W-:-:S04]  /*1eb0*/  LEA R12, P4, R31, R16, 0x2 ;  /* 0x000000101f0c7211 */ /* 0x001fc800078810ff */
[----:B------:R-:W-:-:S05]  /*1ec0*/  IADD3.X R13, R17, UR8, RZ, P4, !PT ;  /* 0x00000008110d7c10 */ /* 0x000fca000a7fe4ff */
[----:B------:R0:W-:Y:S04]  /*1ed0*/  RED.E.ADD.F32.FTZ.RN.STRONG.GPU [R12.64], R15 ;  /* 0x0000000f0c00798e */ /* 0x0001e8000c10e78e */
.L_x_1579:
[----:B------:R-:W-:Y:S05]  /*1ee0*/  BSYNC B0 ;  /* 0x0000000000007941 */ /* 0x000fea0003800000 */
.L_x_1578:
        /* <DEDUP_REMOVED lines=28> */
.L_x_1582:
[----:B0-----:R-:W2:Y:S01]  /*20b0*/  LDG.E.STRONG.GPU R13, [R16.64] ;  /* 0x0000000e100d7981 */ /* 0x001ea2000c1ef900 */
[----:B------:R-:W-:Y:S01]  /*20c0*/  YIELD ;  /* 0x0000000000007946 */ /* 0x000fe20003800000 */
[----:B--2---:R-:W-:Y:S01]  /*20d0*/  ISETP.NE.AND P0, PT, R13, R18, PT ;  /* 0x000000120d00720c */ /* 0x004fe20003f05270 */
[----:B------:R-:W-:-:S12]  /*20e0*/  CCTL.IVALL ;  /* 0x00000000ff00798f */ /* 0x000fd80002000000 */
[----:B------:R-:W-:Y:S05]  /*20f0*/  @P0 BRA `(.L_x_1582) ;  /* 0xffffffb000000947 */ /* 0x000fea000383ffff */
.L_x_1581:
[----:B------:R-:W-:Y:S01]  /*2100*/  ISETP.NE.AND P0, PT, RZ, c[0x0][0xc], PT ;  /* 0x00000300ff007a0c */ /* 0x000fe20003f05270 */
[----:B------:R-:W-:Y:S01]  /*2110*/  WARPSYNC 0xffffffff ;  /* 0xffffffff00007948 */ /* 0x000fe20003800000 */
[----:B------:R-:W-:Y:S11]  /*2120*/  BAR.SYNC.DEFER_BLOCKING 0x0 ;  /* 0x0000000000007b1d */ /* 0x000ff60000010000 */
[----:B------:R-:W-:Y:S05]  /*2130*/  @!P0 BRA `(.L_x_1580) ;  /* 0x0000100000008947 */ /* 0x000fea0003800000 */
[----:B0-----:R-:W-:-:S04]  /*2140*/  MOV R13, 0x1 ;  /* 0x00000001000d7802 */ /* 0x001fc80000000f00 */
[----:B------:R-:W-:-:S04]  /*2150*/  IADD3 R13, -R13, c[0x0][0xc], RZ ;  /* 0x000003000d0d7a10 */ /* 0x000fc80007ffe1ff */
[----:B------:R-:W-:Y:S01]  /*2160*/  ISETP.GE.U32.AND P0, PT, R13, 0x3, PT ;  /* 0x000000030d00780c */ /* 0x000fe20003f06070 */
[----:B------:R-:W-:-:S12]  /*2170*/  HFMA2.MMA R13, -RZ, RZ, 0, 0 ;  /* 0x00000000ff0d7435 */ /* 0x000fd800000001ff */
        /* <DEDUP_REMOVED lines=12> */
.L_x_1586:
        /* <DEDUP_REMOVED lines=116> */
.L_x_1585:
        /* <DEDUP_REMOVED lines=62> */
.L_x_1587:
[----:B------:R-:W-:-:S13]  /*2d60*/  ISETP.NE.OR P0, PT, RZ, UR4, P0 ;  /* 0x00000004ff007c0c */ /* 0x000fda0008705670 */
[----:B------:R-:W-:Y:S05]  /*2d70*/  @!P0 BRA `(.L_x_1583) ;  /* 0x000001f000008947 */ /* 0x000fea0003800000 */
.L_x_1584:
        /* <DEDUP_REMOVED lines=31> */
.L_x_1583:
        /* <DEDUP_REMOVED lines=12> */
.L_x_1589:
[----:B------:R-:W-:Y:S05]  /*3030*/  BSYNC B0 ;  /* 0x0000000000007941 */ /* 0x000fea0003800000 */
.L_x_1588:
        /* <DEDUP_REMOVED lines=16> */
.L_x_1580:
[----:B------:R-:W-:Y:S04]  /*3140*/  @!P3 STS.64 [0xc8], R20 ;  /* 0x0000c814ff00b388 */ /* 0x000fe80000000a00 */
[----:B------:R-:W-:Y:S01]  /*3150*/  BAR.SYNC.DEFER_BLOCKING 0x0 ;  /* 0x0000000000007b1d */ /* 0x000fe20000010000 */
[----:B------:R-:W-:-:S04]  /*3160*/  ISETP.GE.U32.AND P0, PT, R34, c[0x0][0x1e0], PT ;  /* 0x0000780022007a0c */ /* 0x000fc80003f06070 */
[----:B------:R-:W-:-:S04]  /*3170*/  ISETP.GE.AND.EX P0, PT, R35, c[0x0][0x1e4], PT, P0 ;  /* 0x0000790023007a0c */ /* 0x000fc80003f06300 */
[----:B------:R-:W-:Y:S01]  /*3180*/  ISETP.GT.U32.OR P0, PT, R0, 0x29f, P0 ;  /* 0x0000029f0000780c */ /* 0x000fe20000704470 */
[----:B0-2---:R-:W0:Y:S02]  /*3190*/  LDS.64 R12, [0xc8] ;  /* 0x0000c800ff0c7984 */ /* 0x005e240000000a00 */
        /* <DEDUP_REMOVED lines=21> */
.L_x_1590:
        /* <DEDUP_REMOVED lines=17> */
.L_x_1592:
[----:B------:R-:W-:Y:S05]  /*3400*/  BSYNC B0 ;  /* 0x0000000000007941 */ /* 0x000fea0003800000 */
.L_x_1591:
        /* <DEDUP_REMOVED lines=19> */
.L_x_1593:
[----:B------:R-:W-:Y:S01]  /*3540*/  BSSY B0, `(.L_x_1594) ;  /* 0x0000010000007945 */ /* 0x000fe20003800000 */
[----:B------:R-:W-:Y:S05]  /*3550*/  @P0 BRA `(.L_x_1595) ;  /* 0x000000e000000947 */ /* 0x000fea0003800000 */
[----:B------:R-:W-:Y:S01]  /*3560*/  MOV R5, R7 ;  /* 0x0000000700057202 */ /* 0x000fe20000000f00 */
[----:B------:R-:W-:Y:S02]  /*3570*/  IMAD R35, R35, c[0x0][0x1d8], RZ ;  /* 0x0000760023237a24 */ /* 0x000fe400078e02ff */
        /* <DEDUP_REMOVED lines=8> */
[----:B0-----:R-:W-:Y:S01]  /*3600*/  FMUL.FTZ R8, R7, UR12 ;  /* 0x0000000c07087c20 */ /* 0x001fe20008410000 */
[----:B------:R-:W-:Y:S01]  /*3610*/  LEA.HI.X R7, R4, c[0x0][0x164], R35, 0x2, P0 ;  /* 0x0000590004077a11 */ /* 0x000fe200000f1423 */
[----:B------:R-:W-:-:S05]  /*3620*/  FMUL.FTZ R9, R16, UR12 ;  /* 0x0000000c10097c20 */ /* 0x000fca0008410000 */
[----:B------:R0:W-:Y:S02]  /*3630*/  STG.E.64 [R6.64], R8 ;  /* 0x0000000806007986 */ /* 0x0001e4000c101b0e */
.L_x_1595:
[----:B------:R-:W-:Y:S05]  /*3640*/  BSYNC B0 ;  /* 0x0000000000007941 */ /* 0x000fea0003800000 */
.L_x_1594:
[----:B------:R-:W-:Y:S01]  /*3650*/  ULDC UR4, c[0x0][0x10] ;  /* 0x0000040000047ab9 */ /* 0x000fe20000000800 */
[----:B------:R-:W-:Y:S01]  /*3660*/  IADD3 R32, R32, 0x1, RZ ;  /* 0x0000000120207810 */ /* 0x000fe20007ffe0ff */
[----:B------:R-:W-:-:S04]  /*3670*/  UIADD3 UR7, UR7, UR4, URZ ;  /* 0x0000000407077290 */ /* 0x000fc8000fffe03f */
[----:B------:R-:W-:-:S06]  /*3680*/  UISETP.GE.AND UP0, UPT, UR7, UR6, UPT ;  /* 0x000000060700728c */ /* 0x000fcc000bf06270 */
[----:B------:R-:W-:-:S13]  /*3690*/  PLOP3.LUT P0, PT, PT, PT, UP0, 0x80, 0x0 ;  /* 0x000000000000781c */ /* 0x000fda0003f0f008 */
[----:B------:R-:W-:Y:S01]  /*36a0*/  @P0 CALL.REL.NOINC `(.L_x_1569) ;  /* 0x0000001000000944 */ /* 0x000fe20003c00000 */
[----:B------:R-:W-:Y:S05]  /*36b0*/  BRA `(.L_x_1596) ;  /* 0xffffcbf000007947 */ /* 0x000fea000383ffff */
.L_x_1569:
        /* <DEDUP_REMOVED lines=18> */
.L_x_1598:
[----:B------:R-:W-:Y:S05]  /*37e0*/  BSYNC B0 ;  /* 0x0000000000007941 */ /* 0x000fea0003800000 */
.L_x_1597:
        /* <DEDUP_REMOVED lines=11> */
.L_x_1600:
[----:B------:R-:W2:Y:S01]  /*38a0*/  LDG.E.STRONG.GPU R5, [R2.64] ;  /* 0x0000000e02057981 */ /* 0x000ea2000c1ef900 */
[----:B------:R-:W-:Y:S01]  /*38b0*/  YIELD ;  /* 0x0000000000007946 */ /* 0x000fe20003800000 */
[----:B--2---:R-:W-:Y:S01]  /*38c0*/  ISETP.NE.AND P0, PT, R5, R4, PT ;  /* 0x000000040500720c */ /* 0x004fe20003f05270 */
[----:B------:R-:W-:-:S12]  /*38d0*/  CCTL.IVALL ;  /* 0x00000000ff00798f */ /* 0x000fd80002000000 */
[----:B------:R-:W-:Y:S05]  /*38e0*/  @P0 BRA `(.L_x_1600) ;  /* 0xffffffb000000947 */ /* 0x000fea000383ffff */
.L_x_1599:
        /* <DEDUP_REMOVED lines=25> */
.L_x_1601:
        /* <DEDUP_REMOVED lines=26> */
.L_x_1602:
        /* <DEDUP_REMOVED lines=14> */
.L_x_3288:


//--------------------- .text._Z35group_norm_nhwc_bwd_one_pass_kernelI11Fp32IOBf16WLi128ELi42ELi672EEv26Group_norm_nhwc_bwd_params --------------------------
	.section	.text._Z35group_norm_nhwc_bwd_one_pass_kernelI11Fp32IOBf16WLi128ELi42ELi672EEv26Group_norm_nhwc_bwd_params,"ax",@progbits
	.sectioninfo	@"SHI_REGISTERS=67"
	.align	128
        .global         _Z35group_norm_nhwc_bwd_one_pass_kernelI11Fp32IOBf16WLi128ELi42ELi672EEv26Group_norm_nhwc_bwd_params
        .type           _Z35group_norm_nhwc_bwd_one_pass_kernelI11Fp32IOBf16WLi128ELi42ELi672EEv26Group_norm_nhwc_bwd_params,@function
        .size           _Z35group_norm_nhwc_bwd_one_pass_kernelI11Fp32IOBf16WLi128ELi42ELi672EEv26Group_norm_nhwc_bwd_params,(.L_x_3289 - _Z35group_norm_nhwc_bwd_one_pass_kernelI11Fp32IOBf16WLi128ELi42ELi672EEv26Group_norm_nhwc_bwd_params)
        .other          _Z35group_norm_nhwc_bwd_one_pass_kernelI11Fp32IOBf16WLi128ELi42ELi672EEv26Group_norm_nhwc_bwd_params,@"STO_CUDA_ENTRY STV_DEFAULT"
_Z35group_norm_nhwc_bwd_one_pass_kernelI11Fp32IOBf16WLi128ELi42ELi672EEv26Group_norm_nhwc_bwd_params:
.text._Z35group_norm_nhwc_bwd_one_pass_kernelI11Fp32IOBf16WLi128ELi42ELi672EEv26Group_norm_nhwc_bwd_params:
        /* <DEDUP_REMOVED lines=23> */
[----:B------:R-:W-:Y:S01]  /*0170*/  IMAD.WIDE.U32 R2, R2, c[0x0][0x1d8], RZ ;  /* 0x0000760002027a25 */ /* 0x000fe200078e00ff */
[----:B------:R-:W-:-:S04]  /*0180*/  IADD3.X R7, RZ, c[0x0][0x1dc], RZ, P0, !PT ;  /* 0x00007700ff077a10 */ /* 0x000fc800007fe4ff */
[----:B------:R-:W-:-:S04]  /*0190*/  IADD3 R5, R3, R5, RZ ;  /* 0x0000000503057210 */ /* 0x000fc80007ffe0ff */
[----:B------:R-:W-:Y:S01]  /*01a0*/  LEA.HI R3, P2, R5, R2, RZ, 0x1 ;  /* 0x0000000205037211 */ /* 0x000fe200078508ff */
[----:B0-----:R-:W-:Y:S01]  /*01b0*/  IMAD R51, R41, c[0x0][0x1fc], R0 ;  /* 0x00007f0029337a24 */ /* 0x001fe200078e0200 */
[----:B------:R-:W-:Y:S02]  /*01c0*/  SHF.R.S32.HI R2, RZ, 0x1f, R53 ;  /* 0x0000001fff027819 */ /* 0x000fe40000011435 */
[----:B------:R-:W-:Y:S02]  /*01d0*/  IADD3.X R4, RZ, R5, RZ, P2, !PT ;  /* 0x00000005ff047210 */ /* 0x000fe400017fe4ff */
[----:B------:R-:W-:Y:S02]  /*01e0*/  ISETP.GE.U32.AND P1, PT, R51, c[0x0][0x1e0], PT ;  /* 0x0000780033007a0c */ /* 0x000fe40003f26070 */
[----:B------:R-:W-:Y:S02]  /*01f0*/  SHF.R.S32.HI R39, RZ, 0x1f, R51 ;  /* 0x0000001fff277819 */ /* 0x000fe40000011433 */
[----:B------:R-:W-:-:S02]  /*0200*/  LEA.HI R0, R2, R53, RZ, 0x5 ;  /* 0x0000003502007211 */ /* 0x000fc400078f28ff */
[--C-:B------:R-:W-:Y:S02]  /*0210*/  SHF.R.S64 R3, R3, 0x1, R4.reuse ;  /* 0x0000000103037819 */ /* 0x100fe40000001004 */
[----:B------:R-:W-:Y:S02]  /*0220*/  ISETP.GE.AND.EX P1, PT, R39, c[0x0][0x1e4], PT, P1 ;  /* 0x0000790027007a0c */ /* 0x000fe40003f26310 */
[--C-:B------:R-:W-:Y:S02]  /*0230*/  SHF.R.S64 R2, R6, 0x1, R7.reuse ;  /* 0x0000000106027819 */ /* 0x100fe40000001007 */
[----:B------:R-:W-:Y:S02]  /*0240*/  SHF.R.S32.HI R5, RZ, 0x1, R7 ;  /* 0x00000001ff057819 */ /* 0x000fe40000011407 */
[----:B------:R-:W-:Y:S02]  /*0250*/  SHF.R.S32.HI R4, RZ, 0x1, R4 ;  /* 0x00000001ff047819 */ /* 0x000fe40000011404 */
[----:B------:R-:W-:-:S02]  /*0260*/  SHF.R.S32.HI R0, RZ, 0x5, R0 ;  /* 0x00000005ff007819 */ /* 0x000fc40000011400 */
[----:B------:R-:W-:Y:S02]  /*0270*/  IADD3 R50, R51, 0x20, RZ ;  /* 0x0000002033327810 */ /* 0x000fe40007ffe0ff */
[----:B------:R-:W-:Y:S02]  /*0280*/  ISETP.LT.U32.AND P1, PT, R53, 0x2a0, !P1 ;  /* 0x000002a03500780c */ /* 0x000fe40004f21070 */
[C---:B------:R-:W-:Y:S02]  /*0290*/  IADD3 R49, R51.reuse, 0x40, RZ ;  /* 0x0000004033317810 */ /* 0x040fe40007ffe0ff */
[----:B------:R-:W-:Y:S02]  /*02a0*/  IADD3 R48, R51, 0x60, RZ ;  /* 0x0000006033307810 */ /* 0x000fe40007ffe0ff */
[----:B------:R-:W-:Y:S02]  /*02b0*/  SHF.L.U64.HI R34, R2, 0x2, R5 ;  /* 0x0000000202227819 */ /* 0x000fe40000010205 */
[----:B-1----:R-:W-:-:S02]  /*02c0*/  SHF.L.U64.HI R35, R3, 0x2, R4 ;  /* 0x0000000203237819 */ /* 0x002fc40000010204 */
.L_x_1638:
[----:B0-----:R-:W-:Y:S02]  /*02d0*/  IABS R7, c[0x0][0x1f0] ;  /* 0x00007c0000077a13 */ /* 0x001fe40000000000 */
[----:B------:R-:W-:-:S02]  /*02e0*/  ISETP.GE.AND P3, PT, R52, RZ, PT ;  /* 0x000000ff3400720c */ /* 0x000fc40003f66270 */
[----:B------:R-:W0:Y:S01]  /*02f0*/  I2F.RP R6, R7 ;  /* 0x0000000700067306 */ /* 0x000e220000209400 */
[----:B------:R-:W-:Y:S02]  /*0300*/  SHF.R.S32.HI R38, RZ, 0x1f, R50 ;  /* 0x0000001fff267819 */ /* 0x000fe40000011432 */
[----:B------:R-:W-:Y:S02]  /*0310*/  SHF.R.S32.HI R37, RZ, 0x1f, R49 ;  /* 0x0000001fff257819 */ /* 0x000fe40000011431 */
[----:B------:R-:W-:Y:S02]  /*0320*/  SHF.R.S32.HI R36, RZ, 0x1f, R48 ;  /* 0x0000001fff247819 */ /* 0x000fe40000011430 */
[----:B------:R-:W-:-:S05]  /*0330*/  MOV R21, 0x8 ;  /* 0x0000000800157802 */ /* 0x000fca0000000f00 */
[----:B------:R-:W-:Y:S01]  /*0340*/  IMAD.WIDE R20, R52, R21, c[0x0][0x198] ;  /* 0x0000660034147625 */ /* 0x000fe200078e0215 */
[----:B0-----:R-:W0:Y:S05]  /*0350*/  MUFU.RCP R6, R6 ;  /* 0x0000000600067308 */ /* 0x001e2a0000001000 */
[----:B------:R-:W2:Y:S01]  /*0360*/  LDG.E.64 R20, [R20.64] ;  /* 0x0000000814147981 */ /* 0x000ea2000c1e1b00 */
[----:B0-----:R-:W-:-:S04]  /*0370*/  IADD3 R4, R6, 0xffffffe, RZ ;  /* 0x0ffffffe06047810 */ /* 0x001fc80007ffe0ff */
        /* <DEDUP_REMOVED lines=34> */
[----:B------:R-:W-:Y:S01]  /*05a0*/  ISETP.GE.AND.EX P0, PT, R38, c[0x0][0x1e4], PT, P0 ;  /* 0x0000790026007a0c */ /* 0x000fe20003f06300 */
[----:B------:R-:W-:Y:S01]  /*05b0*/  IMAD R61, R5, c[0x0][0x1ec], R4 ;  /* 0x00007b00053d7a24 */ /* 0x000fe200078e0204 */
[----:B------:R-:W-:Y:S01]  /*05c0*/  LEA.HI.X.SX32 R59, R23, R6, 0x1, P4 ;  /* 0x00000006173b7211 */ /* 0x000fe200020f0eff */
[----:B------:R-:W-:Y:S01]  /*05d0*/  @P1 IMAD R4, R39, c[0x0][0x1d8], RZ ;  /* 0x0000760027041a24 */ /* 0x000fe200078e02ff */
[----:B------:R-:W-:-:S02]  /*05e0*/  ISETP.GE.AND.EX P2, PT, R37, c[0x0][0x1e4], PT, P2 ;  /* 0x0000790025007a0c */ /* 0x000fc40003f46320 */
[----:B------:R-:W-:Y:S01]  /*05f0*/  ISETP.GE.AND.EX P3, PT, R36, c[0x0][0x1e4], PT, P3 ;  /* 0x0000790024007a0c */ /* 0x000fe20003f66330 */
[----:B------:R-:W-:Y:S01]  /*0600*/  IMAD.WIDE.U32 R58, R5, c[0x0][0x1e8], R58 ;  /* 0x00007a00053a7a25 */ /* 0x000fe200078e003a */
[C---:B------:R-:W-:Y:S02]  /*0610*/  ISETP.GT.U32.OR P0, PT, R53.reuse, 0x29f, P0 ;  /* 0x0000029f3500780c */ /* 0x040fe40000704470 */
[----:B------:R-:W-:Y:S01]  /*0620*/  ISETP.GT.U32.OR P2, PT, R53, 0x29f, P2 ;  /* 0x0000029f3500780c */ /* 0x000fe20001744470 */
[----:B------:R-:W-:Y:S01]  /*0630*/  @P1 IMAD R13, R51, c[0x0][0x1dc], R4 ;  /* 0x00007700330d1a24 */ /* 0x000fe200078e0204 */
[----:B------:R-:W-:Y:S02]  /*0640*/  ISETP.GT.U32.OR P3, PT, R53, 0x29f, P3 ;  /* 0x0000029f3500780c */ /* 0x000fe40001f64470 */
[----:B------:R-:W-:Y:S02]  /*0650*/  IADD3 R61, R59, R61, RZ ;  /* 0x0000003d3b3d7210 */ /* 0x000fe40007ffe0ff */
[----:B------:R-:W-:-:S05]  /*0660*/  @P1 MOV R60, R58 ;  /* 0x0000003a003c1202 */ /* 0x000fca0000000f00 */
[-C--:B------:R-:W-:Y:S01]  /*0670*/  @!P0 MOV R8, R58.reuse ;  /* 0x0000003a00088202 */ /* 0x080fe20000000f00 */
[----:B------:R-:W-:Y:S01]  /*0680*/  @!P0 IMAD R5, R38, c[0x0][0x1d8], RZ ;  /* 0x0000760026058a24 */ /* 0x000fe200078e02ff */
[-C--:B------:R-:W-:Y:S01]  /*0690*/  @!P0 MOV R9, R61.reuse ;  /* 0x0000003d00098202 */ /* 0x080fe20000000f00 */
[----:B------:R-:W-:Y:S01]  /*06a0*/  @!P2 IMAD R6, R37, c[0x0][0x1d8], RZ ;  /* 0x000076002506aa24 */ /* 0x000fe200078e02ff */
[----:B------:R-:W-:Y:S01]  /*06b0*/  @!P2 MOV R4, R58 ;  /* 0x0000003a0004a202 */ /* 0x000fe20000000f00 */
[----:B------:R-:W-:Y:S02]  /*06c0*/  @!P3 IMAD R7, R36, c[0x0][0x1d8], RZ ;  /* 0x000076002407ba24 */ /* 0x000fe400078e02ff */
[----:B------:R-:W-:Y:S01]  /*06d0*/  @!P0 IMAD R15, R50, c[0x0][0x1dc], R5 ;  /* 0x00007700320f8a24 */ /* 0x000fe200078e0205 */
[----:B------:R-:W-:Y:S01]  /*06e0*/  @!P2 MOV R5, R61 ;  /* 0x0000003d0005a202 */ /* 0x000fe20000000f00 */
[----:B------:R-:W-:-:S04]  /*06f0*/  @P1 IMAD.WIDE.U32 R10, R51, c[0x0][0x1d8], R60 ;  /* 0x00007600330a1a25 */ /* 0x000fc800078e003c */
[----:B------:R-:W-:Y:S01]  /*0700*/  @!P0 IMAD.WIDE.U32 R8, R50, c[0x0][0x1d8], R8 ;  /* 0x0000760032088a25 */ /* 0x000fe200078e0008 */
[----:B------:R-:W-:Y:S02]  /*0710*/  @P1 IADD3 R13, R11, R13, RZ ;  /* 0x0000000d0b0d1210 */ /* 0x000fe40007ffe0ff */
[----:B------:R-:W-:Y:S01]  /*0720*/  @P1 SHF.L.U32 R11, R10, 0x2, RZ ;  /* 0x000000020a0b1819 */ /* 0x000fe200000006ff */
[C---:B------:R-:W-:Y:S01]  /*0730*/  @!P2 IMAD R29, R49.reuse, c[0x0][0x1dc], R6 ;  /* 0x00007700311daa24 */ /* 0x040fe200078e0206 */
[----:B------:R-:W-:Y:S01]  /*0740*/  @!P3 MOV R6, R58 ;  /* 0x0000003a0006b202 */ /* 0x000fe20000000f00 */
[----:B------:R-:W-:Y:S01]  /*0750*/  @!P3 IMAD R17, R48, c[0x0][0x1dc], R7 ;  /* 0x000077003011ba24 */ /* 0x000fe200078e0207 */
[----:B------:R-:W-:Y:S01]  /*0760*/  @!P3 MOV R7, R61 ;  /* 0x0000003d0007b202 */ /* 0x000fe20000000f00 */
[----:B------:R-:W-:Y:S01]  /*0770*/  @!P2 IMAD.WIDE.U32 R4, R49, c[0x0][0x1d8], R4 ;  /* 0x000076003104aa25 */ /* 0x000fe200078e0004 */
[----:B------:R-:W-:Y:S02]  /*0780*/  @!P0 IADD3 R9, R9, R15, RZ ;  /* 0x0000000f09098210 */ /* 0x000fe40007ffe0ff */
[----:B------:R-:W-:Y:S01]  /*0790*/  @!P0 SHF.L.U32 R24, R8, 0x2, RZ ;  /* 0x0000000208188819 */ /* 0x000fe200000006ff */
[----:B------:R-:W-:Y:S01]  /*07a0*/  @!P3 IMAD.WIDE.U32 R6, R48, c[0x0][0x1d8], R6 ;  /* 0x000076003006ba25 */ /* 0x000fe200078e0006 */
[----:B------:R-:W-:-:S02]  /*07b0*/  @!P0 SHF.L.U64.HI R16, R8, 0x2, R9 ;  /* 0x0000000208108819 */ /* 0x000fc40000010209 */
[----:B------:R-:W-:Y:S02]  /*07c0*/  @P1 SHF.L.U64.HI R12, R10, 0x2, R13 ;  /* 0x000000020a0c1819 */ /* 0x000fe4000001020d */
[C---:B------:R-:W-:Y:S02]  /*07d0*/  @P1 IADD3 R8, P4, R11.reuse, c[0x0][0x180], RZ ;  /* 0x000060000b081a10 */ /* 0x040fe40007f9e0ff */
[----:B------:R-:W-:Y:S02]  /*07e0*/  @P1 IADD3 R10, P5, R11, c[0x0][0x178], RZ ;  /* 0x00005e000b0a1a10 */ /* 0x000fe40007fbe0ff */
[----:B------:R-:W-:Y:S02]  /*07f0*/  @!P2 IADD3 R29, R5, R29, RZ ;  /* 0x0000001d051da210 */ /* 0x000fe40007ffe0ff */
[----:B------:R-:W-:Y:S02]  /*0800*/  @!P3 IADD3 R5, R7, R17, RZ ;  /* 0x000000110705b210 */ /* 0x000fe40007ffe0ff */
[----:B------:R-:W-:-:S02]  /*0810*/  @P1 IADD3.X R9, R12, c[0x0][0x184], RZ, P4, !PT ;  /* 0x000061000c091a10 */ /* 0x000fc400027fe4ff */
[----:B------:R-:W-:Y:S02]  /*0820*/  @P1 IADD3.X R11, R12, c[0x0][0x17c], RZ, P5, !PT ;  /* 0x00005f000c0b1a10 */ /* 0x000fe40002ffe4ff */
        /* <DEDUP_REMOVED lines=13> */
[----:B------:R-:W-:Y:S01]  /*0900*/  MOV R5, RZ ;  /* 0x000000ff00057202 */ /* 0x000fe20000000f00 */
[----:B------:R3:W5:Y:S01]  /*0910*/  @!P0 LDG.E.64 R14, [R24.64] ;  /* 0x00000008180e8981 */ /* 0x000762000c1e1b00 */
[----:B------:R-:W-:Y:S02]  /*0920*/  MOV R4, RZ ;  /* 0x000000ff00047202 */ /* 0x000fe40000000f00 */
[----:B------:R-:W-:Y:S02]  /*0930*/  @!P2 IADD3 R26, P6, R28, c[0x0][0x180], RZ ;  /* 0x000060001c1aaa10 */ /* 0x000fe40007fde0ff */
[----:B------:R-:W-:-:S02]  /*0940*/  @!P3 IADD3 R30, P4, R32, c[0x0][0x180], RZ ;  /* 0x00006000201eba10 */ /* 0x000fc40007f9e0ff */
[----:B------:R-:W-:Y:S01]  /*0950*/  @!P2 IADD3 R28, P0, R28, c[0x0][0x178], RZ ;  /* 0x00005e001c1caa10 */ /* 0x000fe20007f1e0ff */
[----:B------:R4:W5:Y:S01]  /*0960*/  @P1 LDG.E.64 R4, [R8.64] ;  /* 0x0000000808041981 */ /* 0x000962000c1e1b00 */
[----:B------:R-:W-:Y:S01]  /*0970*/  @!P3 IADD3 R32, P5, R32, c[0x0][0x178], RZ ;  /* 0x00005e002020ba10 */ /* 0x000fe20007fbe0ff */
[----:B------:R-:W-:Y:S01]  /*0980*/  CS2R R16, SRZ ;  /* 0x0000000000107805 */ /* 0x000fe2000001ff00 */
[C---:B------:R-:W-:Y:S01]  /*0990*/  @!P2 IADD3.X R27, R29.reuse, c[0x0][0x184], RZ, P6, !PT ;  /* 0x000061001d1baa10 */ /* 0x040fe200037fe4ff */
[----:B0-----:R-:W-:Y:S01]  /*09a0*/  CS2R R10, SRZ ;  /* 0x00000000000a7805 */ /* 0x001fe2000001ff00 */
[----:B-1----:R-:W-:Y:S01]  /*09b0*/  CS2R R18, SRZ ;  /* 0x0000000000127805 */ /* 0x002fe2000001ff00 */
[----:B------:R-:W-:Y:S02]  /*09c0*/  @!P2 IADD3.X R29, R29, c[0x0][0x17c], RZ, P0, !PT ;  /* 0x00005f001d1daa10 */ /* 0x000fe400007fe4ff */
[C---:B------:R-:W-:Y:S01]  /*09d0*/  @!P3 IADD3.X R31, R22.reuse, c[0x0][0x184], RZ, P4, !PT ;  /* 0x00006100161fba10 */ /* 0x040fe200027fe4ff */
[----:B----4-:R-:W-:Y:S01]  /*09e0*/  CS2R R8, SRZ ;  /* 0x0000000000087805 */ /* 0x010fe2000001ff00 */
[----:B------:R-:W-:Y:S01]  /*09f0*/  @!P3 IADD3.X R33, R22, c[0x0][0x17c], RZ, P5, !PT ;  /* 0x00005f001621ba10 */ /* 0x000fe20002ffe4ff */
[----:B------:R3:W5:Y:S04]  /*0a00*/  @!P2 LDG.E.64 R16, [R28.64] ;  /* 0x000000081c10a981 */ /* 0x000768000c1e1b00 */
[----:B------:R3:W5:Y:S04]  /*0a10*/  @!P2 LDG.E.64 R8, [R26.64] ;  /* 0x000000081a08a981 */ /* 0x000768000c1e1b00 */
[----:B------:R3:W5:Y:S04]  /*0a20*/  @!P3 LDG.E.64 R10, [R30.64] ;  /* 0x000000081e0ab981 */ /* 0x000768000c1e1b00 */
[----:B------:R3:W5:Y:S01]  /*0a30*/  @!P3 LDG.E.64 R18, [R32.64] ;  /* 0x000000082012b981 */ /* 0x000762000c1e1b00 */
[----:B------:R-:W-:Y:S01]  /*0a40*/  MOV R44, 0x3f800000 ;  /* 0x3f800000002c7802 */ /* 0x000fe20000000f00 */
[----:B------:R-:W-:Y:S01]  /*0a50*/  BSSY B0, `(.L_x_1604) ;  /* 0x0000019000007945 */ /* 0x000fe20003800000 */
[----:B------:R-:W-:Y:S01]  /*0a60*/  MOV R47, RZ ;  /* 0x000000ff002f7202 */ /* 0x000fe20000000f00 */
[----:B------:R-:W-:Y:S01]  /*0a70*/  CS2R R42, SRZ ;  /* 0x00000000002a7805 */ /* 0x000fe2000001ff00 */
[----:B------:R-:W-:Y:S01]  /*0a80*/  MOV R45, RZ ;  /* 0x000000ff002d7202 */ /* 0x000fe20000000f00 */
[----:B--2---:R-:W-:-:S05]  /*0a90*/  FFMA.FTZ R21, -R20, R20, R21 ;  /* 0x0000001414157223 */ /* 0x004fca0000010115 */
[----:B------:R-:W-:-:S13]  /*0aa0*/  FSETP.GTU.FTZ.AND P0, PT, R21, RZ, PT ;  /* 0x000000ff1500720b */ /* 0x000fda0003f1c000 */
[----:B------:R-:W-:-:S04]  /*0ab0*/  @P0 FADD.FTZ R21, R21, c[0x0][0x1a0] ;  /* 0x0000680015150621 */ /* 0x000fc80000010000 */
[----:B------:R3:W0:Y:S01]  /*0ac0*/  @P0 MUFU.RSQ R44, R21 ;  /* 0x00000015002c0308 */ /* 0x0006220000001400 */
[----:B------:R-:W-:-:S13]  /*0ad0*/  ISETP.GT.U32.AND P0, PT, R53, 0x29f, PT ;  /* 0x0000029f3500780c */ /* 0x000fda0003f04070 */
        /* <DEDUP_REMOVED lines=16> */
.L_x_1605:
[----:B---3--:R-:W-:Y:S05]  /*0be0*/  BSYNC B0 ;  /* 0x0000000000007941 */ /* 0x008fea0003800000 */
.L_x_1604:
        /* <DEDUP_REMOVED lines=8> */
[-C--:B0-----:R-:W-:Y:S02]  /*0c70*/  FMUL.FTZ R4, R25, R44.reuse ;  /* 0x0000002c19047220 */ /* 0x081fe40000410000 */
        /* <DEDUP_REMOVED lines=20> */
.L_x_1606:
[----:B------:R-:W-:Y:S01]  /*0dc0*/  FMUL.FTZ R7, R22, R47 ;  /* 0x0000002f16077220 */ /* 0x000fe20000410000 */
[----:B------:R-:W-:Y:S01]  /*0dd0*/  MOV R24, R15 ;  /* 0x0000000f00187202 */ /* 0x000fe20000000f00 */
[----:B------:R-:W-:Y:S02]  /*0de0*/  FMUL.FTZ R6, R29, R44 ;  /* 0x0000002c1d067220 */ /* 0x000fe40000410000 */
[----:B------:R-:W-:Y:S02]  /*0df0*/  FFMA.FTZ R26, R4, R7, RZ ;  /* 0x00000007041a7223 */ /* 0x000fe400000100ff */
[----:B------:R-:W-:Y:S02]  /*0e00*/  FADD.FTZ R28, RZ, R7 ;  /* 0x00000007ff1c7221 */ /* 0x000fe40000010000 */
        /* <DEDUP_REMOVED lines=21> */
.L_x_1607:
[----:B------:R-:W-:Y:S02]  /*0f60*/  FFMA.FTZ R26, R5, R25, R26 ;  /* 0x00000019051a7223 */ /* 0x000fe4000001001a */
[----:B------:R-:W-:Y:S02]  /*0f70*/  FMUL.FTZ R27, R21, R47 ;  /* 0x0000002f151b7220 */ /* 0x000fe40000410000 */
[----:B------:R-:W-:Y:S02]  /*0f80*/  FADD.FTZ R28, R25, R28 ;  /* 0x0000001c191c7221 */ /* 0x000fe40000010000 */
[----:B------:R-:W-:Y:S02]  /*0f90*/  FMUL.FTZ R25, R24, R42 ;  /* 0x0000002a18197220 */ /* 0x000fe40000410000 */
[----:B------:R-:W-:Y:S02]  /*0fa0*/  FFMA.FTZ R26, R6, R27, R26 ;  /* 0x0000001b061a7223 */ /* 0x000fe4000001001a */
[----:B------:R-:W-:-:S02]  /*0fb0*/  FADD.FTZ R28, R28, R27 ;  /* 0x0000001b1c1c7221 */ /* 0x000fc40000010000 */
[C---:B------:R-:W-:Y:S02]  /*0fc0*/  FADD.FTZ R27, -R20.reuse, R8 ;  /* 0x00000008141b7221 */ /* 0x040fe40000010100 */
[----:B------:R-:W-:Y:S02]  /*0fd0*/  FADD.FTZ R9, -R20, R9 ;  /* 0x0000000914097221 */ /* 0x000fe40000010100 */
[----:B------:R-:W-:Y:S01]  /*0fe0*/  FFMA.FTZ R55, R7, R25, R26 ;  /* 0x0000001907377223 */ /* 0x000fe2000001001a */
[----:B------:R-:W-:Y:S01]  /*0ff0*/  MOV R26, R17 ;  /* 0x00000011001a7202 */ /* 0x000fe20000000f00 */
[----:B------:R-:W-:Y:S01]  /*1000*/  FADD.FTZ R64, R25, R28 ;  /* 0x0000001c19407221 */ /* 0x000fe20000010000 */
[----:B------:R-:W-:Y:S01]  /*1010*/  MOV R25, R16 ;  /* 0x0000001000197202 */ /* 0x000fe20000000f00 */
        /* <DEDUP_REMOVED lines=21> */
.L_x_1608:
[----:B------:R-:W-:Y:S02]  /*1170*/  FMUL.FTZ R27, R25, R47 ;  /* 0x0000002f191b7220 */ /* 0x000fe40000410000 */
[----:B------:R-:W-:-:S02]  /*1180*/  FADD.FTZ R29, -R20, R10 ;  /* 0x0000000a141d7221 */ /* 0x000fc40000010100 */
[----:B------:R-:W-:Y:S02]  /*1190*/  FFMA.FTZ R28, R8, R27, R55 ;  /* 0x0000001b081c7223 */ /* 0x000fe40000010037 */
[----:B------:R-:W-:Y:S02]  /*11a0*/  FADD.FTZ R30, R64, R27 ;  /* 0x0000001b401e7221 */ /* 0x000fe40000010000 */
[----:B------:R-:W-:Y:S02]  /*11b0*/  FMUL.FTZ R27, R26, R42 ;  /* 0x0000002a1a1b7220 */ /* 0x000fe40000410000 */
[----:B------:R-:W-:Y:S02]  /*11c0*/  FADD.FTZ R11, -R20, R11 ;  /* 0x0000000b140b7221 */ /* 0x000fe40000010100 */
[----:B------:R-:W-:Y:S01]  /*11d0*/  FFMA.FTZ R55, R9, R27, R28 ;  /* 0x0000001b09377223 */ /* 0x000fe2000001001c */
[----:B------:R-:W-:Y:S01]  /*11e0*/  MOV R28, R19 ;  /* 0x00000013001c7202 */ /* 0x000fe20000000f00 */
[----:B------:R-:W-:Y:S01]  /*11f0*/  FADD.FTZ R64, R27, R30 ;  /* 0x0000001e1b407221 */ /* 0x000fe20000010000 */
[----:B------:R-:W-:Y:S01]  /*1200*/  MOV R27, R18 ;  /* 0x00000012001b7202 */ /* 0x000fe20000000f00 */
        /* <DEDUP_REMOVED lines=18> */
[----:B------:R-:W-:Y:S02]  /*1330*/  FMUL.FTZ R27, R18, R29 ;  /* 0x0000001d121b7220 */ /* 0x000fe40000410000 */
[----:B------:R-:W-:-:S02]  /*1340*/  FMUL.FTZ R28, R28, R33 ;  /* 0x000000211c1c7220 */ /* 0x000fc40000410000 */
[----:B------:R-:W-:-:S04]  /*1350*/  FMUL.FTZ R27, R27, R20 ;  /* 0x000000141b1b7220 */ /* 0x000fc80000410000 */
.L_x_1609:
        /* <DEDUP_REMOVED lines=11> */
[----:B------:R-:W-:Y:S01]  /*1410*/  FFMA.FTZ R31, R4, R22, RZ ;  /* 0x00000016041f7223 */ /* 0x000fe200000100ff */
[----:B------:R-:W0:Y:S03]  /*1420*/  SHFL.DOWN PT, R29, R32, 0x1, 0x1f ;  /* 0x08201f00201d7f89 */ /* 0x000e2600000e0000 */
[----:B------:R-:W-:Y:S01]  /*1430*/  FFMA.FTZ R31, R6, R21, R31 ;  /* 0x00000015061f7223 */ /* 0x000fe2000001001f */
[----:B------:R-:W1:Y:S03]  /*1440*/  SHFL.DOWN PT, R20, R33, 0x1, 0x1f ;  /* 0x08201f0021147f89 */ /* 0x000e6600000e0000 */
[----:B------:R-:W-:Y:S02]  /*1450*/  FFMA.FTZ R31, R8, R25, R31 ;  /* 0x00000019081f7223 */ /* 0x000fe4000001001f */
        /* <DEDUP_REMOVED lines=18> */
[----:B------:R-:W-:-:S03]  /*1580*/  FADD.FTZ R20, RZ, R22 ;  /* 0x00000016ff147221 */ /* 0x000fc60000010000 */
[----:B------:R-:W1:Y:S01]  /*1590*/  SHFL.DOWN PT, R30, R33, 0x10, 0x1f ;  /* 0x0a001f00211e7f89 */ /* 0x000e6200000e0000 */
[----:B------:R-:W-:Y:S02]  /*15a0*/  FADD.FTZ R22, R20, R21 ;  /* 0x0000001514167221 */ /* 0x000fe40000010000 */
[----:B------:R-:W-:Y:S02]  /*15b0*/  FADD.FTZ R21, RZ, R23 ;  /* 0x00000017ff157221 */ /* 0x000fe40000010000 */
[----:B------:R-:W-:Y:S02]  /*15c0*/  FFMA.FTZ R20, R5, R23, RZ ;  /* 0x0000001705147223 */ /* 0x000fe400000100ff */
[----:B------:R-:W-:Y:S02]  /*15d0*/  FADD.FTZ R21, R21, R24 ;  /* 0x0000001815157221 */ /* 0x000fe40000010000 */
[----:B------:R-:W-:Y:S02]  /*15e0*/  FFMA.FTZ R20, R7, R24, R20 ;  /* 0x0000001807147223 */ /* 0x000fe40000010014 */
[----:B------:R-:W-:-:S02]  /*15f0*/  FADD.FTZ R23, R21, R26 ;  /* 0x0000001a15177221 */ /* 0x000fc40000010000 */
[----:B------:R-:W-:Y:S01]  /*1600*/  FFMA.FTZ R21, R9, R26, R20 ;  /* 0x0000001a09157223 */ /* 0x000fe20000010014 */
[----:B------:R-:W-:Y:S01]  /*1610*/  HFMA2.MMA R20, -RZ, RZ, 0, 1.1920928955078125e-07 ;  /* 0x00000002ff147435 */ /* 0x000fe200000001ff */
[----:B------:R-:W-:Y:S02]  /*1620*/  FADD.FTZ R22, R22, R25 ;  /* 0x0000001916167221 */ /* 0x000fe40000010000 */
[----:B------:R-:W-:Y:S02]  /*1630*/  FFMA.FTZ R21, R11, R28, R21 ;  /* 0x0000001c0b157223 */ /* 0x000fe40000010015 */
[----:B------:R-:W-:Y:S02]  /*1640*/  FADD.FTZ R22, R22, R27 ;  /* 0x0000001b16167221 */ /* 0x000fe40000010000 */
[----:B0-----:R-:W-:Y:S02]  /*1650*/  @!P2 FADD.FTZ R32, R32, R29 ;  /* 0x0000001d2020a221 */ /* 0x001fe40000010000 */
[----:B------:R-:W-:Y:S01]  /*1660*/  FADD.FTZ R23, R23, R28 ;  /* 0x0000001c17177221 */ /* 0x000fe20000010000 */
[----:B------:R-:W-:Y:S01]  /*1670*/  ISETP.LE.U32.AND P0, PT, R20, c[0x0][0xc], PT ;  /* 0x0000030014007a0c */ /* 0x000fe20003f03070 */
[----:B-1----:R-:W-:Y:S01]  /*1680*/  @!P2 FADD.FTZ R33, R33, R30 ;  /* 0x0000001e2121a221 */ /* 0x002fe20000010000 */
[----:B------:R-:W-:Y:S01]  /*1690*/  ISETP.NE.AND P2, PT, R53, RZ, PT ;  /* 0x000000ff3500720c */ /* 0x000fe20003f45270 */
[----:B------:R-:W-:-:S05]  /*16a0*/  FFMA.FTZ R20, R10, R27, R31 ;  /* 0x0000001b0a147223 */ /* 0x000fca000001001f */
[----:B------:R0:W-:Y:S04]  /*16b0*/  STS.128 [R53.X16+0xd0], R20 ;  /* 0x0000d01435007388 */ /* 0x0001e8000000cc00 */
[----:B------:R0:W-:Y:S04]  /*16c0*/  @!P3 STS.64 [R0.X8+0x18], R32 ;  /* 0x000018200000b388 */ /* 0x0001e80000008a00 */
[----:B------:R-:W-:Y:S06]  /*16d0*/  BAR.SYNC.DEFER_BLOCKING 0x0 ;  /* 0x0000000000007b1d */ /* 0x000fec0000010000 */
[----:B------:R-:W-:Y:S05]  /*16e0*/  @P2 BRA `(.L_x_1611) ;  /* 0x0000032000002947 */ /* 0x000fea0003800000 */
[----:B------:R-:W1:Y:S04]  /*16f0*/  LDS.128 R24, [0x20] ;  /* 0x00002000ff187984 */ /* 0x000e680000000c00 */
[----:B------:R-:W2:Y:S01]  /*1700*/  LDS.128 R28, [0x30] ;  /* 0x00003000ff1c7984 */ /* 0x000ea20000000c00 */
[----:B-1----:R-:W-:-:S02]  /*1710*/  FADD.FTZ R55, R32, R24 ;  /* 0x0000001820377221 */ /* 0x002fc40000010000 */
[----:B------:R-:W-:Y:S02]  /*1720*/  FADD.FTZ R24, R33, R25 ;  /* 0x0000001921187221 */ /* 0x000fe40000010000 */
[----:B------:R-:W-:Y:S02]  /*1730*/  FADD.FTZ R55, R55, R26 ;  /* 0x0000001a37377221 */ /* 0x000fe40000010000 */
[----:B------:R-:W-:Y:S02]  /*1740*/  FADD.FTZ R24, R24, R27 ;  /* 0x0000001b18187221 */ /* 0x000fe40000010000 */
[----:B--2---:R-:W-:Y:S02]  /*1750*/  FADD.FTZ R55, R55, R28 ;  /* 0x0000001c37377221 */ /* 0x004fe40000010000 */
[----:B------:R-:W-:Y:S02]  /*1760*/  FADD.FTZ R28, R24, R29 ;  /* 0x0000001d181c7221 */ /* 0x000fe40000010000 */
[----:B------:R-:W1:Y:S01]  /*1770*/  LDS.128 R24, [0x40] ;  /* 0x00004000ff187984 */ /* 0x000e620000000c00 */
[----:B------:R-:W-:-:S02]  /*1780*/  FADD.FTZ R55, R55, R30 ;  /* 0x0000001e37377221 */ /* 0x000fc40000010000 */
[----:B0-----:R-:W-:Y:S02]  /*1790*/  FADD.FTZ R32, R28, R31 ;  /* 0x0000001f1c207221 */ /* 0x001fe40000010000 */
        /* <DEDUP_REMOVED lines=35> */
[----:B0-----:R-:W-:-:S02]  /*19d0*/  FADD.FTZ R55, R55, R28 ;  /* 0x0000001c37377221 */ /* 0x001fc40000010000 */
[----:B------:R-:W-:Y:S02]  /*19e0*/  FADD.FTZ R24, R32, R29 ;  /* 0x0000001d20187221 */ /* 0x000fe40000010000 */
[----:B------:R-:W-:Y:S02]  /*19f0*/  FADD.FTZ R32, R55, R30 ;  /* 0x0000001e37207221 */ /* 0x000fe40000010000 */
[----:B------:R-:W-:Y:S02]  /*1a00*/  FADD.FTZ R33, R24, R31 ;  /* 0x0000001f18217221 */ /* 0x000fe40000010000 */
.L_x_1611:
[----:B------:R-:W-:Y:S05]  /*1a10*/  BSYNC B0 ;  /* 0x0000000000007941 */ /* 0x000fea0003800000 */
.L_x_1610:
[----:B------:R-:W-:Y:S01]  /*1a20*/  BAR.SYNC.DEFER_BLOCKING 0x0 ;  /* 0x0000000000007b1d */ /* 0x000fe20000010000 */
[----:B------:R-:W-:-:S05]  /*1a30*/  SHF.L.U32 R55, R53, 0x4, RZ ;  /* 0x0000000435377819 */ /* 0x000fca00000006ff */
[----:B------:R-:W-:Y:S01]  /*1a40*/  BSSY B0, `(.L_x_1612) ;  /* 0x000009d000007945 */ /* 0x000fe20003800000 */
[----:B------:R-:W-:Y:S05]  /*1a50*/  @P5 BRA `(.L_x_1613) ;  /* 0x000009b000005947 */ /* 0x000fea0003800000 */
[----:B------:R-:W1:Y:S04]  /*1a60*/  LDS.128 R24, [R55+0x220] ;  /* 0x0002200037187984 */ /* 0x000e680000000c00 */
[----:B------:R-:W2:Y:S01]  /*1a70*/  LDS.128 R28, [R55+0x370] ;  /* 0x00037000371c7984 */ /* 0x000ea20000000c00 */
[----:B-1----:R-:W-:Y:S02]  /*1a80*/  FADD.FTZ R57, R20, R24 ;  /* 0x0000001814397221 */ /* 0x002fe40000010000 */
[----:B------:R-:W-:Y:S02]  /*1a90*/  FADD.FTZ R24, R21, R25 ;  /* 0x0000001915187221 */ /* 0x000fe40000010000 */
[----:B------:R-:W-:-:S02]  /*1aa0*/  FADD.FTZ R25, R22, R26 ;  /* 0x0000001a16197221 */ /* 0x000fc40000010000 */
[----:B------:R-:W-:Y:S02]  /*1ab0*/  FADD.FTZ R26, R23, R27 ;  /* 0x0000001b171a7221 */ /* 0x000fe40000010000 */
[----:B0-----:R-:W0:Y:S01]  /*1ac0*/  LDS.128 R20, [R55+0x4c0] ;  /* 0x0004c00037147984 */ /* 0x001e220000000c00 */
[----:B--2---:R-:W-:Y:S02]  /*1ad0*/  FADD.FTZ R57, R57, R28 ;  /* 0x0000001c39397221 */ /* 0x004fe40000010000 */
        /* <DEDUP_REMOVED lines=133> */
[----:B------:R-:W-:Y:S01]  /*2330*/  LDS.128 R24, [R55+0x2980] ;  /* 0x0029800037187984 */ /* 0x000fe20000000c00 */
        /* <DEDUP_REMOVED lines=13> */
.L_x_1613:
[----:B------:R-:W-:Y:S05]  /*2410*/  BSYNC B0 ;  /* 0x0000000000007941 */ /* 0x000fea0003800000 */
.L_x_1612:
[----:B------:R-:W-:Y:S01]  /*2420*/  BSSY B0, `(.L_x_1614) ;  /* 0x0000011000007945 */ /* 0x000fe20003800000 */
[----:B------:R-:W-:Y:S01]  /*2430*/  MOV R57, 0x4 ;  /* 0x0000000400397802 */ /* 0x000fe20000000f00 */
[----:B------:R-:W-:Y:S05]  /*2440*/  @P5 BRA `(.L_x_1615) ;  /* 0x000000e000005947 */ /* 0x000fea0003800000 */
[----:B------:R-:W-:Y:S01]  /*2450*/  IMAD R24, R56, 0x15, R53 ;  /* 0x0000001538187824 */ /* 0x000fe200078e0235 */
[----:B------:R-:W-:Y:S02]  /*2460*/  MOV R27, c[0x0][0x1d8] ;  /* 0x00007600001b7a02 */ /* 0x000fe40000000f00 */
[----:B------:R-:W-:Y:S01]  /*2470*/  MOV R29, c[0x0][0x1dc] ;  /* 0x00007700001d7a02 */ /* 0x000fe20000000f00 */
[----:B------:R-:W-:-:S05]  /*2480*/  IMAD.WIDE R24, R24, R57, c[0x0][0x1b8] ;  /* 0x00006e0018187625 */ /* 0x000fca00078e0239 */
[CC--:B------:R-:W-:Y:S01]  /*2490*/  LEA R26, P5, R27.reuse, R24.reuse, 0x2 ;  /* 0x000000181b1a7211 */ /* 0x0c0fe200078a10ff */
[----:B------:R1:W-:Y:S01]  /*24a0*/  RED.E.ADD.F32.FTZ.RN.STRONG.GPU [R24.64], R20 ;  /* 0x000000141800798e */ /* 0x0003e2000c10e788 */
[-C--:B------:R-:W-:Y:S02]  /*24b0*/  LEA R28, P3, R2, R24.reuse, 0x2 ;  /* 0x00000018021c7211 */ /* 0x080fe400078610ff */
[----:B------:R-:W-:Y:S02]  /*24c0*/  LEA.HI.X R27, R27, R25, R29, 0x2, P5 ;  /* 0x000000191b1b7211 */ /* 0x000fe400028f141d */
[----:B------:R-:W-:Y:S02]  /*24d0*/  LEA R30, P5, R3, R24, 0x2 ;  /* 0x00000018031e7211 */ /* 0x000fe400078a10ff */
[C---:B------:R-:W-:Y:S02]  /*24e0*/  IADD3.X R29, R25.reuse, R34, RZ, P3, !PT ;  /* 0x00000022191d7210 */ /* 0x040fe40001ffe4ff */
[----:B------:R-:W-:-:S03]  /*24f0*/  IADD3.X R31, R25, R35, RZ, P5, !PT ;  /* 0x00000023191f7210 */ /* 0x000fc60002ffe4ff */
[----:B------:R1:W-:Y:S04]  /*2500*/  RED.E.ADD.F32.FTZ.RN.STRONG.GPU [R28.64], R21 ;  /* 0x000000151c00798e */ /* 0x0003e8000c10e788 */
[----:B------:R1:W-:Y:S04]  /*2510*/  RED.E.ADD.F32.FTZ.RN.STRONG.GPU [R26.64], R22 ;  /* 0x000000161a00798e */ /* 0x0003e8000c10e788 */
[----:B------:R1:W-:Y:S02]  /*2520*/  RED.E.ADD.F32.FTZ.RN.STRONG.GPU [R30.64], R23 ;  /* 0x000000171e00798e */ /* 0x0003e4000c10e788 */
.L_x_1615:
[----:B------:R-:W-:Y:S05]  /*2530*/  BSYNC B0 ;  /* 0x0000000000007941 */ /* 0x000fea0003800000 */
.L_x_1614:
        /* <DEDUP_REMOVED lines=15> */
[----:B-1----:R-:W-:Y:S01]  /*2630*/  HFMA2.MMA R22, -RZ, RZ, 0, 5.9604644775390625e-08 ;  /* 0x00000001ff167435 */ /* 0x002fe200000001ff */
[----:B------:R-:W-:Y:S01]  /*2640*/  VOTEU.ANY UR5, UPT, PT ;  /* 0x0000000000057886 */ /* 0x000fe200038e0100 */
[----:B------:R-:W-:Y:S01]  /*2650*/  LOP3.LUT P0, RZ, R46, 0x2, RZ, 0xc0, !PT ;  /* 0x000000022eff7812 */ /* 0x000fe2000780c0ff */
[----:B------:R-:W-:Y:S01]  /*2660*/  UFLO.U32 UR6, UR5 ;  /* 0x00000005000672bd */ /* 0x000fe200080e0000 */
[----:B------:R-:W-:-:S00]  /*2670*/  ERRBAR ;  /* 0x00000000000079ab */ /* 0x000fc00000000000 */
[----:B------:R-:W-:Y:S01]  /*2680*/  UPOPC UR5, UR5 ;  /* 0x00000005000572bf */ /* 0x000fe20008000000 */
[----:B------:R-:W-:-:S03]  /*2690*/  SEL R25, RZ, c[0x0][0xc], P0 ;  /* 0x00000300ff197a07 */ /* 0x000fc60000000000 */
[----:B0-----:R-:W-:Y:S02]  /*26a0*/  ISETP.EQ.U32.AND P3, PT, R40, UR6, PT ;  /* 0x0000000628007c0c */ /* 0x001fe4000bf62070 */
[----:B------:R-:W-:Y:S02]  /*26b0*/  SEL R22, R22, 0xffffffff, !P0 ;  /* 0xffffffff16167807 */ /* 0x000fe40004000000 */
[----:B------:R-:W-:-:S03]  /*26c0*/  ISETP.NE.AND P0, PT, R25, -0x1, PT ;  /* 0xffffffff1900780c */ /* 0x000fc60003f05270 */
[----:B------:R-:W-:-:S06]  /*26d0*/  IMAD R23, R22, UR5, RZ ;  /* 0x0000000516177c24 */ /* 0x000fcc000f8e02ff */
[----:B------:R0:W-:Y:S04]  /*26e0*/  @P3 RED.E.ADD.S32.STRONG.GPU [R20.64], R23 ;  /* 0x000000171400398e */ /* 0x0001e8000c10e388 */
[----:B------:R-:W-:Y:S05]  /*26f0*/  @!P0 BRA `(.L_x_1617) ;  /* 0x0000005000008947 */ /* 0x000fea0003800000 */
.L_x_1618:
[----:B------:R-:W2:Y:S01]  /*2700*/  LDG.E.STRONG.GPU R22, [R20.64] ;  /* 0x0000000814167981 */ /* 0x000ea2000c1ef900 */
[----:B------:R-:W-:Y:S01]  /*2710*/  YIELD ;  /* 0x0000000000007946 */ /* 0x000fe20003800000 */
[----:B--2---:R-:W-:Y:S01]  /*2720*/  ISETP.NE.AND P0, PT, R22, R25, PT ;  /* 0x000000191600720c */ /* 0x004fe20003f05270 */
[----:B------:R-:W-:-:S12]  /*2730*/  CCTL.IVALL ;  /* 0x00000000ff00798f */ /* 0x000fd80002000000 */
[----:B------:R-:W-:Y:S05]  /*2740*/  @P0 BRA `(.L_x_1618) ;  /* 0xffffffb000000947 */ /* 0x000fea000383ffff */
.L_x_1617:
[----:B------:R-:W-:Y:S01]  /*2750*/  ISETP.NE.AND P0, PT, RZ, c[0x0][0xc], PT ;  /* 0x00000300ff007a0c */ /* 0x000fe20003f05270 */
[----:B------:R-:W-:Y:S01]  /*2760*/  WARPSYNC 0xffffffff ;  /* 0xffffffff00007948 */ /* 0x000fe20003800000 */
[----:B------:R-:W-:Y:S11]  /*2770*/  BAR.SYNC.DEFER_BLOCKING 0x0 ;  /* 0x0000000000007b1d */ /* 0x000ff60000010000 */
[----:B------:R-:W-:Y:S05]  /*2780*/  @!P0 BRA `(.L_x_1616) ;  /* 0x00000fe000008947 */ /* 0x000fea0003800000 */
[----:B0-----:R-:W-:Y:S01]  /*2790*/  MOV R20, 0x1 ;  /* 0x0000000100147802 */ /* 0x001fe20000000f00 */
        /* <DEDUP_REMOVED lines=15> */
.L_x_1622:
        /* <DEDUP_REMOVED lines=115> */
.L_x_1621:
        /* <DEDUP_REMOVED lines=61> */
.L_x_1623:
[----:B------:R-:W-:-:S13]  /*3390*/  ISETP.NE.OR P0, PT, R29, RZ, P0 ;  /* 0x000000ff1d00720c */ /* 0x000fda0000705670 */
[----:B------:R-:W-:Y:S05]  /*33a0*/  @!P0 BRA `(.L_x_1619) ;  /* 0x000001f000008947 */ /* 0x000fea0003800000 */
.L_x_1620:
        /* <DEDUP_REMOVED lines=31> */
.L_x_1619:
        /* <DEDUP_REMOVED lines=12> */
.L_x_1625:
[----:B------:R-:W-:Y:S05]  /*3660*/  BSYNC B0 ;  /* 0x0000000000007941 */ /* 0x000fea0003800000 */
.L_x_1624:
        /* <DEDUP_REMOVED lines=16> */
.L_x_1616:
        /* <DEDUP_REMOVED lines=33> */
.L_x_1626:
        /* <DEDUP_REMOVED lines=13> */
[-C--:B------:R-:W-:Y:S01]  /*3a50*/  FMUL.FTZ R12, R5, R44.reuse ;  /* 0x0000002c050c7220 */ /* 0x080fe20000410000 */
[----:B------:R-:W-:Y:S01]  /*3a60*/  LEA.HI.X R5, R20, c[0x0][0x164], R25, 0x2, P5 ;  /* 0x0000590014057a11 */ /* 0x000fe200028f1419 */
[----:B------:R-:W-:-:S05]  /*3a70*/  FMUL.FTZ R13, R13, R44 ;  /* 0x0000002c0d0d7220 */ /* 0x000fca0000410000 */
[----:B------:R0:W-:Y:S03]  /*3a80*/  STG.E.64 [R4.64], R12 ;  /* 0x0000000c04007986 */ /* 0x0001e6000c101b08 */
.L_x_1628:
[----:B------:R-:W-:Y:S05]  /*3a90*/  BSYNC B0 ;  /* 0x0000000000007941 */ /* 0x000fea0003800000 */
.L_x_1627:
        /* <DEDUP_REMOVED lines=19> */
.L_x_1629:
        /* <DEDUP_REMOVED lines=17> */
.L_x_1631:
[----:B------:R-:W-:Y:S05]  /*3ce0*/  BSYNC B0 ;  /* 0x0000000000007941 */ /* 0x000fea0003800000 */
.L_x_1630:
        /* <DEDUP_REMOVED lines=19> */
.L_x_1632:
        /* <DEDUP_REMOVED lines=17> */
.L_x_1634:
[----:B------:R-:W-:Y:S05]  /*3f30*/  BSYNC B0 ;  /* 0x0000000000007941 */ /* 0x000fea0003800000 */
.L_x_1633:
        /* <DEDUP_REMOVED lines=19> */
.L_x_1635:
        /* <DEDUP_REMOVED lines=16> */
.L_x_1637:
[----:B------:R-:W-:Y:S05]  /*4170*/  BSYNC B0 ;  /* 0x0000000000007941 */ /* 0x000fea0003800000 */
.L_x_1636:
[----:B------:R-:W-:Y:S02]  /*4180*/  IADD3 R52, R52, c[0x0][0x10], RZ ;  /* 0x0000040034347a10 */ /* 0x000fe40007ffe0ff */
[----:B------:R-:W-:Y:S02]  /*4190*/  IADD3 R46, R46, 0x1, RZ ;  /* 0x000000012e2e7810 */ /* 0x000fe40007ffe0ff */
[----:B------:R-:W-:-:S13]  /*41a0*/  ISETP.GE.AND P0, PT, R52, UR4, PT ;  /* 0x0000000434007c0c */ /* 0x000fda000bf06270 */
[----:B------:R-:W-:Y:S01]  /*41b0*/  @P0 CALL.REL.NOINC `(.L_x_1603) ;  /* 0x0000001000000944 */ /* 0x000fe20003c00000 */
[----:B------:R-:W-:Y:S05]  /*41c0*/  BRA `(.L_x_1638) ;  /* 0xffffc10000007947 */ /* 0x000fea000383ffff */
.L_x_1603:
        /* <DEDUP_REMOVED lines=18> */
.L_x_1640:
[----:B------:R-:W-:Y:S05]  /*42f0*/  BSYNC B0 ;  /* 0x0000000000007941 */ /* 0x000fea0003800000 */
.L_x_1639:
        /* <DEDUP_REMOVED lines=11> */
.L_x_1642:
[----:B------:R-:W2:Y:S01]  /*43b0*/  LDG.E.STRONG.GPU R5, [R2.64] ;  /* 0x0000000802057981 */ /* 0x000ea2000c1ef900 */
[----:B------:R-:W-:Y:S01]  /*43c0*/  YIELD ;  /* 0x0000000000007946 */ /* 0x000fe20003800000 */
[----:B--2---:R-:W-:Y:S01]  /*43d0*/  ISETP.NE.AND P0, PT, R5, R0, PT ;  /* 0x000000000500720c */ /* 0x004fe20003f05270 */
[----:B------:R-:W-:-:S12]  /*43e0*/  CCTL.IVALL ;  /* 0x00000000ff00798f */ /* 0x000fd80002000000 */
[----:B------:R-:W-:Y:S05]  /*43f0*/  @P0 BRA `(.L_x_1642) ;  /* 0xffffffb000000947 */ /* 0x000fea000383ffff */
.L_x_1641:
        /* <DEDUP_REMOVED lines=25> */
.L_x_1643:
        /* <DEDUP_REMOVED lines=26> */
.L_x_1644:
        /* <DEDUP_REMOVED lines=13> */
.L_x_3289:


//--------------------- .text._Z35group_norm_nhwc_bwd_one_pass_kernelI11Fp32IOBf16WLi256ELi42ELi672EEv26Group_norm_nhwc_bwd_params --------------------------
	.section	.text._Z35group_norm_nhwc_bwd_one_pass_kernelI11Fp32IOBf16WLi256ELi42ELi672EEv26Group_norm_nhwc_bwd_params,"ax",@progbits
	.sectioninfo	@"SHI_REGISTERS=80"
	.align	128
        .global         _Z35group_norm_nhwc_bwd_one_pass_kernelI11Fp32IOBf16WLi256ELi42ELi672EEv26Group_norm_nhwc_bwd_params
        .type           _Z35group_norm_nhwc_bwd_one_pass_kernelI11Fp32IOBf16WLi256ELi42ELi672EEv26Group_norm_nhwc_bwd_params,@function
        .size           _Z35group_norm_nhwc_bwd_one_pass_kernelI11Fp32IOBf16WLi256ELi42ELi672EEv26Group_norm_nhwc_bwd_params,(.L_x_3290 - _Z35group_norm_nhwc_bwd_one_pass_kernelI11Fp32IOBf16WLi256ELi42ELi672EEv26Group_norm_nhwc_bwd_params)
        .other          _Z35group_norm_nhwc_bwd_one_pass_kernelI11Fp32IOBf16WLi256ELi42ELi672EEv26Group_norm_nhwc_bwd_params,@"STO_CUDA_ENTRY STV_DEFAULT"
_Z35group_norm_nhwc_bwd_one_pass_kernelI11Fp32IOBf16WLi256ELi42ELi672EEv26Group_norm_nhwc_bwd_params:
.text._Z35group_norm_nhwc_bwd_one_pass_kernelI11Fp32IOBf16WLi256ELi42ELi672EEv26Group_norm_nhwc_bwd_params:
        /* <DEDUP_REMOVED lines=49> */
.L_x_1696:
[----:B------:R-:W-:Y:S01]  /*0310*/  IABS R6, c[0x0][0x1f0] ;  /* 0x00007c0000067a13 */ /* 0x000fe20000000000 */
[----:B------:R-:W-:Y:S01]  /*0320*/  ULDC UR4, c[0x0][0x1f0] ;  /* 0x00007c0000047ab9 */ /* 0x000fe20000000800 */
[----:B------:R-:W-:Y:S01]  /*0330*/  IABS R8, UR7 ;  /* 0x0000000700087c13 */ /* 0x000fe20008000000 */
[----:B------:R-:W-:Y:S01]  /*0340*/  ULOP3.LUT UR4, UR7, UR4, URZ, 0x3c, !UPT ;  /* 0x0000000407047292 */ /* 0x000fe2000f8e3c3f */
[----:B0-----:R-:W0:Y:S01]  /*0350*/  I2F.RP R3, R6 ;  /* 0x0000000600037306 */ /* 0x001e220000209400 */
[----:B------:R-:W-:Y:S01]  /*0360*/  ISETP.LE.AND P5, PT, RZ, UR7, PT ;  /* 0x00000007ff007c0c */ /* 0x000fe2000bfa3270 */
[----:B------:R-:W-:Y:S01]  /*0370*/  CS2R R32, SRZ ;  /* 0x0000000000207805 */ /* 0x000fe2000001ff00 */
[----:B------:R-:W-:-:S02]  /*0380*/  SHF.R.S32.HI R69, RZ, 0x1f, R68 ;  /* 0x0000001fff457819 */ /* 0x000fc40000011444 */
[----:B------:R-:W-:Y:S02]  /*0390*/  ISETP.LE.AND P0, PT, RZ, UR4, PT ;  /* 0x00000004ff007c0c */ /* 0x000fe4000bf03270 */
[----:B------:R-:W-:Y:S01]  /*03a0*/  SHF.R.S32.HI R70, RZ, 0x1f, R67 ;  /* 0x0000001fff467819 */ /* 0x000fe20000011443 */
[----:B0-----:R-:W0:Y:S02]  /*03b0*/  MUFU.RCP R3, R3 ;  /* 0x0000000300037308 */ /* 0x001e240000001000 */
[----:B01----:R-:W-:-:S06]  /*03c0*/  IADD3 R4, R3, 0xffffffe, RZ ;  /* 0x0ffffffe03047810 */ /* 0x003fcc0007ffe0ff */
        /* <DEDUP_REMOVED lines=29> */
[----:B------:R-:W-:-:S02]  /*05a0*/  ISETP.GT.U32.OR P2, PT, R0, 0x29f, P2 ;  /* 0x0000029f0000780c */ /* 0x000fc40001744470 */
[----:B------:R-:W-:Y:S01]  /*05b0*/  LEA.HI.X.SX32 R7, R50, R7, 0x1, P0 ;  /* 0x0000000732077211 */ /* 0x000fe200000f0eff */
[----:B------:R-:W-:Y:S01]  /*05c0*/  IMAD R4, R3, c[0x0][0x1e8], RZ ;  /* 0x00007a0003047a24 */ /* 0x000fe200078e02ff */
[----:B------:R-:W-:Y:S01]  /*05d0*/  ISETP.GE.U32.AND P0, PT, R67, c[0x0][0x1e0], PT ;  /* 0x0000780043007a0c */ /* 0x000fe20003f06070 */
[----:B------:R-:W-:Y:S02]  /*05e0*/  @P1 IMAD R3, R77, c[0x0][0x1d8], RZ ;  /* 0x000076004d031a24 */ /* 0x000fe400078e02ff */
[C---:B------:R-:W-:Y:S01]  /*05f0*/  IMAD R9, R5.reuse, c[0x0][0x1ec], R4 ;  /* 0x00007b0005097a24 */ /* 0x040fe200078e0204 */
[----:B------:R-:W-:Y:S01]  /*0600*/  ISETP.GE.AND.EX P0, PT, R70, c[0x0][0x1e4], PT, P0 ;  /* 0x0000790046007a0c */ /* 0x000fe20003f06300 */
[----:B------:R-:W-:-:S03]  /*0610*/  IMAD.WIDE.U32 R6, R5, c[0x0][0x1e8], R6 ;  /* 0x00007a0005067a25 */ /* 0x000fc600078e0006 */
[----:B------:R-:W-:Y:S01]  /*0620*/  ISETP.GT.U32.OR P0, PT, R0, 0x29f, P0 ;  /* 0x0000029f0000780c */ /* 0x000fe20000704470 */
[----:B------:R-:W-:Y:S01]  /*0630*/  @!P2 IMAD R5, R69, c[0x0][0x1d8], RZ ;  /* 0x000076004505aa24 */ /* 0x000fe200078e02ff */
[----:B------:R-:W-:Y:S01]  /*0640*/  IADD3 R9, R7, R9, RZ ;  /* 0x0000000907097210 */ /* 0x000fe20007ffe0ff */
[----:B------:R-:W-:Y:S01]  /*0650*/  @P1 IMAD R3, R2, c[0x0][0x1dc], R3 ;  /* 0x0000770002031a24 */ /* 0x000fe200078e0203 */
[-C--:B------:R-:W-:Y:S01]  /*0660*/  @P1 MOV R8, R6.reuse ;  /* 0x0000000600081202 */ /* 0x080fe20000000f00 */
[----:B------:R-:W-:Y:S01]  /*0670*/  @!P2 IMAD R15, R68, c[0x0][0x1dc], R5 ;  /* 0x00007700440faa24 */ /* 0x000fe200078e0205 */
[----:B------:R-:W-:Y:S02]  /*0680*/  @!P2 MOV R10, R6 ;  /* 0x00000006000aa202 */ /* 0x000fe40000000f00 */
[----:B------:R-:W-:Y:S01]  /*0690*/  @!P2 MOV R11, R9 ;  /* 0x00000009000ba202 */ /* 0x000fe20000000f00 */
[----:B------:R-:W-:-:S04]  /*06a0*/  @P1 IMAD.WIDE.U32 R4, R2, c[0x0][0x1d8], R8 ;  /* 0x0000760002041a25 */ /* 0x000fc800078e0008 */
[----:B------:R-:W-:Y:S01]  /*06b0*/  @!P2 IMAD.WIDE.U32 R10, R68, c[0x0][0x1d8], R10 ;  /* 0x00007600440aaa25 */ /* 0x000fe200078e000a */
[----:B------:R-:W-:Y:S02]  /*06c0*/  @P1 IADD3 R17, R5, R3, RZ ;  /* 0x0000000305111210 */ /* 0x000fe40007ffe0ff */
[C---:B------:R-:W-:Y:S02]  /*06d0*/  @P1 SHF.L.U32 R16, R4.reuse, 0x2, RZ ;  /* 0x0000000204101819 */ /* 0x040fe400000006ff */
[----:B------:R-:W-:Y:S01]  /*06e0*/  @P1 SHF.L.U64.HI R17, R4, 0x2, R17 ;  /* 0x0000000204111819 */ /* 0x000fe20000010211 */
[----:B------:R-:W-:Y:S01]  /*06f0*/  @!P0 IMAD R4, R70, c[0x0][0x1d8], RZ ;  /* 0x0000760046048a24 */ /* 0x000fe200078e02ff */
[----:B------:R-:W-:Y:S02]  /*0700*/  @!P2 IADD3 R15, R11, R15, RZ ;  /* 0x0000000f0b0fa210 */ /* 0x000fe40007ffe0ff */
[----:B------:R-:W-:Y:S01]  /*0710*/  @!P2 SHF.L.U32 R14, R10, 0x2, RZ ;  /* 0x000000020a0ea819 */ /* 0x000fe200000006ff */
[----:B------:R-:W-:Y:S01]  /*0720*/  @!P0 IMAD R3, R67, c[0x0][0x1dc], R4 ;  /* 0x0000770043038a24 */ /* 0x000fe200078e0204 */
[----:B------:R-:W-:-:S02]  /*0730*/  @!P0 MOV R4, R6 ;  /* 0x0000000600048202 */ /* 0x000fc40000000f00 */
[----:B------:R-:W-:Y:S02]  /*0740*/  @!P0 MOV R5, R9 ;  /* 0x0000000900058202 */ /* 0x000fe40000000f00 */
[----:B------:R-:W-:Y:S02]  /*0750*/  @!P2 SHF.L.U64.HI R15, R10, 0x2, R15 ;  /* 0x000000020a0fa819 */ /* 0x000fe4000001020f */
[C---:B------:R-:W-:Y:S01]  /*0760*/  @!P2 IADD3 R12, P3, R14.reuse, c[0x0][0x180], RZ ;  /* 0x000060000e0caa10 */ /* 0x040fe20007f7e0ff */
[----:B------:R-:W-:Y:S01]  /*0770*/  @!P0 IMAD.WIDE.U32 R4, R67, c[0x0][0x1d8], R4 ;  /* 0x0000760043048a25 */ /* 0x000fe200078e0004 */
[----:B------:R-:W-:Y:S01]  /*0780*/  @!P2 IADD3 R14, P4, R14, c[0x0][0x178], RZ ;  /* 0x00005e000e0eaa10 */ /* 0x000fe20007f9e0ff */
[----:B------:R-:W-:Y:S01]  /*0790*/  CS2R R10, SRZ ;  /* 0x00000000000a7805 */ /* 0x000fe2000001ff00 */
[----:B------:R-:W-:Y:S02]  /*07a0*/  @!P2 IADD3.X R13, R15, c[0x0][0x184], RZ, P3, !PT ;  /* 0x000061000f0daa10 */ /* 0x000fe40001ffe4ff */
[----:B------:R-:W-:-:S02]  /*07b0*/  ISETP.GE.U32.AND P3, PT, R65, c[0x0][0x1e0], PT ;  /* 0x0000780041007a0c */ /* 0x000fc40003f66070 */
[----:B------:R-:W-:Y:S01]  /*07c0*/  SHF.R.S32.HI R75, RZ, 0x1f, R65 ;  /* 0x0000001fff4b7819 */ /* 0x000fe20000011441 */
[----:B------:R0:W5:Y:S01]  /*07d0*/  @!P2 LDG.E.64 R32, [R12.64] ;  /* 0x0000000e0c20a981 */ /* 0x000162000c1e1b00 */
[----:B------:R-:W-:Y:S02]  /*07e0*/  @!P0 IADD3 R3, R5, R3, RZ ;  /* 0x0000000305038210 */ /* 0x000fe40007ffe0ff */
[----:B------:R-:W-:Y:S02]  /*07f0*/  @!P2 IADD3.X R15, R15, c[0x0][0x17c], RZ, P4, !PT ;  /* 0x00005f000f0faa10 */ /* 0x000fe400027fe4ff */
[----:B------:R-:W-:Y:S02]  /*0800*/  ISETP.GE.AND.EX P3, PT, R75, c[0x0][0x1e4], PT, P3 ;  /* 0x000079004b007a0c */ /* 0x000fe40003f66330 */
[C---:B------:R-:W-:Y:S01]  /*0810*/  @!P0 SHF.L.U32 R18, R4.reuse, 0x2, RZ ;  /* 0x0000000204128819 */ /* 0x040fe200000006ff */
[----:B------:R1:W5:Y:S01]  /*0820*/  @!P2 LDG.E.64 R10, [R14.64] ;  /* 0x0000000e0e0aa981 */ /* 0x000362000c1e1b00 */
[----:B------:R-:W-:-:S02]  /*0830*/  @!P0 SHF.L.U64.HI R3, R4, 0x2, R3 ;  /* 0x0000000204038819 */ /* 0x000fc40000010203 */
[----:B------:R-:W-:Y:S02]  /*0840*/  @P1 IADD3 R4, P5, R16, c[0x0][0x180], RZ ;  /* 0x0000600010041a10 */ /* 0x000fe40007fbe0ff */
[----:B------:R-:W-:Y:S02]  /*0850*/  ISETP.GT.U32.OR P3, PT, R0, 0x29f, P3 ;  /* 0x0000029f0000780c */ /* 0x000fe40001f64470 */
[----:B------:R-:W-:Y:S01]  /*0860*/  @P1 IADD3 R16, P2, R16, c[0x0][0x178], RZ ;  /* 0x00005e0010101a10 */ /* 0x000fe20007f5e0ff */
[----:B------:R-:W-:Y:S01]  /*0870*/  UMOV UR12, 0x8 ;  /* 0x00000008000c7882 */ /* 0x000fe20000000000 */
[C---:B------:R-:W-:Y:S01]  /*0880*/  @P1 IADD3.X R5, R17.reuse, c[0x0][0x184], RZ, P5, !PT ;  /* 0x0000610011051a10 */ /* 0x040fe20002ffe4ff */
[----:B------:R-:W-:Y:S01]  /*0890*/  ULDC.64 UR4, c[0x0][0x198] ;  /* 0x0000660000047ab9 */ /* 0x000fe20000000a00 */
[----:B------:R-:W-:Y:S01]  /*08a0*/  @P1 IADD3.X R17, R17, c[0x0][0x17c], RZ, P2, !PT ;  /* 0x00005f0011111a10 */ /* 0x000fe200017fe4ff */
[----:B------:R-:W-:Y:S01]  /*08b0*/  UIMAD.WIDE UR4, UR7, UR12, UR4 ;  /* 0x0000000c070472a5 */ /* 0x000fe2000f8e0204 */
[----:B------:R-:W-:-:S02]  /*08c0*/  ISETP.GE.U32.AND P4, PT, R66, c[0x0][0x1e0], PT ;  /* 0x0000780042007a0c */ /* 0x000fc40003f86070 */
[----:B------:R-:W-:Y:S02]  /*08d0*/  SHF.R.S32.HI R74, RZ, 0x1f, R66 ;  /* 0x0000001fff4a7819 */ /* 0x000fe40000011442 */
[C---:B-1----:R-:W-:Y:S02]  /*08e0*/  @!P0 IADD3 R14, P2, R18.reuse, c[0x0][0x180], RZ ;  /* 0x00006000120e8a10 */ /* 0x042fe40007f5e0ff */
[----:B------:R-:W-:Y:S02]  /*08f0*/  @!P0 IADD3 R18, P6, R18, c[0x0][0x178], RZ ;  /* 0x00005e0012128a10 */ /* 0x000fe40007fde0ff */
[----:B------:R-:W-:Y:S02]  /*0900*/  ISETP.GE.AND.EX P4, PT, R74, c[0x0][0x1e4], PT, P4 ;  /* 0x000079004a007a0c */ /* 0x000fe40003f86340 */
[C---:B------:R-:W-:Y:S02]  /*0910*/  @!P0 IADD3.X R15, R3.reuse, c[0x0][0x184], RZ, P2, !PT ;  /* 0x00006100030f8a10 */ /* 0x040fe400017fe4ff */
[----:B------:R-:W-:-:S02]  /*0920*/  @!P0 IADD3.X R19, R3, c[0x0][0x17c], RZ, P6, !PT ;  /* 0x00005f0003138a10 */ /* 0x000fc400037fe4ff */
[----:B------:R-:W-:Y:S02]  /*0930*/  MOV R26, UR4 ;  /* 0x00000004001a7c02 */ /* 0x000fe40008000f00 */
[----:B------:R-:W-:Y:S01]  /*0940*/  MOV R27, UR5 ;  /* 0x00000005001b7c02 */ /* 0x000fe20008000f00 */
[----:B0-----:R-:W-:Y:S01]  /*0950*/  @!P3 IMAD R12, R75, c[0x0][0x1d8], RZ ;  /* 0x000076004b0cba24 */ /* 0x001fe200078e02ff */
[----:B------:R-:W-:Y:S02]  /*0960*/  ISETP.GE.U32.AND P2, PT, R63, c[0x0][0x1e0], PT ;  /* 0x000078003f007a0c */ /* 0x000fe40003f46070 */
[----:B------:R-:W-:Y:S02]  /*0970*/  ISETP.GE.U32.AND P6, PT, R62, c[0x0][0x1e0], PT ;  /* 0x000078003e007a0c */ /* 0x000fe40003fc6070 */
[----:B------:R-:W-:Y:S02]  /*0980*/  SHF.R.S32.HI R72, RZ, 0x1f, R63 ;  /* 0x0000001fff487819 */ /* 0x000fe4000001143f */
[----:B------:R-:W-:-:S02]  /*0990*/  SHF.R.S32.HI R71, RZ, 0x1f, R62 ;  /* 0x0000001fff477819 */ /* 0x000fc4000001143e */
[----:B------:R-:W-:Y:S01]  /*09a0*/  ISETP.GT.U32.OR P4, PT, R0, 0x29f, P4 ;  /* 0x0000029f0000780c */ /* 0x000fe20002784470 */
[----:B------:R-:W-:Y:S01]  /*09b0*/  @!P3 IMAD R23, R65, c[0x0][0x1dc], R12 ;  /* 0x000077004117ba24 */ /* 0x000fe200078e020c */
[----:B------:R-:W-:Y:S01]  /*09c0*/  ISETP.GE.U32.AND P5, PT, R64, c[0x0][0x1e0], PT ;  /* 0x0000780040007a0c */ /* 0x000fe20003fa6070 */
[----:B------:R-:W2:Y:S01]  /*09d0*/  LDG.E.64 R26, [R26.64] ;  /* 0x0000000e1a1a7981 */ /* 0x000ea2000c1e1b00 */
[----:B------:R-:W-:Y:S02]  /*09e0*/  SHF.R.S32.HI R73, RZ, 0x1f, R64 ;  /* 0x0000001fff497819 */ /* 0x000fe40000011440 */
[----:B------:R-:W-:Y:S02]  /*09f0*/  ISETP.GE.AND.EX P2, PT, R72, c[0x0][0x1e4], PT, P2 ;  /* 0x0000790048007a0c */ /* 0x000fe40003f46320 */
[----:B------:R-:W-:Y:S02]  /*0a00*/  ISETP.GE.AND.EX P6, PT, R71, c[0x0][0x1e4], PT, P6 ;  /* 0x0000790047007a0c */ /* 0x000fe40003fc6360 */
[----:B------:R-:W-:-:S02]  /*0a10*/  @!P3 MOV R12, R6 ;  /* 0x00000006000cb202 */ /* 0x000fc40000000f00 */
[-C--:B------:R-:W-:Y:S02]  /*0a20*/  @!P3 MOV R13, R9.reuse ;  /* 0x00000009000db202 */ /* 0x080fe40000000f00 */
[----:B------:R-:W-:Y:S02]  /*0a30*/  ISETP.GE.AND.EX P5, PT, R73, c[0x0][0x1e4], PT, P5 ;  /* 0x0000790049007a0c */ /* 0x000fe40003fa6350 */
[C---:B------:R-:W-:Y:S02]  /*0a40*/  ISETP.GT.U32.OR P2, PT, R0.reuse, 0x29f, P2 ;  /* 0x0000029f0000780c */ /* 0x040fe40001744470 */
[C---:B------:R-:W-:Y:S01]  /*0a50*/  ISETP.GT.U32.OR P6, PT, R0.reuse, 0x29f, P6 ;  /* 0x0000029f0000780c */ /* 0x040fe200037c4470 */
[----:B------:R-:W-:Y:S01]  /*0a60*/  @!P3 IMAD.WIDE.U32 R12, R65, c[0x0][0x1d8], R12 ;  /* 0x00007600410cba25 */ /* 0x000fe200078e000c */
[----:B------:R-:W-:Y:S02]  /*0a70*/  ISETP.GT.U32.OR P5, PT, R0, 0x29f, P5 ;  /* 0x0000029f0000780c */ /* 0x000fe40002fa4470 */
[----:B------:R-:W-:Y:S01]  /*0a80*/  @!P4 MOV R20, R6 ;  /* 0x000000060014c202 */ /* 0x000fe20000000f00 */
[----:B------:R-:W-:Y:S01]  /*0a90*/  @!P4 IMAD R3, R74, c[0x0][0x1d8], RZ ;  /* 0x000076004a03ca24 */ /* 0x000fe200078e02ff */
[----:B------:R-:W-:-:S02]  /*0aa0*/  @!P4 MOV R21, R9 ;  /* 0x000000090015c202 */ /* 0x000fc40000000f00 */
[----:B------:R-:W-:Y:S01]  /*0ab0*/  @!P3 IADD3 R23, R13, R23, RZ ;  /* 0x000000170d17b210 */ /* 0x000fe20007ffe0ff */
[----:B------:R-:W-:Y:S01]  /*0ac0*/  @!P4 IMAD R3, R66, c[0x0][0x1dc], R3 ;  /* 0x000077004203ca24 */ /* 0x000fe200078e0203 */
[----:B------:R-:W-:Y:S01]  /*0ad0*/  @!P3 SHF.L.U32 R22, R12, 0x2, RZ ;  /* 0x000000020c16b819 */ /* 0x000fe200000006ff */
[----:B------:R-:W-:Y:S01]  /*0ae0*/  @!P4 IMAD.WIDE.U32 R20, R66, c[0x0][0x1d8], R20 ;  /* 0x000076004214ca25 */ /* 0x000fe200078e0014 */
[----:B------:R-:W-:-:S03]  /*0af0*/  @!P3 SHF.L.U64.HI R23, R12, 0x2, R23 ;  /* 0x000000020c17b819 */ /* 0x000fc60000010217 */
[----:B------:R-:W-:Y:S02]  /*0b00*/  @!P2 IMAD R12, R72, c[0x0][0x1d8], RZ ;  /* 0x00007600480caa24 */ /* 0x000fe400078e02ff */
[----:B------:R-:W-:Y:S01]  /*0b10*/  @!P6 IMAD R13, R71, c[0x0][0x1d8], RZ ;  /* 0x00007600470dea24 */ /* 0x000fe200078e02ff */
[----:B------:R-:W-:Y:S01]  /*0b20*/  @!P4 IADD3 R31, R21, R3, RZ ;  /* 0x00000003151fc210 */ /* 0x000fe20007ffe0ff */
[----:B------:R-:W-:Y:S01]  /*0b30*/  @!P2 IMAD R35, R63, c[0x0][0x1dc], R12 ;  /* 0x000077003f23aa24 */ /* 0x000fe200078e020c */
[-C--:B------:R-:W-:Y:S01]  /*0b40*/  @!P5 MOV R28, R6.reuse ;  /* 0x00000006001cd202 */ /* 0x080fe20000000f00 */
[----:B------:R-:W-:Y:S01]  /*0b50*/  @!P6 IMAD R37, R62, c[0x0][0x1dc], R13 ;  /* 0x000077003e25ea24 */ /* 0x000fe200078e020d */
[-C--:B------:R-:W-:Y:S01]  /*0b60*/  @!P5 MOV R29, R9.reuse ;  /* 0x00000009001dd202 */ /* 0x080fe20000000f00 */
[----:B------:R-:W-:Y:S01]  /*0b70*/  @!P5 IMAD R3, R73, c[0x0][0x1d8], RZ ;  /* 0x000076004903da24 */ /* 0x000fe200078e02ff */
[----:B------:R-:W-:Y:S02]  /*0b80*/  @!P6 MOV R12, R6 ;  /* 0x00000006000ce202 */ /* 0x000fe40000000f00 */
[----:B------:R-:W-:Y:S01]  /*0b90*/  @!P6 MOV R13, R9 ;  /* 0x00000009000de202 */ /* 0x000fe20000000f00 */
[----:B------:R-:W-:-:S02]  /*0ba0*/  @!P5 IMAD R3, R64, c[0x0][0x1dc], R3 ;  /* 0x000077004003da24 */ /* 0x000fc400078e0203 */
[----:B------:R-:W-:Y:S01]  /*0bb0*/  @!P5 IMAD.WIDE.U32 R28, R64, c[0x0][0x1d8], R28 ;  /* 0x00007600401cda25 */ /* 0x000fe200078e001c */
[----:B------:R-:W-:-:S03]  /*0bc0*/  @!P4 SHF.L.U32 R42, R20, 0x2, RZ ;  /* 0x00000002142ac819 */ /* 0x000fc600000006ff */
[----:B------:R-:W-:Y:S01]  /*0bd0*/  @!P6 IMAD.WIDE.U32 R12, R62, c[0x0][0x1d8], R12 ;  /* 0x000076003e0cea25 */ /* 0x000fe200078e000c */
[----:B------:R-:W-:Y:S02]  /*0be0*/  @!P4 SHF.L.U64.HI R31, R20, 0x2, R31 ;  /* 0x00000002141fc819 */ /* 0x000fe4000001021f */
[----:B------:R-:W-:Y:S02]  /*0bf0*/  @!P2 MOV R20, R6 ;  /* 0x000000060014a202 */ /* 0x000fe40000000f00 */
[----:B------:R-:W-:Y:S02]  /*0c00*/  @!P2 MOV R21, R9 ;  /* 0x000000090015a202 */ /* 0x000fe40000000f00 */
[----:B------:R-:W-:Y:S02]  /*0c10*/  @!P5 IADD3 R25, R29, R3, RZ ;  /* 0x000000031d19d210 */ /* 0x000fe40007ffe0ff */
[----:B------:R-:W-:Y:S01]  /*0c20*/  @!P6 IADD3 R3, R13, R37, RZ ;  /* 0x000000250d03e210 */ /* 0x000fe20007ffe0ff */
[----:B------:R-:W-:Y:S01]  /*0c30*/  @!P2 IMAD.WIDE.U32 R20, R63, c[0x0][0x1d8], R20 ;  /* 0x000076003f14aa25 */ /* 0x000fe200078e0014 */
[C---:B------:R-:W-:Y:S01]  /*0c40*/  @!P6 SHF.L.U32 R48, R12.reuse, 0x2, RZ ;  /* 0x000000020c30e819 */ /* 0x040fe200000006ff */
[----:B------:R-:W-:Y:S01]  /*0c50*/  CS2R R36, SRZ ;  /* 0x0000000000247805 */ /* 0x000fe2000001ff00 */
[----:B------:R-:W-:-:S02]  /*0c60*/  @!P6 SHF.L.U64.HI R3, R12, 0x2, R3 ;  /* 0x000000020c03e819 */ /* 0x000fc40000010203 */
[----:B------:R-:W-:Y:S01]  /*0c70*/  CS2R R12, SRZ ;  /* 0x00000000000c7805 */ /* 0x000fe2000001ff00 */
[----:B------:R-:W-:Y:S02]  /*0c80*/  @!P2 IADD3 R21, R21, R35, RZ ;  /* 0x000000231515a210 */ /* 0x000fe40007ffe0ff */
[----:B------:R-:W-:Y:S01]  /*0c90*/  CS2R R34, SRZ ;  /* 0x0000000000227805 */ /* 0x000fe2000001ff00 */
[----:B------:R0:W5:Y:S04]  /*0ca0*/  @!P0 LDG.E.64 R36, [R14.64] ;  /* 0x0000000e0e248981 */ /* 0x000168000c1e1b00 */
[----:B------:R1:W5:Y:S04]  /*0cb0*/  @!P0 LDG.E.64 R12, [R18.64] ;  /* 0x0000000e120c8981 */ /* 0x000368000c1e1b00 */
[----:B------:R3:W5:Y:S01]  /*0cc0*/  @P1 LDG.E.64 R34, [R4.64] ;  /* 0x0000000e04221981 */ /* 0x000762000c1e1b00 */
[----:B-1----:R-:W-:-:S04]  /*0cd0*/  @!P4 IADD3 R18, P0, R42, c[0x0][0x180], RZ ;  /* 0x000060002a12ca10 */ /* 0x002fc80007f1e0ff */
[C---:B------:R-:W-:Y:S02]  /*0ce0*/  @!P4 IADD3.X R19, R31.reuse, c[0x0][0x184], RZ, P0, !PT ;  /* 0x000061001f13ca10 */ /* 0x040fe400007fe4ff */
[----:B---3--:R-:W-:Y:S02]  /*0cf0*/  @!P4 IADD3 R4, P0, R42, c[0x0][0x178], RZ ;  /* 0x00005e002a04ca10 */ /* 0x008fe40007f1e0ff */
[C---:B------:R-:W-:Y:S02]  /*0d00*/  @!P2 SHF.L.U32 R30, R20.reuse, 0x2, RZ ;  /* 0x00000002141ea819 */ /* 0x040fe400000006ff */
[----:B------:R-:W-:Y:S02]  /*0d10*/  @!P2 SHF.L.U64.HI R40, R20, 0x2, R21 ;  /* 0x000000021428a819 */ /* 0x000fe40000010215 */
[----:B------:R-:W-:Y:S01]  /*0d20*/  @!P4 IADD3.X R5, R31, c[0x0][0x17c], RZ, P0, !PT ;  /* 0x00005f001f05ca10 */ /* 0x000fe200007fe4ff */
[----:B0-----:R-:W-:Y:S01]  /*0d30*/  CS2R R14, SRZ ;  /* 0x00000000000e7805 */ /* 0x001fe2000001ff00 */
[----:B------:R-:W-:Y:S01]  /*0d40*/  @!P3 IADD3 R20, P0, R22, c[0x0][0x180], RZ ;  /* 0x000060001614ba10 */ /* 0x000fe20007f1e0ff */
[----:B------:R-:W-:-:S03]  /*0d50*/  CS2R R38, SRZ ;  /* 0x0000000000267805 */ /* 0x000fc6000001ff00 */
[C---:B------:R-:W-:Y:S01]  /*0d60*/  @!P3 IADD3.X R21, R23.reuse, c[0x0][0x184], RZ, P0, !PT ;  /* 0x000061001715ba10 */ /* 0x040fe200007fe4ff */
[----:B------:R0:W5:Y:S01]  /*0d70*/  @P1 LDG.E.64 R14, [R16.64] ;  /* 0x0000000e100e1981 */ /* 0x000162000c1e1b00 */
[----:B------:R-:W-:Y:S01]  /*0d80*/  @!P3 IADD3 R22, P0, R22, c[0x0][0x178], RZ ;  /* 0x00005e001616ba10 */ /* 0x000fe20007f1e0ff */
[----:B------:R-:W-:Y:S02]  /*0d90*/  CS2R R42, SRZ ;  /* 0x00000000002a7805 */ /* 0x000fe4000001ff00 */
[----:B------:R1:W5:Y:S01]  /*0da0*/  @!P4 LDG.E.64 R38, [R18.64] ;  /* 0x0000000e1226c981 */ /* 0x000362000c1e1b00 */
[----:B------:R-:W-:Y:S02]  /*0db0*/  @!P3 IADD3.X R23, R23, c[0x0][0x17c], RZ, P0, !PT ;  /* 0x00005f001717ba10 */ /* 0x000fe400007fe4ff */
[C---:B------:R-:W-:Y:S01]  /*0dc0*/  @!P5 SHF.L.U32 R24, R28.reuse, 0x2, RZ ;  /* 0x000000021c18d819 */ /* 0x040fe200000006ff */
[----:B------:R3:W5:Y:S01]  /*0dd0*/  @!P3 LDG.E.64 R42, [R20.64] ;  /* 0x0000000e142ab981 */ /* 0x000762000c1e1b00 */
[----:B0-----:R-:W-:Y:S01]  /*0de0*/  CS2R R16, SRZ ;  /* 0x0000000000107805 */ /* 0x001fe2000001ff00 */
[----:B-1----:R-:W-:Y:S01]  /*0df0*/  CS2R R18, SRZ ;  /* 0x0000000000127805 */ /* 0x002fe2000001ff00 */
[----:B------:R-:W-:-:S04]  /*0e00*/  @!P5 SHF.L.U64.HI R25, R28, 0x2, R25 ;  /* 0x000000021c19d819 */ /* 0x000fc80000010219 */
[----:B------:R0:W5:Y:S04]  /*0e10*/  @!P4 LDG.E.64 R16, [R4.64] ;  /* 0x0000000e0410c981 */ /* 0x000168000c1e1b00 */
[----:B------:R1:W5:Y:S01]  /*0e20*/  @!P3 LDG.E.64 R18, [R22.64] ;  /* 0x0000000e1612b981 */ /* 0x000362000c1e1b00 */
[----:B------:R-:W-:Y:S01]  /*0e30*/  CS2R R44, SRZ ;  /* 0x00000000002c7805 */ /* 0x000fe2000001ff00 */
[----:B------:R-:W-:Y:S01]  /*0e40*/  CS2R R28, SRZ ;  /* 0x00000000001c7805 */ /* 0x000fe2000001ff00 */
[C---:B0-----:R-:W-:Y:S02]  /*0e50*/  @!P5 IADD3 R4, P0, R24.reuse, c[0x0][0x180], RZ ;  /* 0x000060001804da10 */ /* 0x041fe40007f1e0ff */
[----:B-1----:R-:W-:Y:S02]  /*0e60*/  @!P5 IADD3 R22, P3, R24, c[0x0][0x178], RZ ;  /* 0x00005e001816da10 */ /* 0x002fe40007f7e0ff */
[----:B------:R-:W-:-:S02]  /*0e70*/  @!P2 IADD3 R24, P4, R30, c[0x0][0x180], RZ ;  /* 0x000060001e18aa10 */ /* 0x000fc40007f9e0ff */
[C---:B------:R-:W-:Y:S02]  /*0e80*/  @!P5 IADD3.X R5, R25.reuse, c[0x0][0x184], RZ, P0, !PT ;  /* 0x000061001905da10 */ /* 0x040fe400007fe4ff */
[----:B------:R-:W-:Y:S02]  /*0e90*/  @!P5 IADD3.X R23, R25, c[0x0][0x17c], RZ, P3, !PT ;  /* 0x00005f001917da10 */ /* 0x000fe40001ffe4ff */
[----:B------:R-:W-:Y:S01]  /*0ea0*/  @!P2 IADD3.X R25, R40, c[0x0][0x184], RZ, P4, !PT ;  /* 0x000061002819aa10 */ /* 0x000fe200027fe4ff */
[----:B------:R0:W5:Y:S01]  /*0eb0*/  @!P5 LDG.E.64 R44, [R4.64] ;  /* 0x0000000e042cd981 */ /* 0x000162000c1e1b00 */
[C---:B------:R-:W-:Y:S02]  /*0ec0*/  @!P6 IADD3 R46, P3, R48.reuse, c[0x0][0x180], RZ ;  /* 0x00006000302eea10 */ /* 0x040fe40007f7e0ff */
[----:B------:R-:W-:Y:S01]  /*0ed0*/  @!P6 IADD3 R48, P4, R48, c[0x0][0x178], RZ ;  /* 0x00005e003030ea10 */ /* 0x000fe20007f9e0ff */
[----:B------:R1:W5:Y:S01]  /*0ee0*/  @!P2 LDG.E.64 R28, [R24.64] ;  /* 0x0000000e181ca981 */ /* 0x000362000c1e1b00 */
[----:B------:R-:W-:-:S02]  /*0ef0*/  @!P6 IADD3.X R47, R3, c[0x0][0x184], RZ, P3, !PT ;  /* 0x00006100032fea10 */ /* 0x000fc40001ffe4ff */
[----:B------:R-:W-:Y:S02]  /*0f00*/  @!P6 IADD3.X R49, R3, c[0x0][0x17c], RZ, P4, !PT ;  /* 0x00005f000331ea10 */ /* 0x000fe400027fe4ff */
[----:B0-----:R-:W-:Y:S02]  /*0f10*/  @!P2 IADD3 R4, P0, R30, c[0x0][0x178], RZ ;  /* 0x00005e001e04aa10 */ /* 0x001fe40007f1e0ff */
[----:B------:R-:W-:Y:S01]  /*0f20*/  CS2R R30, SRZ ;  /* 0x00000000001e7805 */ /* 0x000fe2000001ff00 */
[----:B-1----:R-:W-:-:S05]  /*0f30*/  CS2R R24, SRZ ;  /* 0x0000000000187805 */ /* 0x002fca000001ff00 */
[----:B------:R0:W5:Y:S04]  /*0f40*/  @!P6 LDG.E.64 R30, [R46.64] ;  /* 0x0000000e2e1ee981 */ /* 0x000168000c1e1b00 */
[----:B------:R0:W5:Y:S01]  /*0f50*/  @!P6 LDG.E.64 R24, [R48.64] ;  /* 0x0000000e3018e981 */ /* 0x000162000c1e1b00 */
[----:B------:R-:W-:Y:S01]  /*0f60*/  @!P2 IADD3.X R5, R40, c[0x0][0x17c], RZ, P0, !PT ;  /* 0x00005f002805aa10 */ /* 0x000fe200007fe4ff */
[----:B---3--:R-:W-:Y:S01]  /*0f70*/  CS2R R20, SRZ ;  /* 0x0000000000147805 */ /* 0x008fe2000001ff00 */
[----:B------:R-:W-:-:S05]  /*0f80*/  UMOV UR12, 0x3f800000 ;  /* 0x3f800000000c7882 */ /* 0x000fca0000000000 */
[----:B------:R1:W5:Y:S01]  /*0f90*/  @!P5 LDG.E.64 R20, [R22.64] ;  /* 0x0000000e1614d981 */ /* 0x000362000c1e1b00 */
[----:B------:R-:W-:Y:S01]  /*0fa0*/  BSSY B0, `(.L_x_1646) ;  /* 0x000001f000007945 */ /* 0x000fe20003800000 */
[----:B------:R-:W-:Y:S01]  /*0fb0*/  MOV R3, RZ ;  /* 0x000000ff00037202 */ /* 0x000fe20000000f00 */
[----:B-1----:R-:W-:Y:S01]  /*0fc0*/  CS2R R22, SRZ ;  /* 0x0000000000167805 */ /* 0x002fe2000001ff00 */
[----:B------:R-:W-:-:S05]  /*0fd0*/  MOV R40, RZ ;  /* 0x000000ff00287202 */ /* 0x000fca0000000f00 */
        /* <DEDUP_REMOVED lines=27> */
.L_x_1647:
[----:B0-----:R-:W-:Y:S05]  /*1190*/  BSYNC B0 ;  /* 0x0000000000007941 */ /* 0x001fea0003800000 */
.L_x_1646:
[----:B------:R-:W-:Y:S01]  /*11a0*/  ISETP.NE.AND P5, PT, RZ, UR13, PT ;  /* 0x0000000dff007c0c */ /* 0x000fe2000bfa5270 */
[C---:B-----5:R-:W-:Y:S01]  /*11b0*/  FADD.FTZ R56, -R26.reuse, R34 ;  /* 0x000000221a387221 */ /* 0x060fe20000010100 */
[----:B------:R-:W-:Y:S01]  /*11c0*/  MOV R27, R14 ;  /* 0x0000000e001b7202 */ /* 0x000fe20000000f00 */
[C---:B------:R-:W-:Y:S01]  /*11d0*/  FADD.FTZ R35, -R26.reuse, R35 ;  /* 0x000000231a237221 */ /* 0x040fe20000010100 */
[----:B------:R-:W-:Y:S01]  /*11e0*/  MOV R34, R15 ;  /* 0x0000000f00227202 */ /* 0x000fe20000000f00 */
[C---:B------:R-:W-:Y:S02]  /*11f0*/  FADD.FTZ R32, -R26.reuse, R32 ;  /* 0x000000201a207221 */ /* 0x040fe40000010100 */
        /* <DEDUP_REMOVED lines=8> */
[----:B------:R-:W-:Y:S02]  /*1280*/  FADD.FTZ R45, -R26, R45 ;  /* 0x0000002d1a2d7221 */ /* 0x000fe40000010100 */
        /* <DEDUP_REMOVED lines=21> */
.L_x_1648:
[----:B------:R-:W-:Y:S02]  /*13e0*/  FMUL.FTZ R35, R27, R3 ;  /* 0x000000031b237220 */ /* 0x000fe40000410000 */
[----:B------:R-:W-:Y:S02]  /*13f0*/  FMUL.FTZ R47, R34, R5 ;  /* 0x00000005222f7220 */ /* 0x000fe40000410000 */
[----:B------:R-:W-:Y:S02]  /*1400*/  FFMA.FTZ R46, R56, R35, RZ ;  /* 0x00000023382e7223 */ /* 0x000fe400000100ff */
[----:B------:R-:W-:Y:S02]  /*1410*/  FADD.FTZ R48, RZ, R35 ;  /* 0x00000023ff307221 */ /* 0x000fe40000010000 */
[----:B------:R-:W-:-:S02]  /*1420*/  FFMA.FTZ R35, R55, R47, R46 ;  /* 0x0000002f37237223 */ /* 0x000fc4000001002e */
[C---:B------:R-:W-:Y:S02]  /*1430*/  FADD.FTZ R28, -R26.reuse, R28 ;  /* 0x0000001c1a1c7221 */ /* 0x040fe40000010100 */
[C---:B------:R-:W-:Y:S02]  /*1440*/  FADD.FTZ R29, -R26.reuse, R29 ;  /* 0x0000001d1a1d7221 */ /* 0x040fe40000010100 */
[C---:B------:R-:W-:Y:S02]  /*1450*/  FADD.FTZ R30, -R26.reuse, R30 ;  /* 0x0000001e1a1e7221 */ /* 0x040fe40000010100 */
[----:B------:R-:W-:Y:S01]  /*1460*/  FADD.FTZ R31, -R26, R31 ;  /* 0x0000001f1a1f7221 */ /* 0x000fe20000010100 */
[----:B------:R-:W-:Y:S01]  /*1470*/  MOV R26, R10 ;  /* 0x0000000a001a7202 */ /* 0x000fe20000000f00 */
[----:B------:R-:W-:Y:S01]  /*1480*/  FADD.FTZ R46, R47, R48 ;  /* 0x000000302f2e7221 */ /* 0x000fe20000010000 */
[----:B------:R-:W-:Y:S01]  /*1490*/  MOV R48, R11 ;  /* 0x0000000b00307202 */ /* 0x000fe20000000f00 */
[----:B------:R-:W-:-:S02]  /*14a0*/  FMUL.FTZ R54, R32, UR12 ;  /* 0x0000000c20367c20 */ /* 0x000fc40008410000 */
[----:B------:R-:W-:Y:S02]  /*14b0*/  FFMA.FTZ R47, R56, R27, RZ ;  /* 0x0000001b382f7223 */ /* 0x000fe400000100ff */
        /* <DEDUP_REMOVED lines=20> */
.L_x_1649:
[----:B------:R-:W-:Y:S02]  /*1600*/  FADD.FTZ R33, RZ, R27 ;  /* 0x0000001bff217221 */ /* 0x000fe40000010000 */
[----:B------:R-:W-:Y:S02]  /*1610*/  FMUL.FTZ R49, R26, R3 ;  /* 0x000000031a317220 */ /* 0x000fe40000410000 */
[C---:B------:R-:W-:Y:S02]  /*1620*/  FFMA.FTZ R27, R54.reuse, R26, R47 ;  /* 0x0000001a361b7223 */ /* 0x040fe4000001002f */
[----:B------:R-:W-:Y:S02]  /*1630*/  FADD.FTZ R26, R33, R26 ;  /* 0x0000001a211a7221 */ /* 0x000fe40000010000 */
[----:B------:R-:W-:Y:S02]  /*1640*/  FFMA.FTZ R50, R54, R49, R35 ;  /* 0x0000003136327223 */ /* 0x000fe40000010023 */
[----:B------:R-:W-:-:S02]  /*1650*/  FADD.FTZ R49, R46, R49 ;  /* 0x000000312e317221 */ /* 0x000fc40000010000 */
[----:B------:R-:W-:Y:S02]  /*1660*/  FADD.FTZ R33, RZ, R34 ;  /* 0x00000022ff217221 */ /* 0x000fe40000010000 */
[----:B------:R-:W-:Y:S02]  /*1670*/  FMUL.FTZ R46, R48, R5 ;  /* 0x00000005302e7220 */ /* 0x000fe40000410000 */
[----:B------:R-:W-:Y:S02]  /*1680*/  FFMA.FTZ R32, R55, R34, RZ ;  /* 0x0000002237207223 */ /* 0x000fe400000100ff */
[----:B------:R-:W-:Y:S02]  /*1690*/  FADD.FTZ R34, R33, R48 ;  /* 0x0000003021227221 */ /* 0x000fe40000010000 */
[C---:B------:R-:W-:Y:S02]  /*16a0*/  FFMA.FTZ R35, R53.reuse, R46, R50 ;  /* 0x0000002e35237223 */ /* 0x040fe40000010032 */
[----:B------:R-:W-:Y:S01]  /*16b0*/  FADD.FTZ R33, R46, R49 ;  /* 0x000000312e217221 */ /* 0x000fe20000010000 */
[----:B------:R-:W-:Y:S01]  /*16c0*/  MOV R46, R12 ;  /* 0x0000000c002e7202 */ /* 0x000fe20000000f00 */
[----:B------:R-:W-:Y:S01]  /*16d0*/  FMUL.FTZ R52, R36, UR12 ;  /* 0x0000000c24347c20 */ /* 0x000fe20008410000 */
[----:B------:R-:W-:Y:S01]  /*16e0*/  MOV R36, R13 ;  /* 0x0000000d00247202 */ /* 0x000fe20000000f00 */
[----:B------:R-:W-:-:S02]  /*16f0*/  FFMA.FTZ R32, R53, R48, R32 ;  /* 0x0000003035207223 */ /* 0x000fc40000010020 */
        /* <DEDUP_REMOVED lines=20> */
.L_x_1650:
[----:B------:R-:W-:Y:S01]  /*1840*/  FMUL.FTZ R48, R46, R3 ;  /* 0x000000032e307220 */ /* 0x000fe20000410000 */
[----:B------:R-:W-:Y:S01]  /*1850*/  MOV R37, R16 ;  /* 0x0000001000257202 */ /* 0x000fe20000000f00 */
[----:B------:R-:W-:-:S02]  /*1860*/  FADD.FTZ R26, R26, R46 ;  /* 0x0000002e1a1a7221 */ /* 0x000fc40000010000 */
[C---:B------:R-:W-:Y:S02]  /*1870*/  FFMA.FTZ R27, R52.reuse, R46, R27 ;  /* 0x0000002e341b7223 */ /* 0x040fe4000001001b */
[----:B------:R-:W-:Y:S02]  /*1880*/  FFMA.FTZ R46, R52, R48, R35 ;  /* 0x00000030342e7223 */ /* 0x000fe40000010023 */
[----:B------:R-:W-:Y:S02]  /*1890*/  FADD.FTZ R48, R33, R48 ;  /* 0x0000003021307221 */ /* 0x000fe40000010000 */
[----:B------:R-:W-:Y:S02]  /*18a0*/  FMUL.FTZ R33, R36, R5 ;  /* 0x0000000524217220 */ /* 0x000fe40000410000 */
[----:B------:R-:W-:Y:S02]  /*18b0*/  FADD.FTZ R34, R34, R36 ;  /* 0x0000002422227221 */ /* 0x000fe40000010000 */
[C---:B------:R-:W-:Y:S01]  /*18c0*/  FFMA.FTZ R32, R51.reuse, R36, R32 ;  /* 0x0000002433207223 */ /* 0x040fe20000010020 */
[----:B------:R-:W-:Y:S01]  /*18d0*/  MOV R36, R17 ;  /* 0x0000001100247202 */ /* 0x000fe20000000f00 */
[----:B------:R-:W-:-:S02]  /*18e0*/  FFMA.FTZ R35, R51, R33, R46 ;  /* 0x0000002133237223 */ /* 0x000fc4000001002e */
[----:B------:R-:W-:Y:S02]  /*18f0*/  FADD.FTZ R33, R33, R48 ;  /* 0x0000003021217221 */ /* 0x000fe40000010000 */
        /* <DEDUP_REMOVED lines=21> */
.L_x_1651:
        /* <DEDUP_REMOVED lines=33> */
.L_x_1652:
[----:B------:R-:W-:Y:S02]  /*1c60*/  FMUL.FTZ R38, R37, R3 ;  /* 0x0000000325267220 */ /* 0x000fe40000410000 */
[----:B------:R-:W-:Y:S02]  /*1c70*/  FADD.FTZ R34, R34, R36 ;  /* 0x0000002422227221 */ /* 0x000fe40000010000 */
[----:B------:R-:W-:Y:S02]  /*1c80*/  FFMA.FTZ R42, R48, R38, R35 ;  /* 0x00000026302a7223 */ /* 0x000fe40000010023 */
[----:B------:R-:W-:Y:S02]  /*1c90*/  FADD.FTZ R38, R33, R38 ;  /* 0x0000002621267221 */ /* 0x000fe40000010000 */
[----:B------:R-:W-:-:S02]  /*1ca0*/  FMUL.FTZ R33, R36, R5 ;  /* 0x0000000524217220 */ /* 0x000fc40000410000 */
[C---:B------:R-:W-:Y:S02]  /*1cb0*/  FFMA.FTZ R36, R47.reuse, R36, R32 ;  /* 0x000000242f247223 */ /* 0x040fe40000010020 */
[----:B------:R-:W-:Y:S02]  /*1cc0*/  FADD.FTZ R26, R26, R37 ;  /* 0x000000251a1a7221 */ /* 0x000fe40000010000 */
[----:B------:R-:W-:Y:S01]  /*1cd0*/  FFMA.FTZ R27, R48, R37, R27 ;  /* 0x00000025301b7223 */ /* 0x000fe2000001001b */
[----:B------:R-:W-:Y:S01]  /*1ce0*/  MOV R37, R21 ;  /* 0x0000001500257202 */ /* 0x000fe20000000f00 */
[----:B------:R-:W-:Y:S02]  /*1cf0*/  FFMA.FTZ R35, R47, R33, R42 ;  /* 0x000000212f237223 */ /* 0x000fe4000001002a */
[----:B------:R-:W-:Y:S01]  /*1d00*/  FADD.FTZ R32, R33, R38 ;  /* 0x0000002621207221 */ /* 0x000fe20000010000 */
[----:B------:R-:W-:Y:S01]  /*1d10*/  MOV R33, R20 ;  /* 0x0000001400217202 */ /* 0x000fe20000000f00 */
        /* <DEDUP_REMOVED lines=21> */
.L_x_1653:
[----:B------:R-:W-:Y:S02]  /*1e70*/  FMUL.FTZ R39, R33, R3 ;  /* 0x0000000321277220 */ /* 0x000fe40000410000 */
[----:B------:R-:W-:Y:S02]  /*1e80*/  FADD.FTZ R26, R26, R33 ;  /* 0x000000211a1a7221 */ /* 0x000fe40000010000 */
[----:B------:R-:W-:Y:S02]  /*1e90*/  FFMA.FTZ R38, R46, R39, R35 ;  /* 0x000000272e267223 */ /* 0x000fe40000010023 */
[----:B------:R-:W-:Y:S02]  /*1ea0*/  FMUL.FTZ R35, R37, R5 ;  /* 0x0000000525237220 */ /* 0x000fe40000410000 */
[----:B------:R-:W-:Y:S02]  /*1eb0*/  FADD.FTZ R42, R32, R39 ;  /* 0x00000027202a7221 */ /* 0x000fe40000010000 */
[----:B------:R-:W-:-:S02]  /*1ec0*/  FFMA.FTZ R33, R46, R33, R27 ;  /* 0x000000212e217223 */ /* 0x000fc4000001001b */
[----:B------:R-:W-:Y:S01]  /*1ed0*/  FADD.FTZ R32, R34, R37 ;  /* 0x0000002522207221 */ /* 0x000fe20000010000 */
[----:B------:R-:W-:Y:S01]  /*1ee0*/  MOV R34, R22 ;  /* 0x0000001600227202 */ /* 0x000fe20000000f00 */
[C---:B------:R-:W-:Y:S02]  /*1ef0*/  FFMA.FTZ R27, R45.reuse, R35, R38 ;  /* 0x000000232d1b7223 */ /* 0x040fe40000010026 */
[----:B------:R-:W-:Y:S01]  /*1f00*/  FMUL.FTZ R44, R28, UR12 ;  /* 0x0000000c1c2c7c20 */ /* 0x000fe20008410000 */
[----:B------:R-:W-:Y:S01]  /*1f10*/  MOV R28, R23 ;  /* 0x00000017001c7202 */ /* 0x000fe20000000f00 */
[----:B------:R-:W-:Y:S02]  /*1f20*/  FFMA.FTZ R36, R45, R37, R36 ;  /* 0x000000252d247223 */ /* 0x000fe40000010024 */
[----:B------:R-:W-:Y:S02]  /*1f30*/  FADD.FTZ R35, R35, R42 ;  /* 0x0000002a23237221 */ /* 0x000fe40000010000 */
        /* <DEDUP_REMOVED lines=20> */
.L_x_1654:
[----:B------:R-:W-:Y:S01]  /*2080*/  FMUL.FTZ R38, R34, R3 ;  /* 0x0000000322267220 */ /* 0x000fe20000410000 */
[----:B------:R-:W-:Y:S01]  /*2090*/  MOV R29, R24 ;  /* 0x00000018001d7202 */ /* 0x000fe20000000f00 */
[----:B------:R-:W-:-:S02]  /*20a0*/  FMUL.FTZ R58, R30, UR12 ;  /* 0x0000000c1e3a7c20 */ /* 0x000fc40008410000 */
[----:B------:R-:W-:Y:S02]  /*20b0*/  FFMA.FTZ R42, R44, R38, R27 ;  /* 0x000000262c2a7223 */ /* 0x000fe4000001001b */
[----:B------:R-:W-:Y:S02]  /*20c0*/  FADD.FTZ R38, R35, R38 ;  /* 0x0000002623267221 */ /* 0x000fe40000010000 */
[----:B------:R-:W-:Y:S02]  /*20d0*/  FMUL.FTZ R35, R28, R5 ;  /* 0x000000051c237220 */ /* 0x000fe40000410000 */
[----:B------:R-:W-:Y:S02]  /*20e0*/  FMUL.FTZ R57, R31, UR12 ;  /* 0x0000000c1f397c20 */ /* 0x000fe40008410000 */
[----:B------:R-:W-:Y:S02]  /*20f0*/  FFMA.FTZ R27, R43, R35, R42 ;  /* 0x000000232b1b7223 */ /* 0x000fe4000001002a */
[----:B------:R-:W-:Y:S01]  /*2100*/  FADD.FTZ R35, R35, R38 ;  /* 0x0000002623237221 */ /* 0x000fe20000010000 */
        /* <DEDUP_REMOVED lines=20> */
.L_x_1655:
[----:B------:R-:W-:Y:S01]  /*2250*/  FMUL.FTZ R30, R29, R3 ;  /* 0x000000031d1e7220 */ /* 0x000fe20000410000 */
[----:B------:R-:W0:Y:S01]  /*2260*/  S2R R37, SR_LANEID ;  /* 0x0000000000257919 */ /* 0x000e220000000000 */
[----:B------:R-:W-:Y:S01]  /*2270*/  FADD.FTZ R26, R26, R34 ;  /* 0x000000221a1a7221 */ /* 0x000fe20000010000 */
[----:B------:R-:W-:Y:S01]  /*2280*/  BSSY B0, `(.L_x_1656) ;  /* 0x0000062000007945 */ /* 0x000fe20003800000 */
[----:B------:R-:W-:Y:S01]  /*2290*/  FFMA.FTZ R42, R58, R30, R27 ;  /* 0x0000001e3a2a7223 */ /* 0x000fe2000001001b */
[----:B------:R-:W-:Y:S01]  /*22a0*/  ISETP.GT.U32.AND P4, PT, R0, 0x14, PT ;  /* 0x000000140000780c */ /* 0x000fe20003f84070 */
[----:B------:R-:W-:Y:S02]  /*22b0*/  FMUL.FTZ R27, R38, R5 ;  /* 0x00000005261b7220 */ /* 0x000fe40000410000 */
[----:B------:R-:W-:Y:S02]  /*22c0*/  FADD.FTZ R30, R35, R30 ;  /* 0x0000001e231e7221 */ /* 0x000fe40000010000 */
[----:B------:R-:W-:-:S02]  /*22d0*/  FFMA.FTZ R35, R57, R27, R42 ;  /* 0x0000001b39237223 */ /* 0x000fc4000001002a */
[----:B------:R-:W-:Y:S02]  /*22e0*/  FADD.FTZ R27, R27, R30 ;  /* 0x0000001e1b1b7221 */ /* 0x000fe40000010000 */
[----:B------:R-:W-:Y:S01]  /*22f0*/  FFMA.FTZ R36, R43, R28, R36 ;  /* 0x0000001c2b247223 */ /* 0x000fe20000010024 */
[----:B------:R-:W1:Y:S04]  /*2300*/  SHFL.DOWN PT, R30, R35, 0x1, 0x1f ;  /* 0x08201f00231e7f89 */ /* 0x000e6800000e0000 */
[----:B------:R-:W2:Y:S01]  /*2310*/  SHFL.DOWN PT, R42, R27, 0x1, 0x1f ;  /* 0x08201f001b2a7f89 */ /* 0x000ea200000e0000 */
[C---:B0-----:R-:W-:Y:S02]  /*2320*/  ISETP.GT.AND P0, PT, R37.reuse, 0x1e, PT ;  /* 0x0000001e2500780c */ /* 0x041fe40003f04270 */
[----:B------:R-:W-:-:S02]  /*2330*/  ISETP.GT.AND P2, PT, R37, 0xf, PT ;  /* 0x0000000f2500780c */ /* 0x000fc40003f44270 */
[----:B------:R-:W-:-:S09]  /*2340*/  ISETP.NE.AND P3, PT, R37, RZ, PT ;  /* 0x000000ff2500720c */ /* 0x000fd20003f65270 */
        /* <DEDUP_REMOVED lines=16> */
[----:B------:R-:W-:Y:S02]  /*2450*/  FFMA.FTZ R30, R44, R34, R33 ;  /* 0x000000222c1e7223 */ /* 0x000fe40000010021 */
[----:B-1----:R-:W-:Y:S02]  /*2460*/  @!P0 FADD.FTZ R27, R27, R42 ;  /* 0x0000002a1b1b8221 */ /* 0x002fe40000010000 */
[----:B------:R-:W0:Y:S01]  /*2470*/  SHFL.DOWN PT, R42, R35, 0x10, 0x1f ;  /* 0x0a001f00232a7f89 */ /* 0x000e2200000e0000 */
[----:B------:R-:W-:Y:S02]  /*2480*/  FADD.FTZ R33, R32, R28 ;  /* 0x0000001c20217221 */ /* 0x000fe40000010000 */
[----:B------:R-:W-:Y:S01]  /*2490*/  FFMA.FTZ R28, R58, R29, R30 ;  /* 0x0000001d3a1c7223 */ /* 0x000fe2000001001e */
[----:B------:R-:W1:Y:S01]  /*24a0*/  SHFL.DOWN PT, R31, R27, 0x10, 0x1f ;  /* 0x0a001f001b1f7f89 */ /* 0x000e6200000e0000 */
[----:B------:R-:W-:Y:S01]  /*24b0*/  FADD.FTZ R30, R26, R29 ;  /* 0x0000001d1a1e7221 */ /* 0x000fe20000010000 */
[----:B------:R-:W-:Y:S01]  /*24c0*/  HFMA2.MMA R26, -RZ, RZ, 0, 1.1920928955078125e-07 ;  /* 0x00000002ff1a7435 */ /* 0x000fe200000001ff */
[----:B------:R-:W-:-:S09]  /*24d0*/  FFMA.FTZ R29, R57, R38, R36 ;  /* 0x00000026391d7223 */ /* 0x000fd20000010024 */
[----:B------:R-:W-:Y:S01]  /*24e0*/  ISETP.LE.U32.AND P0, PT, R26, c[0x0][0xc], PT ;  /* 0x000003001a007a0c */ /* 0x000fe20003f03070 */
[----:B0-----:R-:W-:Y:S02]  /*24f0*/  @!P2 FADD.FTZ R35, R35, R42 ;  /* 0x0000002a2323a221 */ /* 0x001fe40000010000 */
[----:B-1----:R-:W-:Y:S01]  /*2500*/  @!P2 FADD.FTZ R27, R27, R31 ;  /* 0x0000001f1b1ba221 */ /* 0x002fe20000010000 */
[----:B------:R-:W-:Y:S01]  /*2510*/  ISETP.NE.AND P2, PT, R0, RZ, PT ;  /* 0x000000ff0000720c */ /* 0x000fe20003f45270 */
[----:B------:R-:W-:Y:S01]  /*2520*/  FADD.FTZ R31, R33, R38 ;  /* 0x00000026211f7221 */ /* 0x000fe20000010000 */
[----:B------:R-:W-:-:S04]  /*2530*/  MOV R26, R35 ;  /* 0x00000023001a7202 */ /* 0x000fc80000000f00 */
[----:B------:R0:W-:Y:S04]  /*2540*/  STS.128 [R0.X16+0xd0], R28 ;  /* 0x0000d01c00007388 */ /* 0x0001e8000000cc00 */
        /* <DEDUP_REMOVED lines=53> */
.L_x_1657:
[----:B------:R-:W-:Y:S05]  /*28a0*/  BSYNC B0 ;  /* 0x0000000000007941 */ /* 0x000fea0003800000 */
.L_x_1656:
        /* <DEDUP_REMOVED lines=159> */
.L_x_1659:
[----:B------:R-:W-:Y:S05]  /*32a0*/  BSYNC B0 ;  /* 0x0000000000007941 */ /* 0x000fea0003800000 */
.L_x_1658:
        /* <DEDUP_REMOVED lines=13> */
[-C--:B01----:R-:W-:Y:S02]  /*3380*/  LEA R28, P3, R37, R32.reuse, 0x2 ;  /* 0x00000020251c7211 */ /* 0x083fe400078610ff */
[----:B------:R-:W-:Y:S02]  /*3390*/  LEA R32, P4, R39, R32, 0x2 ;  /* 0x0000002027207211 */ /* 0x000fe400078810ff */
[----:B--2---:R-:W-:Y:S02]  /*33a0*/  LEA.HI.X R29, R37, R33, R38, 0x2, P3 ;  /* 0x00000021251d7211 */ /* 0x004fe400018f1426 */
[----:B------:R-:W-:-:S03]  /*33b0*/  IADD3.X R33, R33, UR8, RZ, P4, !PT ;  /* 0x0000000821217c10 */ /* 0x000fc6000a7fe4ff */
[----:B------:R0:W-:Y:S04]  /*33c0*/  RED.E.ADD.F32.FTZ.RN.STRONG.GPU [R28.64], R30 ;  /* 0x0000001e1c00798e */ /* 0x0001e8000c10e78e */
[----:B------:R0:W-:Y:S02]  /*33d0*/  RED.E.ADD.F32.FTZ.RN.STRONG.GPU [R32.64], R31 ;  /* 0x0000001f2000798e */ /* 0x0001e4000c10e78e */
.L_x_1661:
[----:B------:R-:W-:Y:S05]  /*33e0*/  BSYNC B0 ;  /* 0x0000000000007941 */ /* 0x000fea0003800000 */
.L_x_1660:
        /* <DEDUP_REMOVED lines=28> */
.L_x_1664:
[----:B0-----:R-:W2:Y:S01]  /*35b0*/  LDG.E.STRONG.GPU R29, [R30.64] ;  /* 0x0000000e1e1d7981 */ /* 0x001ea2000c1ef900 */
[----:B------:R-:W-:Y:S01]  /*35c0*/  YIELD ;  /* 0x0000000000007946 */ /* 0x000fe20003800000 */
[----:B--2---:R-:W-:Y:S01]  /*35d0*/  ISETP.NE.AND P0, PT, R29, R34, PT ;  /* 0x000000221d00720c */ /* 0x004fe20003f05270 */
[----:B------:R-:W-:-:S12]  /*35e0*/  CCTL.IVALL ;  /* 0x00000000ff00798f */ /* 0x000fd80002000000 */
[----:B------:R-:W-:Y:S05]  /*35f0*/  @P0 BRA `(.L_x_1664) ;  /* 0xffffffb000000947 */ /* 0x000fea000383ffff */
.L_x_1663:
        /* <DEDUP_REMOVED lines=20> */
.L_x_1668:
[----:B------:R-:W-:-:S13]  /*3740*/  ISETP.EQ.OR P3, PT, R29, R41, P2 ;  /* 0x000000291d00720c */ /* 0x000fda0001762670 */
[----:B------:R-:W-:-:S04]  /*3750*/  @!P3 IMAD R31, R29, c[0x0][0x10], R28 ;  /* 0x000004001d1fba24 */ /* 0x000fc800078e021c */
        /* <DEDUP_REMOVED lines=8> */
[----:B--2---:R-:W-:Y:S02]  /*37e0*/  @!P3 FADD.FTZ R26, R26, R30 ;  /* 0x0000001e1a1ab221 */ /* 0x004fe40000010000 */
        /* <DEDUP_REMOVED lines=81> */
[----:B------:R-:W-:Y:S02]  /*3d00*/  @!P4 IMAD R31, R39, c[0x0][0x10], R28 ;  /* 0x00000400271fca24 */ /* 0x000fe400078e021c */
        /* <DEDUP_REMOVED lines=23> */
.L_x_1667:
[----:B------:R-:W-:-:S06]  /*3e80*/  UISETP.GT.AND UP0, UPT, UR4, 0x4, UPT ;  /* 0x000000040400788c */ /* 0x000fcc000bf04270 */
[----:B------:R-:W-:-:S13]  /*3e90*/  PLOP3.LUT P3, PT, PT, PT, UP0, 0x80, 0x0 ;  /* 0x000000000000781c */ /* 0x000fda0003f6f008 */
[----:B------:R-:W-:Y:S05]  /*3ea0*/  @!P3 BRA `(.L_x_1669) ;  /* 0x000003b00000b947 */ /* 0x000fea0003800000 */
[CC--:B------:R-:W-:Y:S02]  /*3eb0*/  ISETP.EQ.OR P0, PT, R29.reuse, R41.reuse, P2 ;  /* 0x000000291d00720c */ /* 0x0c0fe40001702670 */
[C---:B------:R-:W-:Y:S02]  /*3ec0*/  IADD3 R31, R29.reuse, 0x1, RZ ;  /* 0x000000011d1f7810 */ /* 0x040fe40007ffe0ff */
        /* <DEDUP_REMOVED lines=21> */
[----:B---3--:R-:W-:Y:S01]  /*4020*/  @!P3 FADD.FTZ R26, R26, R30 ;  /* 0x0000001e1a1ab221 */ /* 0x008fe20000010000 */
[----:B------:R-:W-:Y:S01]  /*4030*/  IADD3 R30, R29, 0x1, RZ ;  /* 0x000000011d1e7810 */ /* 0x000fe20007ffe0ff */
        /* <DEDUP_REMOVED lines=34> */
.L_x_1669:
[----:B------:R-:W-:-:S13]  /*4260*/  ISETP.NE.OR P0, PT, RZ, UR4, P0 ;  /* 0x00000004ff007c0c */ /* 0x000fda0008705670 */
[----:B------:R-:W-:Y:S05]  /*4270*/  @!P0 BRA `(.L_x_1665) ;  /* 0x000001f000008947 */ /* 0x000fea0003800000 */
.L_x_1666:
        /* <DEDUP_REMOVED lines=31> */
.L_x_1665:
        /* <DEDUP_REMOVED lines=12> */
.L_x_1671:
[----:B------:R-:W-:Y:S05]  /*4530*/  BSYNC B0 ;  /* 0x0000000000007941 */ /* 0x000fea0003800000 */
.L_x_1670:
        /* <DEDUP_REMOVED lines=16> */
.L_x_1662:
        /* <DEDUP_REMOVED lines=10> */
[----:B0-----:R-:W0:Y:S02]  /*46e0*/  LDS.64 R26, [0xc8] ;  /* 0x0000c800ff1a7984 */ /* 0x001e240000000a00 */
        /* <DEDUP_REMOVED lines=21> */
.L_x_1672:
        /* <DEDUP_REMOVED lines=17> */
.L_x_1674:
[----:B------:R-:W-:Y:S05]  /*4950*/  BSYNC B0 ;  /* 0x0000000000007941 */ /* 0x000fea0003800000 */
.L_x_1673:
        /* <DEDUP_REMOVED lines=19> */
.L_x_1675:
        /* <DEDUP_REMOVED lines=17> */
.L_x_1677:
[----:B------:R-:W-:Y:S05]  /*4ba0*/  BSYNC B0 ;  /* 0x0000000000007941 */ /* 0x000fea0003800000 */
.L_x_1676:
        /* <DEDUP_REMOVED lines=19> */
.L_x_1678:
        /* <DEDUP_REMOVED lines=17> */
.L_x_1680:
[----:B------:R-:W-:Y:S05]  /*4df0*/  BSYNC B0 ;  /* 0x0000000000007941 */ /* 0x000fea0003800000 */
.L_x_1679:
        /* <DEDUP_REMOVED lines=32> */
.L_x_1681:
        /* <DEDUP_REMOVED lines=17> */
.L_x_1683:
[----:B------:R-:W-:Y:S05]  /*5110*/  BSYNC B0 ;  /* 0x0000000000007941 */ /* 0x000fea0003800000 */
.L_x_1682:
        /* <DEDUP_REMOVED lines=19> */
.L_x_1684:
        /* <DEDUP_REMOVED lines=17> */
.L_x_1686:
[----:B------:R-:W-:Y:S05]  /*5360*/  BSYNC B0 ;  /* 0x0000000000007941 */ /* 0x000fea0003800000 */
.L_x_1685:
        /* <DEDUP_REMOVED lines=19> */
.L_x_1687:
        /* <DEDUP_REMOVED lines=17> */
.L_x_1689:
[----:B------:R-:W-:Y:S05]  /*55b0*/  BSYNC B0 ;  /* 0x0000000000007941 */ /* 0x000fea0003800000 */
.L_x_1688:
        /* <DEDUP_REMOVED lines=19> */
.L_x_1690:
        /* <DEDUP_REMOVED lines=17> */
.L_x_1692:
[----:B------:R-:W-:Y:S05]  /*5800*/  BSYNC B0 ;  /* 0x0000000000007941 */ /* 0x000fea0003800000 */
.L_x_1691:
        /* <DEDUP_REMOVED lines=19> */
.L_x_1693:
        /* <DEDUP_REMOVED lines=16> */
.L_x_1695:
[----:B------:R-:W-:Y:S05]  /*5a40*/  BSYNC B0 ;  /* 0x0000000000007941 */ /* 0x000fea0003800000 */
.L_x_1694:
[----:B------:R-:W-:Y:S01]  /*5a50*/  ULDC UR4, c[0x0][0x10] ;  /* 0x0000040000047ab9 */ /* 0x000fe20000000800 */
[----:B------:R-:W-:Y:S01]  /*5a60*/  IADD3 R60, R60, 0x1, RZ ;  /* 0x000000013c3c7810 */ /* 0x000fe20007ffe0ff */
[----:B------:R-:W-:-:S04]  /*5a70*/  UIADD3 UR7, UR7, UR4, URZ ;  /* 0x0000000407077290 */ /* 0x000fc8000fffe03f */
[----:B------:R-:W-:-:S06]  /*5a80*/  UISETP.GE.AND UP0, UPT, UR7, UR6, UPT ;  /* 0x000000060700728c */ /* 0x000fcc000bf06270 */
[----:B------:R-:W-:-:S13]  /*5a90*/  PLOP3.LUT P0, PT, PT, PT, UP0, 0x80, 0x0 ;  /* 0x000000000000781c */ /* 0x000fda0003f0f008 */
[----:B------:R-:W-:Y:S01]  /*5aa0*/  @P0 CALL.REL.NOINC `(.L_x_1645) ;  /* 0x0000001000000944 */ /* 0x000fe20003c00000 */
[----:B------:R-:W-:Y:S05]  /*5ab0*/  BRA `(.L_x_1696) ;  /* 0xffffa85000007947 */ /* 0x000fea000383ffff */
.L_x_1645:
        /* <DEDUP_REMOVED lines=18> */
.L_x_1698:
[----:B------:R-:W-:Y:S05]  /*5be0*/  BSYNC B0 ;  /* 0x0000000000007941 */ /* 0x000fea0003800000 */
.L_x_1697:
        /* <DEDUP_REMOVED lines=11> */
.L_x_1700:
[----:B------:R-:W2:Y:S01]  /*5ca0*/  LDG.E.STRONG.GPU R5, [R2.64] ;  /* 0x0000000e02057981 */ /* 0x000ea2000c1ef900 */
[----:B------:R-:W-:Y:S01]  /*5cb0*/  YIELD ;  /* 0x0000000000007946 */ /* 0x000fe20003800000 */
[----:B--2---:R-:W-:Y:S01]  /*5cc0*/  ISETP.NE.AND P0, PT, R5, R4, PT ;  /* 0x000000040500720c */ /* 0x004fe20003f05270 */
[----:B------:R-:W-:-:S12]  /*5cd0*/  CCTL.IVALL ;  /* 0x00000000ff00798f */ /* 0x000fd80002000000 */
[----:B------:R-:W-:Y:S05]  /*5ce0*/  @P0 BRA `(.L_x_1700) ;  /* 0xffffffb000000947 */ /* 0x000fea000383ffff */
.L_x_1699:
[----:B------:R-:W-:Y:S02]  /*5cf0*/  WARPSYNC 0xffffffff ;  /* 0xffffffff00007948 */ /* 0x000fe40003800000 */
[----:B------:R-:W-:Y:S01]  /*5d00*/  MOV R19, c[0x0][0x1dc] ;  /* 0x0000770000137a02 */ /* 0x000fe20000000f00 */
[----:B------:R-:W-:Y:S03]  /*5d10*/  BAR.SYNC.DEFER_BLOCKING 0x0 ;  /* 0x0000000000007b1d */ /* 0x000fe60000010000 */
[----:B------:R-:W-:-:S04]  /*5d20*/  LEA.HI R2, P0, R19, c[0x0][0x1d8], RZ, 0x1 ;  /* 0x0000760013027a11 */ /* 0x000fc800078108ff */
[----:B------:R-:W-:-:S04]  /*5d30*/  IADD3.X R3, RZ, c[0x0][0x1dc], RZ, P0, !PT ;  /* 0x00007700ff037a10 */ /* 0x000fc800007fe4ff */
[--C-:B------:R-:W-:Y:S02]  /*5d40*/  SHF.R.S64 R25, R2, 0x1, R3.reuse ;  /* 0x0000000102197819 */ /* 0x100fe40000001003 */
[----:B------:R-:W-:Y:S02]  /*5d50*/  SHF.R.S32.HI R2, RZ, 0x1f, R0 ;  /* 0x0000001fff027819 */ /* 0x000fe40000011400 */
[----:B0-----:R-:W-:Y:S02]  /*5d60*/  SHF.R.S32.HI R14, RZ, 0x1, R3 ;  /* 0x00000001ff0e7819 */ /* 0x001fe40000011403 */
        /* <DEDUP_REMOVED lines=17> */
.L_x_1701:
        /* <DEDUP_REMOVED lines=14> */
[----:B------:R-:W-:-:S04]  /*5f60*/  IADD3 R0, R0, 0x2a0, RZ ;  /* 0x000002a000007810 */ /* 0x000fc80007ffe0ff */
[----:B------:R-:W-:Y:S02]  /*5f70*/  ISETP.GT.U32.AND P0, PT, R25, R0, PT ;  /* 0x000000001900720c */ /* 0x000fe40003f04070 */
[----:B0-----:R-:W-:-:S04]  /*5f80*/  SHF.R.S32.HI R7, RZ, 0x1f, R0 ;  /* 0x0000001fff077819 */ /* 0x001fc80000011400 */
[----:B------:R-:W-:Y:S02]  /*5f90*/  ISETP.GT.AND.EX P0, PT, R14, R7, PT, P0 ;  /* 0x000000070e00720c */ /* 0x000fe40003f04300 */
[----:B--2---:R-:W-:Y:S01]  /*5fa0*/  F2FP.BF16.PACK_AB R15, R9, R2 ;  /* 0x00000002090f723e */ /* 0x004fe200000010ff */
[----:B------:R-:W-:-:S04]  /*5fb0*/  IMAD.WIDE R2, R4, R5, c[0x0][0x168] ;  /* 0x00005a0004027625 */ /* 0x000fc800078e0205 */
[----:B------:R-:W-:Y:S01]  /*5fc0*/  IMAD.WIDE R4, R4, R5, c[0x0][0x170] ;  /* 0x00005c0004047625 */ /* 0x000fe200078e0205 */
[----:B---3--:R-:W-:Y:S01]  /*5fd0*/  F2FP.BF16.PACK_AB R17, R13, R10 ;  /* 0x0000000a0d11723e */ /* 0x008fe200000010ff */
[----:B------:R0:W-:Y:S04]  /*5fe0*/  STG.E [R2.64], R15 ;  /* 0x0000000f02007986 */ /* 0x0001e8000c10190e */
[----:B------:R0:W-:Y:S01]  /*5ff0*/  STG.E [R4.64], R17 ;  /* 0x0000001104007986 */ /* 0x0001e2000c10190e */
[----:B------:R-:W-:Y:S05]  /*6000*/  @P0 BRA `(.L_x_1701) ;  /* 0xfffffe7000000947 */ /* 0x000fea000383ffff */
[----:B------:R-:W-:Y:S05]  /*6010*/  EXIT ;  /* 0x000000000000794d */ /* 0x000fea0003800000 */
.L_x_1702:
        /* <DEDUP_REMOVED lines=14> */
.L_x_3290:


//--------------------- .text._Z35group_norm_nhwc_bwd_one_pass_kernelI11Fp32IOBf16WLi512ELi42ELi672EEv26Group_norm_nhwc_bwd_params --------------------------
	.section	.text._Z35group_norm_nhwc_bwd_one_pass_kernelI11Fp32IOBf16WLi512ELi42ELi672EEv26Group_norm_nhwc_bwd_params,"ax",@progbits
	.sectioninfo	@"SHI_REGISTERS=80"
	.align	128
        .global         _Z35group_norm_nhwc_bwd_one_pass_kernelI11Fp32IOBf16WLi512ELi42ELi672EEv26Group_norm_nhwc_bwd_params
        .type           _Z35group_norm_nhwc_bwd_one_pass_kernelI11Fp32IOBf16WLi512ELi42ELi672EEv26Group_norm_nhwc_bwd_params,@function
        .size           _Z35group_norm_nhwc_bwd_one_pass_kernelI11Fp32IOBf16WLi512ELi42ELi672EEv26Group_norm_nhwc_bwd_params,(.L_x_3291 - _Z35group_norm_nhwc_bwd_one_pass_kernelI11Fp32IOBf16WLi512ELi42ELi672EEv26Group_norm_nhwc_bwd_params)
        .other          _Z35group_norm_nhwc_bwd_one_pass_kernelI11Fp32IOBf16WLi512ELi42ELi672EEv26Group_norm_nhwc_bwd_params,@"STO_CUDA_ENTRY STV_DEFAULT"
_Z35group_norm_nhwc_bwd_one_pass_kernelI11Fp32IOBf16WLi512ELi42ELi672EEv26Group_norm_nhwc_bwd_params:
.text._Z35group_norm_nhwc_bwd_one_pass_kernelI11Fp32IOBf16WLi512ELi42ELi672EEv26Group_norm_nhwc_bwd_params:
        /* <DEDUP_REMOVED lines=61> */
.L_x_1786:
[----:B--2---:R-:W2:Y:S01]  /*03d0*/  LDL R8, [R1+0x48] ;  /* 0x0000480001087983 */ /* 0x004ea20000100800 */
[----:B------:R-:W-:Y:S01]  /*03e0*/  IABS R5, c[0x0][0x1f0] ;  /* 0x00007c0000057a13 */ /* 0x000fe20000000000 */
[----:B------:R-:W-:Y:S01]  /*03f0*/  UMOV UR6, URZ ;  /* 0x0000003f00067c82 */ /* 0x000fe20008000000 */
[----:B------:R-:W-:Y:S01]  /*0400*/  IABS R6, UR9 ;  /* 0x0000000900067c13 */ /* 0x000fe20008000000 */
[----:B------:R-:W-:Y:S01]  /*0410*/  UISETP.GE.AND UP2, UPT, UR9, URZ, UPT ;  /* 0x0000003f0900728c */ /* 0x000fe2000bf46270 */
[----:B0-----:R0:W1:Y:S01]  /*0420*/  R2UR UR17, R5 ;  /* 0x00000000051173c2 */ /* 0x00106200000e0000 */
[----:B------:R-:W-:Y:S01]  /*0430*/  ULDC UR15, c[0x0][0x1f0] ;  /* 0x00007c00000f7ab9 */ /* 0x000fe20000000800 */
[C---:B------:R-:W-:Y:S01]  /*0440*/  IADD3 R23, R2.reuse, 0x40, RZ ;  /* 0x0000004002177810 */ /* 0x040fe20007ffe0ff */
[----:B------:R-:W-:Y:S01]  /*0450*/  CS2R R60, SRZ ;  /* 0x00000000003c7805 */ /* 0x000fe2000001ff00 */
[C---:B------:R-:W-:Y:S01]  /*0460*/  IADD3 R7, R2.reuse, 0x20, RZ ;  /* 0x0000002002077810 */ /* 0x040fe20007ffe0ff */
[----:B------:R-:W-:Y:S01]  /*0470*/  CS2R R50, SRZ ;  /* 0x0000000000327805 */ /* 0x000fe2000001ff00 */
[----:B------:R-:W-:-:S02]  /*0480*/  IADD3 R22, R2, 0x60, RZ ;  /* 0x0000006002167810 */ /* 0x000fc40007ffe0ff */
[----:B------:R3:W4:Y:S01]  /*0490*/  R2UR UR14, R6 ;  /* 0x00000000060e73c2 */ /* 0x00072200000e0000 */
[----:B------:R-:W-:Y:S02]  /*04a0*/  ISETP.GE.U32.AND P3, PT, R23, c[0x0][0x1e0], PT ;  /* 0x0000780017007a0c */ /* 0x000fe40003f66070 */
[----:B------:R-:W-:Y:S02]  /*04b0*/  SHF.R.S32.HI R11, RZ, 0x1f, R23 ;  /* 0x0000001fff0b7819 */ /* 0x000fe40000011417 */
[----:B------:R-:W-:Y:S02]  /*04c0*/  ISETP.GE.U32.AND P2, PT, R7, c[0x0][0x1e0], PT ;  /* 0x0000780007007a0c */ /* 0x000fe40003f46070 */
[----:B------:R-:W-:Y:S02]  /*04d0*/  ISETP.GE.U32.AND P5, PT, R22, c[0x0][0x1e0], PT ;  /* 0x0000780016007a0c */ /* 0x000fe40003fa6070 */
[----:B------:R-:W-:Y:S02]  /*04e0*/  SHF.R.S32.HI R12, RZ, 0x1f, R7 ;  /* 0x0000001fff0c7819 */ /* 0x000fe40000011407 */
[----:B0-----:R-:W-:-:S02]  /*04f0*/  SHF.R.S32.HI R5, RZ, 0x1f, R22 ;  /* 0x0000001fff057819 */ /* 0x001fc40000011416 */
[----:B------:R-:W-:Y:S02]  /*0500*/  IADD3 R16, R2, 0x80, RZ ;  /* 0x0000008002107810 */ /* 0x000fe40007ffe0ff */
[----:B------:R-:W-:Y:S01]  /*0510*/  ISETP.GE.AND.EX P3, PT, R11, c[0x0][0x1e4], PT, P3 ;  /* 0x000079000b007a0c */ /* 0x000fe20003f66330 */
[----:B-1----:R-:W0:Y:S01]  /*0520*/  I2F.RP R3, UR17 ;  /* 0x0000001100037d06 */ /* 0x002e220008209400 */
[----:B------:R-:W-:Y:S02]  /*0530*/  ISETP.GE.AND.EX P2, PT, R12, c[0x0][0x1e4], PT, P2 ;  /* 0x000079000c007a0c */ /* 0x000fe40003f46320 */
[----:B------:R-:W-:Y:S02]  /*0540*/  ISETP.GE.AND.EX P5, PT, R5, c[0x0][0x1e4], PT, P5 ;  /* 0x0000790005007a0c */ /* 0x000fe40003fa6350 */
[----:B------:R-:W-:Y:S02]  /*0550*/  ISETP.GE.U32.AND P4, PT, R16, c[0x0][0x1e0], PT ;  /* 0x0000780010007a0c */ /* 0x000fe40003f86070 */
[----:B---3--:R-:W-:-:S02]  /*0560*/  SHF.R.S32.HI R6, RZ, 0x1f, R16 ;  /* 0x0000001fff067819 */ /* 0x008fc40000011410 */
[C---:B------:R-:W-:Y:S02]  /*0570*/  ISETP.GT.U32.OR P3, PT, R0.reuse, 0x29f, P3 ;  /* 0x0000029f0000780c */ /* 0x040fe40001f64470 */
[C---:B------:R-:W-:Y:S02]  /*0580*/  ISETP.GT.U32.OR P2, PT, R0.reuse, 0x29f, P2 ;  /* 0x0000029f0000780c */ /* 0x040fe40001744470 */
[----:B------:R-:W-:Y:S02]  /*0590*/  ISETP.GT.U32.OR P5, PT, R0, 0x29f, P5 ;  /* 0x0000029f0000780c */ /* 0x000fe40002fa4470 */
[----:B------:R-:W-:Y:S01]  /*05a0*/  ISETP.GE.AND.EX P4, PT, R6, c[0x0][0x1e4], PT, P4 ;  /* 0x0000790006007a0c */ /* 0x000fe20003f86340 */
[----:B0-----:R-:W0:Y:S01]  /*05b0*/  MUFU.RCP R3, R3 ;  /* 0x0000000300037308 */ /* 0x001e220000001000 */
[----:B------:R-:W-:Y:S02]  /*05c0*/  IADD3 R18, R2, 0xa0, RZ ;  /* 0x000000a002127810 */ /* 0x000fe40007ffe0ff */
[----:B------:R-:W-:-:S02]  /*05d0*/  ISETP.GT.U32.OR P4, PT, R0, 0x29f, P4 ;  /* 0x0000029f0000780c */ /* 0x000fc40002784470 */
[----:B------:R-:W-:-:S05]  /*05e0*/  SHF.R.S32.HI R20, RZ, 0x1f, R18 ;  /* 0x0000001fff147819 */ /* 0x000fca0000011412 */
[----:B------:R-:W-:-:S04]  /*05f0*/  @!P5 IMAD R5, R5, c[0x0][0x1d8], RZ ;  /* 0x000076000505da24 */ /* 0x000fc800078e02ff */
[----:B------:R-:W-:Y:S01]  /*0600*/  @!P5 IMAD R21, R22, c[0x0][0x1dc], R5 ;  /* 0x000077001615da24 */ /* 0x000fe200078e0205 */
[----:B0-----:R-:W-:Y:S01]  /*0610*/  IADD3 R4, R3, 0xffffffe, RZ ;  /* 0x0ffffffe03047810 */ /* 0x001fe20007ffe0ff */
[----:B------:R-:W-:-:S04]  /*0620*/  @!P4 IMAD R6, R6, c[0x0][0x1d8], RZ ;  /* 0x000076000606ca24 */ /* 0x000fc800078e02ff */
[----:B------:R-:W-:Y:S01]  /*0630*/  @!P4 IMAD R19, R16, c[0x0][0x1dc], R6 ;  /* 0x000077001013ca24 */ /* 0x000fe200078e0206 */
[----:B------:R-:W0:Y:S02]  /*0640*/  F2I.FTZ.U32.TRUNC.NTZ R4, R4 ;  /* 0x0000000400047305 */ /* 0x000e24000021f000 */
[----:B0-----:R-:W0:Y:S02]  /*0650*/  R2UR UR7, R4 ;  /* 0x00000000040773c2 */ /* 0x001e2400000e0000 */
[----:B0-----:R-:W-:-:S04]  /*0660*/  UIADD3 UR5, URZ, -UR7, URZ ;  /* 0x800000073f057290 */ /* 0x001fc8000fffe03f */
[----:B------:R-:W-:-:S04]  /*0670*/  UIMAD UR5, UR5, UR17, URZ ;  /* 0x00000011050572a4 */ /* 0x000fc8000f8e023f */
[----:B------:R-:W-:-:S04]  /*0680*/  UIMAD.WIDE.U32 UR6, UR7, UR5, UR6 ;  /* 0x00000005070672a5 */ /* 0x000fc8000f8e0006 */
[----:B----4-:R-:W-:-:S04]  /*0690*/  UIMAD.WIDE.U32 UR6, UR7, UR14, URZ ;  /* 0x0000000e070672a5 */ /* 0x010fc8000f8e003f */
        /* <DEDUP_REMOVED lines=15> */
[----:B------:R-:W-:-:S03]  /*0790*/  UIMAD UR22, UR16, 0x2a, URZ ;  /* 0x0000002a101678a4 */ /* 0x000fc6000f8e023f */
[----:B------:R-:W-:-:S03]  /*07a0*/  @UP2 UIADD3 UR7, UR7, 0x1, URZ ;  /* 0x0000000107072890 */ /* 0x000fc6000fffe03f */
[----:B------:R-:W-:-:S03]  /*07b0*/  MOV R4, UR22 ;  /* 0x0000001600047c02 */ /* 0x000fc60008000f00 */
[----:B------:R-:W-:-:S04]  /*07c0*/  @!UP1 UIADD3 UR7, -UR7, URZ, URZ ;  /* 0x0000003f07079290 */ /* 0x000fc8000fffe13f */
[----:B------:R-:W-:-:S03]  /*07d0*/  USEL UR7, UR14, UR7, !UP0 ;  /* 0x000000070e077287 */ /* 0x000fc6000c000000 */
[----:B------:R-:W-:Y:S02]  /*07e0*/  ULDC.64 UR14, c[0x0][0x1e8] ;  /* 0x00007a00000e7ab9 */ /* 0x000fe40000000a00 */
[----:B------:R-:W-:-:S04]  /*07f0*/  USHF.R.S32.HI UR5, URZ, 0x1f, UR7 ;  /* 0x0000001f3f057899 */ /* 0x000fc80008011407 */
[----:B------:R-:W-:-:S04]  /*0800*/  UIMAD UR5, UR5, UR14, URZ ;  /* 0x0000000e050572a4 */ /* 0x000fc8000f8e023f */
[----:B------:R-:W-:Y:S01]  /*0810*/  UIMAD UR5, UR7, UR15, UR5 ;  /* 0x0000000f070572a4 */ /* 0x000fe2000f8e0205 */
[----:B--2---:R-:W-:Y:S02]  /*0820*/  SHF.R.S32.HI R3, RZ, 0x1f, R8 ;  /* 0x0000001fff037819 */ /* 0x004fe40000011408 */
[----:B------:R-:W-:-:S04]  /*0830*/  IADD3 R8, P0, R8, UR22, RZ ;  /* 0x0000001608087c10 */ /* 0x000fc8000ff1e0ff */
[----:B------:R-:W-:Y:S01]  /*0840*/  LEA.HI.X.SX32 R9, R4, R3, 0x1, P0 ;  /* 0x0000000304097211 */ /* 0x000fe200000f0eff */
[----:B------:R-:W-:Y:S01]  /*0850*/  @!P3 IMAD R4, R11, c[0x0][0x1d8], RZ ;  /* 0x000076000b04ba24 */ /* 0x000fe200078e02ff */
[----:B------:R-:W-:Y:S02]  /*0860*/  MOV R3, UR7 ;  /* 0x0000000700037c02 */ /* 0x000fe40008000f00 */
[----:B------:R-:W-:Y:S01]  /*0870*/  ISETP.GE.U32.AND P0, PT, R18, c[0x0][0x1e0], PT ;  /* 0x0000780012007a0c */ /* 0x000fe20003f06070 */
[----:B------:R-:W-:Y:S02]  /*0880*/  @!P3 IMAD R17, R23, c[0x0][0x1dc], R4 ;  /* 0x000077001711ba24 */ /* 0x000fe400078e0204 */
[----:B------:R-:W-:Y:S01]  /*0890*/  IMAD.WIDE.U32 R8, R3, c[0x0][0x1e8], R8 ;  /* 0x00007a0003087a25 */ /* 0x000fe200078e0008 */
[----:B------:R-:W-:-:S03]  /*08a0*/  ISETP.GE.AND.EX P0, PT, R20, c[0x0][0x1e4], PT, P0 ;  /* 0x0000790014007a0c */ /* 0x000fc60003f06300 */
[----:B------:R-:W-:Y:S01]  /*08b0*/  @!P2 IMAD R3, R12, c[0x0][0x1d8], RZ ;  /* 0x000076000c03aa24 */ /* 0x000fe200078e02ff */
[----:B------:R-:W-:Y:S02]  /*08c0*/  IADD3 R11, R9, UR5, RZ ;  /* 0x00000005090b7c10 */ /* 0x000fe4000fffe0ff */
[-C--:B------:R-:W-:Y:S01]  /*08d0*/  @!P2 MOV R10, R8.reuse ;  /* 0x00000008000aa202 */ /* 0x080fe20000000f00 */
[C---:B------:R-:W-:Y:S01]  /*08e0*/  @!P2 IMAD R3, R7.reuse, c[0x0][0x1dc], R3 ;  /* 0x000077000703aa24 */ /* 0x040fe200078e0203 */
[-C--:B------:R-:W-:Y:S02]  /*08f0*/  @!P4 MOV R4, R8.reuse ;  /* 0x000000080004c202 */ /* 0x080fe40000000f00 */
[----:B------:R-:W-:Y:S01]  /*0900*/  @!P4 MOV R5, R11 ;  /* 0x0000000b0005c202 */ /* 0x000fe20000000f00 */
[----:B------:R-:W-:Y:S01]  /*0910*/  @!P2 IMAD.WIDE.U32 R14, R7, c[0x0][0x1d8], R10 ;  /* 0x00007600070eaa25 */ /* 0x000fe200078e000a */
[----:B------:R-:W-:Y:S02]  /*0920*/  ISETP.GT.U32.OR P0, PT, R0, 0x29f, P0 ;  /* 0x0000029f0000780c */ /* 0x000fe40000704470 */
[----:B------:R-:W-:Y:S01]  /*0930*/  @!P3 MOV R12, R8 ;  /* 0x00000008000cb202 */ /* 0x000fe20000000f00 */
[----:B------:R-:W-:Y:S01]  /*0940*/  @!P4 IMAD.WIDE.U32 R4, R16, c[0x0][0x1d8], R4 ;  /* 0x000076001004ca25 */ /* 0x000fe200078e0004 */
[----:B------:R-:W-:-:S02]  /*0950*/  @!P2 IADD3 R3, R15, R3, RZ ;  /* 0x000000030f03a210 */ /* 0x000fc40007ffe0ff */
[-C--:B------:R-:W-:Y:S02]  /*0960*/  @!P3 MOV R13, R11.reuse ;  /* 0x0000000b000db202 */ /* 0x080fe40000000f00 */
[----:B------:R-:W-:Y:S02]  /*0970*/  @!P5 MOV R6, R8 ;  /* 0x000000080006d202 */ /* 0x000fe40000000f00 */
        /* <DEDUP_REMOVED lines=41> */
[----:B------:R-:W-:Y:S01]  /*0c10*/  CS2R R44, SRZ ;  /* 0x00000000002c7805 */ /* 0x000fe2000001ff00 */
[C---:B------:R-:W-:Y:S02]  /*0c20*/  @!P4 IADD3.X R7, R22.reuse, c[0x0][0x184], RZ, P3, !PT ;  /* 0x000061001607ca10 */ /* 0x040fe40001ffe4ff */
[----:B------:R-:W-:Y:S02]  /*0c30*/  @!P4 IADD3.X R13, R22, c[0x0][0x17c], RZ, P6, !PT ;  /* 0x00005f00160dca10 */ /* 0x000fe400037fe4ff */
[----:B0-----:R-:W-:Y:S01]  /*0c40*/  @!P5 IADD3 R4, P2, R24, c[0x0][0x178], RZ ;  /* 0x00005e001804da10 */ /* 0x001fe20007f5e0ff */
[----:B------:R-:W-:Y:S01]  /*0c50*/  CS2R R56, SRZ ;  /* 0x0000000000387805 */ /* 0x000fe2000001ff00 */
[C---:B------:R-:W-:Y:S01]  /*0c60*/  IADD3 R31, R2.reuse, 0xc0, RZ ;  /* 0x000000c0021f7810 */ /* 0x040fe20007ffe0ff */
[----:B------:R-:W-:Y:S01]  /*0c70*/  CS2R R46, SRZ ;  /* 0x00000000002e7805 */ /* 0x000fe2000001ff00 */
[C---:B------:R-:W-:Y:S01]  /*0c80*/  IADD3 R30, R2.reuse, 0xe0, RZ ;  /* 0x000000e0021e7810 */ /* 0x040fe20007ffe0ff */
[----:B------:R0:W5:Y:S01]  /*0c90*/  @!P4 LDG.E.64 R54, [R6.64] ;  /* 0x000000120636c981 */ /* 0x000162000c1e1b00 */
[----:B------:R-:W-:-:S02]  /*0ca0*/  IADD3 R29, R2, 0x100, RZ ;  /* 0x00000100021d7810 */ /* 0x000fc40007ffe0ff */
[----:B------:R-:W-:Y:S01]  /*0cb0*/  @!P5 IADD3.X R5, R21, c[0x0][0x17c], RZ, P2, !PT ;  /* 0x00005f001505da10 */ /* 0x000fe200017fe4ff */
        /* <DEDUP_REMOVED lines=10> */
[----:B------:R-:W-:Y:S02]  /*0d60*/  ISETP.GE.AND.EX P3, PT, R33, c[0x0][0x1e4], PT, P3 ;  /* 0x0000790021007a0c */ /* 0x000fe40003f66330 */
[----:B------:R-:W-:Y:S02]  /*0d70*/  ISETP.GE.AND.EX P2, PT, R32, c[0x0][0x1e4], PT, P2 ;  /* 0x0000790020007a0c */ /* 0x000fe40003f46320 */
[----:B0-----:R-:W-:Y:S02]  /*0d80*/  @!P0 IADD3 R4, P5, R20, c[0x0][0x180], RZ ;  /* 0x0000600014048a10 */ /* 0x001fe40007fbe0ff */
[----:B------:R-:W-:-:S02]  /*0d90*/  ISETP.GT.U32.OR P4, PT, R0, 0x29f, P4 ;  /* 0x0000029f0000780c */ /* 0x000fc40002784470 */
[C---:B------:R-:W-:Y:S02]  /*0da0*/  ISETP.GT.U32.OR P3, PT, R0.reuse, 0x29f, P3 ;  /* 0x0000029f0000780c */ /* 0x040fe40001f64470 */
[----:B------:R-:W-:Y:S02]  /*0db0*/  @!P0 IADD3.X R5, R3, c[0x0][0x184], RZ, P5, !PT ;  /* 0x0000610003058a10 */ /* 0x000fe40002ffe4ff */
[----:B------:R-:W-:Y:S02]  /*0dc0*/  ISETP.GT.U32.OR P2, PT, R0, 0x29f, P2 ;  /* 0x0000029f0000780c */ /* 0x000fe40001744470 */
[----:B------:R-:W-:Y:S02]  /*0dd0*/  @!P0 IADD3 R20, P5, R20, c[0x0][0x178], RZ ;  /* 0x00005e0014148a10 */ /* 0x000fe40007fbe0ff */
[----:B------:R-:W-:Y:S02]  /*0de0*/  IADD3 R26, R2, 0x140, RZ ;  /* 0x00000140021a7810 */ /* 0x000fe40007ffe0ff */
[----:B------:R-:W-:-:S02]  /*0df0*/  SHF.R.S32.HI R25, RZ, 0x1f, R2 ;  /* 0x0000001fff197819 */ /* 0x000fc40000011402 */
[----:B------:R-:W-:Y:S02]  /*0e00*/  @!P0 IADD3.X R21, R3, c[0x0][0x17c], RZ, P5, !PT ;  /* 0x00005f0003158a10 */ /* 0x000fe40002ffe4ff */
[----:B------:R-:W-:Y:S02]  /*0e10*/  ISETP.GE.U32.AND P5, PT, R26, c[0x0][0x1e0], PT ;  /* 0x000078001a007a0c */ /* 0x000fe40003fa6070 */
[----:B---3--:R-:W-:Y:S01]  /*0e20*/  SHF.R.S32.HI R14, RZ, 0x1f, R26 ;  /* 0x0000001fff0e7819 */ /* 0x008fe2000001141a */
[----:B------:R-:W-:Y:S01]  /*0e30*/  @P1 IMAD R3, R25, c[0x0][0x1d8], RZ ;  /* 0x0000760019031a24 */ /* 0x000fe200078e02ff */
[----:B----4-:R-:W-:Y:S02]  /*0e40*/  @P1 MOV R16, R8 ;  /* 0x0000000800101202 */ /* 0x010fe40000000f00 */
[----:B------:R-:W-:Y:S01]  /*0e50*/  ISETP.GE.AND.EX P5, PT, R14, c[0x0][0x1e4], PT, P5 ;  /* 0x000079000e007a0c */ /* 0x000fe20003fa6350 */
[----:B------:R-:W-:Y:S01]  /*0e60*/  @!P4 IMAD R19, R34, c[0x0][0x1d8], RZ ;  /* 0x000076002213ca24 */ /* 0x000fe200078e02ff */
[----:B------:R-:W-:-:S02]  /*0e70*/  @P1 MOV R17, R11 ;  /* 0x0000000b00111202 */ /* 0x000fc40000000f00 */
[-C--:B------:R-:W-:Y:S02]  /*0e80*/  @!P4 MOV R22, R8.reuse ;  /* 0x000000080016c202 */ /* 0x080fe40000000f00 */
[-C--:B------:R-:W-:Y:S01]  /*0e90*/  @!P4 MOV R23, R11.reuse ;  /* 0x0000000b0017c202 */ /* 0x080fe20000000f00 */
[----:B------:R-:W-:Y:S01]  /*0ea0*/  @P1 IMAD R25, R2, c[0x0][0x1dc], R3 ;  /* 0x0000770002191a24 */ /* 0x000fe200078e0203 */
[-C--:B------:R-:W-:Y:S01]  /*0eb0*/  @!P3 MOV R6, R8.reuse ;  /* 0x000000080006b202 */ /* 0x080fe20000000f00 */
[----:B------:R-:W-:Y:S01]  /*0ec0*/  @!P3 IMAD R15, R33, c[0x0][0x1d8], RZ ;  /* 0x00007600210fba24 */ /* 0x000fe200078e02ff */
[-C--:B------:R-:W-:Y:S01]  /*0ed0*/  @!P3 MOV R7, R11.reuse ;  /* 0x0000000b0007b202 */ /* 0x080fe20000000f00 */
[----:B------:R-:W-:Y:S01]  /*0ee0*/  @!P2 IMAD R3, R32, c[0x0][0x1d8], RZ ;  /* 0x000076002003aa24 */ /* 0x000fe200078e02ff */
[----:B-1----:R-:W-:Y:S02]  /*0ef0*/  @!P2 MOV R12, R8 ;  /* 0x00000008000ca202 */ /* 0x002fe40000000f00 */
[----:B------:R-:W-:-:S02]  /*0f00*/  @!P2 MOV R13, R11 ;  /* 0x0000000b000da202 */ /* 0x000fc40000000f00 */
[----:B------:R-:W-:Y:S01]  /*0f10*/  ISETP.GT.U32.OR P5, PT, R0, 0x29f, P5 ;  /* 0x0000029f0000780c */ /* 0x000fe20002fa4470 */
[----:B------:R-:W-:Y:S02]  /*0f20*/  @!P4 IMAD R19, R31, c[0x0][0x1dc], R19 ;  /* 0x000077001f13ca24 */ /* 0x000fe400078e0213 */
[----:B------:R-:W-:-:S04]  /*0f30*/  @P1 IMAD.WIDE.U32 R16, R2, c[0x0][0x1d8], R16 ;  /* 0x0000760002101a25 */ /* 0x000fc800078e0010 */
[----:B------:R-:W-:-:S04]  /*0f40*/  @!P4 IMAD.WIDE.U32 R22, R31, c[0x0][0x1d8], R22 ;  /* 0x000076001f16ca25 */ /* 0x000fc800078e0016 */
[C---:B------:R-:W-:Y:S02]  /*0f50*/  @!P3 IMAD R15, R30.reuse, c[0x0][0x1dc], R15 ;  /* 0x000077001e0fba24 */ /* 0x040fe400078e020f */
[----:B------:R-:W-:Y:S01]  /*0f60*/  @!P3 IMAD.WIDE.U32 R6, R30, c[0x0][0x1d8], R6 ;  /* 0x000076001e06ba25 */ /* 0x000fe200078e0006 */
[----:B------:R-:W-:-:S03]  /*0f70*/  @P1 IADD3 R17, R17, R25, RZ ;  /* 0x0000001911111210 */ /* 0x000fc60007ffe0ff */
[C---:B------:R-:W-:Y:S02]  /*0f80*/  @!P2 IMAD R3, R29.reuse, c[0x0][0x1dc], R3 ;  /* 0x000077001d03aa24 */ /* 0x040fe400078e0203 */
[----:B------:R-:W-:Y:S01]  /*0f90*/  @!P2 IMAD.WIDE.U32 R12, R29, c[0x0][0x1d8], R12 ;  /* 0x000076001d0caa25 */ /* 0x000fe200078e000c */
[----:B------:R-:W-:Y:S02]  /*0fa0*/  @!P4 IADD3 R19, R23, R19, RZ ;  /* 0x000000131713c210 */ /* 0x000fe40007ffe0ff */
[----:B------:R-:W-:Y:S02]  /*0fb0*/  @!P3 IADD3 R15, R7, R15, RZ ;  /* 0x0000000f070fb210 */ /* 0x000fe40007ffe0ff */
[----:B------:R-:W-:Y:S02]  /*0fc0*/  @!P2 IADD3 R3, R13, R3, RZ ;  /* 0x000000030d03a210 */ /* 0x000fe40007ffe0ff */
[----:B------:R-:W-:Y:S02]  /*0fd0*/  @P1 SHF.L.U32 R18, R16, 0x2, RZ ;  /* 0x0000000210121819 */ /* 0x000fe400000006ff */
[----:B------:R-:W-:-:S02]  /*0fe0*/  @!P4 SHF.L.U32 R23, R22, 0x2, RZ ;  /* 0x000000021617c819 */ /* 0x000fc400000006ff */
[----:B------:R-:W-:Y:S02]  /*0ff0*/  @P1 SHF.L.U64.HI R16, R16, 0x2, R17 ;  /* 0x0000000210101819 */ /* 0x000fe40000010211 */
[----:B------:R-:W-:Y:S02]  /*1000*/  @!P4 SHF.L.U64.HI R22, R22, 0x2, R19 ;  /* 0x000000021616c819 */ /* 0x000fe40000010213 */
[C---:B------:R-:W-:Y:S02]  /*1010*/  @!P3 SHF.L.U32 R19, R6.reuse, 0x2, RZ ;  /* 0x000000020613b819 */ /* 0x040fe400000006ff */
[----:B------:R-:W-:Y:S02]  /*1020*/  @!P3 SHF.L.U64.HI R17, R6, 0x2, R15 ;  /* 0x000000020611b819 */ /* 0x000fe4000001020f */
[C---:B------:R-:W-:Y:S02]  /*1030*/  @!P2 SHF.L.U32 R13, R12.reuse, 0x2, RZ ;  /* 0x000000020c0da819 */ /* 0x040fe400000006ff */
[----:B------:R-:W-:Y:S01]  /*1040*/  @!P2 SHF.L.U64.HI R12, R12, 0x2, R3 ;  /* 0x000000020c0ca819 */ /* 0x000fe20000010203 */
[----:B------:R-:W-:Y:S01]  /*1050*/  @!P5 IMAD R3, R14, c[0x0][0x1d8], RZ ;  /* 0x000076000e03da24 */ /* 0x000fe200078e02ff */
[----:B------:R-:W-:-:S02]  /*1060*/  @!P5 MOV R6, R8 ;  /* 0x000000080006d202 */ /* 0x000fc40000000f00 */
[----:B------:R-:W-:Y:S01]  /*1070*/  @!P5 MOV R7, R11 ;  /* 0x0000000b0007d202 */ /* 0x000fe20000000f00 */
[----:B------:R-:W-:Y:S01]  /*1080*/  CS2R R52, SRZ ;  /* 0x0000000000347805 */ /* 0x000fe2000001ff00 */
[----:B------:R-:W-:Y:S01]  /*1090*/  CS2R R42, SRZ ;  /* 0x00000000002a7805 */ /* 0x000fe2000001ff00 */
[C---:B------:R-:W-:Y:S02]  /*10a0*/  @!P5 IMAD R3, R26.reuse, c[0x0][0x1dc], R3 ;  /* 0x000077001a03da24 */ /* 0x040fe400078e0203 */
[----:B------:R-:W-:Y:S01]  /*10b0*/  @!P5 IMAD.WIDE.U32 R6, R26, c[0x0][0x1d8], R6 ;  /* 0x000076001a06da25 */ /* 0x000fe200078e0006 */
[----:B------:R-:W-:Y:S01]  /*10c0*/  IADD3 R27, R2, 0x120, RZ ;  /* 0x00000120021b7810 */ /* 0x000fe20007ffe0ff */
[----:B------:R0:W5:Y:S03]  /*10d0*/  @!P0 LDG.E.64 R52, [R4.64] ;  /* 0x0000001204348981 */ /* 0x000166000c1e1b00 */
[----:B------:R-:W-:Y:S01]  /*10e0*/  @!P5 IADD3 R3, R7, R3, RZ ;  /* 0x000000030703d210 */ /* 0x000fe20007ffe0ff */
[----:B------:R1:W5:Y:S01]  /*10f0*/  @!P0 LDG.E.64 R42, [R20.64] ;  /* 0x00000012142a8981 */ /* 0x000362000c1e1b00 */
[----:B------:R-:W-:-:S02]  /*1100*/  ISETP.GE.U32.AND P6, PT, R27, c[0x0][0x1e0], PT ;  /* 0x000078001b007a0c */ /* 0x000fc40003fc6070 */
[----:B------:R-:W-:Y:S02]  /*1110*/  SHF.R.S32.HI R28, RZ, 0x1f, R27 ;  /* 0x0000001fff1c7819 */ /* 0x000fe4000001141b */
[----:B0-----:R-:W-:Y:S02]  /*1120*/  @!P4 IADD3 R4, P0, R23, c[0x0][0x180], RZ ;  /* 0x000060001704ca10 */ /* 0x001fe40007f1e0ff */
[C---:B------:R-:W-:Y:S02]  /*1130*/  @!P5 SHF.L.U32 R24, R6.reuse, 0x2, RZ ;  /* 0x000000020618d819 */ /* 0x040fe400000006ff */
[----:B------:R-:W-:Y:S02]  /*1140*/  @!P5 SHF.L.U64.HI R3, R6, 0x2, R3 ;  /* 0x000000020603d819 */ /* 0x000fe40000010203 */
[----:B------:R-:W-:Y:S02]  /*1150*/  @!P4 IADD3.X R5, R22, c[0x0][0x184], RZ, P0, !PT ;  /* 0x000061001605ca10 */ /* 0x000fe400007fe4ff */
[----:B------:R-:W-:-:S02]  /*1160*/  ISETP.GE.AND.EX P6, PT, R28, c[0x0][0x1e4], PT, P6 ;  /* 0x000079001c007a0c */ /* 0x000fc40003fc6360 */
[----:B------:R-:W-:Y:S01]  /*1170*/  @!P4 IADD3 R6, P0, R23, c[0x0][0x178], RZ ;  /* 0x00005e001706ca10 */ /* 0x000fe20007f1e0ff */
[----:B------:R-:W-:Y:S01]  /*1180*/  CS2R R36, SRZ ;  /* 0x0000000000247805 */ /* 0x000fe2000001ff00 */
[----:B------:R-:W-:Y:S01]  /*1190*/  CS2R R40, SRZ ;  /* 0x0000000000287805 */ /* 0x000fe2000001ff00 */
[----:B------:R-:W-:Y:S02]  /*11a0*/  ISETP.GT.U32.OR P6, PT, R0, 0x29f, P6 ;  /* 0x0000029f0000780c */ /* 0x000fe400037c4470 */
[----:B------:R-:W-:Y:S02]  /*11b0*/  @!P4 IADD3.X R7, R22, c[0x0][0x17c], RZ, P0, !PT ;  /* 0x00005f001607ca10 */ /* 0x000fe400007fe4ff */
[----:B------:R0:W5:Y:S04]  /*11c0*/  @!P4 LDG.E.64 R36, [R4.64] ;  /* 0x000000120424c981 */ /* 0x000168000c1e1b00 */
[----:B------:R3:W5:Y:S01]  /*11d0*/  @!P4 LDG.E.64 R40, [R6.64] ;  /* 0x000000120628c981 */ /* 0x000762000c1e1b00 */
[----:B------:R-:W-:Y:S01]  /*11e0*/  CS2R R34, SRZ ;  /* 0x0000000000227805 */ /* 0x000fe2000001ff00 */
[----:B------:R-:W-:Y:S01]  /*11f0*/  CS2R R38, SRZ ;  /* 0x0000000000267805 */ /* 0x000fe2000001ff00 */
[----:B0-----:R-:W-:-:S02]  /*1200*/  @!P3 IADD3 R4, P0, R19, c[0x0][0x180], RZ ;  /* 0x000060001304ba10 */ /* 0x001fc40007f1e0ff */
[----:B---3--:R-:W-:Y:S02]  /*1210*/  @!P3 IADD3 R6, P4, R19, c[0x0][0x178], RZ ;  /* 0x00005e001306ba10 */ /* 0x008fe40007f9e0ff */
[C---:B------:R-:W-:Y:S02]  /*1220*/  @!P3 IADD3.X R5, R17.reuse, c[0x0][0x184], RZ, P0, !PT ;  /* 0x000061001105ba10 */ /* 0x040fe400007fe4ff */
[----:B------:R-:W-:Y:S01]  /*1230*/  @!P3 IADD3.X R7, R17, c[0x0][0x17c], RZ, P4, !PT ;  /* 0x00005f001107ba10 */ /* 0x000fe200027fe4ff */
[----:B------:R-:W-:Y:S01]  /*1240*/  @!P6 IMAD R25, R28, c[0x0][0x1d8], RZ ;  /* 0x000076001c19ea24 */ /* 0x000fe200078e02ff */
[----:B------:R-:W-:Y:S01]  /*1250*/  @!P6 MOV R14, R8 ;  /* 0x00000008000ee202 */ /* 0x000fe20000000f00 */
[----:B------:R0:W5:Y:S01]  /*1260*/  @!P3 LDG.E.64 R34, [R4.64] ;  /* 0x000000120422b981 */ /* 0x000162000c1e1b00 */
[----:B------:R-:W-:-:S03]  /*1270*/  @!P6 MOV R15, R11 ;  /* 0x0000000b000fe202 */ /* 0x000fc60000000f00 */
[----:B------:R3:W5:Y:S01]  /*1280*/  @!P3 LDG.E.64 R38, [R6.64] ;  /* 0x000000120626b981 */ /* 0x000762000c1e1b00 */
[C---:B------:R-:W-:Y:S02]  /*1290*/  @!P6 IMAD R25, R27.reuse, c[0x0][0x1dc], R25 ;  /* 0x000077001b19ea24 */ /* 0x040fe400078e0219 */
[----:B------:R-:W-:Y:S01]  /*12a0*/  @!P6 IMAD.WIDE.U32 R14, R27, c[0x0][0x1d8], R14 ;  /* 0x000076001b0eea25 */ /* 0x000fe200078e000e */
[C---:B0-----:R-:W-:Y:S02]  /*12b0*/  @!P2 IADD3 R4, P0, R13.reuse, c[0x0][0x180], RZ ;  /* 0x000060000d04aa10 */ /* 0x041fe40007f1e0ff */
[----:B---3--:R-:W-:Y:S01]  /*12c0*/  @!P2 IADD3 R6, P3, R13, c[0x0][0x178], RZ ;  /* 0x00005e000d06aa10 */ /* 0x008fe20007f7e0ff */
[----:B------:R-:W-:Y:S01]  /*12d0*/  CS2R R32, SRZ ;  /* 0x0000000000207805 */ /* 0x000fe2000001ff00 */
[C---:B------:R-:W-:Y:S02]  /*12e0*/  @!P2 IADD3.X R5, R12.reuse, c[0x0][0x184], RZ, P0, !PT ;  /* 0x000061000c05aa10 */ /* 0x040fe400007fe4ff */
[----:B------:R-:W-:-:S02]  /*12f0*/  @!P2 IADD3.X R7, R12, c[0x0][0x17c], RZ, P3, !PT ;  /* 0x00005f000c07aa10 */ /* 0x000fc40001ffe4ff */
[----:B------:R-:W-:Y:S01]  /*1300*/  CS2R R12, SRZ ;  /* 0x00000000000c7805 */ /* 0x000fe2000001ff00 */
[----:B------:R-:W-:Y:S01]  /*1310*/  @!P6 IADD3 R25, R15, R25, RZ ;  /* 0x000000190f19e210 */ /* 0x000fe20007ffe0ff */
[----:B------:R0:W5:Y:S01]  /*1320*/  @!P2 LDG.E.64 R32, [R4.64] ;  /* 0x000000120420a981 */ /* 0x000162000c1e1b00 */
[C---:B------:R-:W-:Y:S02]  /*1330*/  @!P6 SHF.L.U32 R15, R14.reuse, 0x2, RZ ;  /* 0x000000020e0fe819 */ /* 0x040fe400000006ff */
[----:B------:R-:W-:Y:S01]  /*1340*/  @!P6 SHF.L.U64.HI R14, R14, 0x2, R25 ;  /* 0x000000020e0ee819 */ /* 0x000fe20000010219 */
[----:B------:R3:W5:Y:S01]  /*1350*/  @!P2 LDG.E.64 R12, [R6.64] ;  /* 0x00000012060ca981 */ /* 0x000762000c1e1b00 */
[----:B------:R-:W-:Y:S01]  /*1360*/  UMOV UR5, 0x8 ;  /* 0x0000000800057882 */ /* 0x000fe20000000000 */
[C---:B0-----:R-:W-:Y:S02]  /*1370*/  @!P6 IADD3 R4, P0, R15.reuse, c[0x0][0x180], RZ ;  /* 0x000060000f04ea10 */ /* 0x041fe40007f1e0ff */
[----:B---3--:R-:W-:Y:S01]  /*1380*/  @!P6 IADD3 R6, P2, R15, c[0x0][0x178], RZ ;  /* 0x00005e000f06ea10 */ /* 0x008fe20007f5e0ff */
[----:B------:R-:W-:Y:S01]  /*1390*/  ULDC.64 UR6, c[0x0][0x198] ;  /* 0x0000660000067ab9 */ /* 0x000fe20000000a00 */
[----:B------:R-:W-:-:S02]  /*13a0*/  @!P6 IADD3.X R5, R14, c[0x0][0x184], RZ, P0, !PT ;  /* 0x000061000e05ea10 */ /* 0x000fc400007fe4ff */
[----:B------:R-:W-:Y:S01]  /*13b0*/  @!P6 IADD3.X R7, R14, c[0x0][0x17c], RZ, P2, !PT ;  /* 0x00005f000e07ea10 */ /* 0x000fe200017fe4ff */
[----:B------:R-:W-:Y:S01]  /*13c0*/  UIMAD.WIDE UR6, UR9, UR5, UR6 ;  /* 0x00000005090672a5 */ /* 0x000fe2000f8e0206 */
[----:B------:R-:W-:-:S06]  /*13d0*/  CS2R R14, SRZ ;  /* 0x00000000000e7805 */ /* 0x000fcc000001ff00 */
[----:B------:R0:W5:Y:S02]  /*13e0*/  @!P6 LDG.E.64 R14, [R6.64] ;  /* 0x00000012060ee981 */ /* 0x000164000c1e1b00 */
[----:B0-----:R-:W-:Y:S02]  /*13f0*/  MOV R6, UR6 ;  /* 0x0000000600067c02 */ /* 0x001fe40008000f00 */
[----:B------:R-:W-:-:S06]  /*1400*/  MOV R7, UR7 ;  /* 0x0000000700077c02 */ /* 0x000fcc0008000f00 */
[----:B------:R-:W3:Y:S01]  /*1410*/  LDG.E.64 R6, [R6.64] ;  /* 0x0000001206067981 */ /* 0x000ee2000c1e1b00 */
[----:B------:R-:W-:Y:S01]  /*1420*/  IADD3 R62, R2, 0x160, RZ ;  /* 0x00000160023e7810 */ /* 0x000fe20007ffe0ff */
[----:B------:R-:W-:-:S03]  /*1430*/  CS2R R30, SRZ ;  /* 0x00000000001e7805 */ /* 0x000fc6000001ff00 */
[----:B------:R-:W-:Y:S02]  /*1440*/  ISETP.GE.U32.AND P0, PT, R62, c[0x0][0x1e0], PT ;  /* 0x000078003e007a0c */ /* 0x000fe40003f06070 */
[----:B------:R-:W-:Y:S01]  /*1450*/  SHF.R.S32.HI R63, RZ, 0x1f, R62 ;  /* 0x0000001fff3f7819 */ /* 0x000fe2000001143e */
[----:B------:R0:W5:Y:S01]  /*1460*/  @!P6 LDG.E.64 R30, [R4.64] ;  /* 0x00000012041ee981 */ /* 0x000162000c1e1b00 */
[----:B-1----:R-:W-:Y:S02]  /*1470*/  @P1 IADD3 R20, P2, R18, c[0x0][0x180], RZ ;  /* 0x0000600012141a10 */ /* 0x002fe40007f5e0ff */
[----:B------:R-:W-:Y:S02]  /*1480*/  ISETP.GE.AND.EX P0, PT, R63, c[0x0][0x1e4], PT, P0 ;  /* 0x000079003f007a0c */ /* 0x000fe40003f06300 */
[----:B------:R-:W-:Y:S02]  /*1490*/  @P1 IADD3.X R21, R16, c[0x0][0x184], RZ, P2, !PT ;  /* 0x0000610010151a10 */ /* 0x000fe400017fe4ff */
[----:B------:R-:W-:-:S02]  /*14a0*/  ISETP.GT.U32.OR P0, PT, R0, 0x29f, P0 ;  /* 0x0000029f0000780c */ /* 0x000fc40000704470 */
[C---:B------:R-:W-:Y:S02]  /*14b0*/  @!P5 IADD3 R22, P6, R24.reuse, c[0x0][0x180], RZ ;  /* 0x000060001816da10 */ /* 0x040fe40007fde0ff */
[----:B------:R-:W-:Y:S02]  /*14c0*/  @!P5 IADD3 R24, P2, R24, c[0x0][0x178], RZ ;  /* 0x00005e001818da10 */ /* 0x000fe40007f5e0ff */
[----:B------:R-:W-:Y:S01]  /*14d0*/  @P1 IADD3 R18, P4, R18, c[0x0][0x178], RZ ;  /* 0x00005e0012121a10 */ /* 0x000fe20007f9e0ff */
[----:B--2---:R1:W-:Y:S01]  /*14e0*/  STL.64 [R1+0x58], R60 ;  /* 0x0000583c01007387 */ /* 0x0043e20000100a00 */
[C---:B------:R-:W-:Y:S02]  /*14f0*/  IADD3 R68, R2.reuse, 0x180, RZ ;  /* 0x0000018002447810 */ /* 0x040fe40007ffe0ff */
[----:B------:R-:W-:Y:S02]  /*1500*/  IADD3 R67, R2, 0x1a0, RZ ;  /* 0x000001a002437810 */ /* 0x000fe40007ffe0ff */
[----:B------:R-:W-:-:S02]  /*1510*/  @!P5 IADD3.X R23, R3, c[0x0][0x184], RZ, P6, !PT ;  /* 0x000061000317da10 */ /* 0x000fc400037fe4ff */
[----:B------:R-:W-:Y:S02]  /*1520*/  @!P5 IADD3.X R25, R3, c[0x0][0x17c], RZ, P2, !PT ;  /* 0x00005f000319da10 */ /* 0x000fe400017fe4ff */
[C---:B-1----:R-:W-:Y:S02]  /*1530*/  IADD3 R61, R2.reuse, 0x1c0, RZ ;  /* 0x000001c0023d7810 */ /* 0x042fe40007ffe0ff */
[----:B------:R-:W-:Y:S02]  /*1540*/  IADD3 R60, R2, 0x1e0, RZ ;  /* 0x000001e0023c7810 */ /* 0x000fe40007ffe0ff */
[----:B------:R-:W-:Y:S02]  /*1550*/  @P1 IADD3.X R19, R16, c[0x0][0x17c], RZ, P4, !PT ;  /* 0x00005f0010131a10 */ /* 0x000fe400027fe4ff */
[----:B------:R-:W-:Y:S02]  /*1560*/  ISETP.GE.U32.AND P6, PT, R61, c[0x0][0x1e0], PT ;  /* 0x000078003d007a0c */ /* 0x000fe40003fc6070 */
[----:B------:R-:W-:-:S02]  /*1570*/  ISETP.GE.U32.AND P2, PT, R60, c[0x0][0x1e0], PT ;  /* 0x000078003c007a0c */ /* 0x000fc40003f46070 */
[----:B------:R-:W-:Y:S02]  /*1580*/  SHF.R.S32.HI R27, RZ, 0x1f, R61 ;  /* 0x0000001fff1b7819 */ /* 0x000fe4000001143d */
[----:B------:R-:W-:Y:S02]  /*1590*/  SHF.R.S32.HI R26, RZ, 0x1f, R60 ;  /* 0x0000001fff1a7819 */ /* 0x000fe4000001143c */
[----:B------:R-:W-:Y:S02]  /*15a0*/  ISETP.GE.U32.AND P3, PT, R68, c[0x0][0x1e0], PT ;  /* 0x0000780044007a0c */ /* 0x000fe40003f66070 */
[----:B------:R-:W-:Y:S02]  /*15b0*/  ISETP.GE.U32.AND P4, PT, R67, c[0x0][0x1e0], PT ;  /* 0x0000780043007a0c */ /* 0x000fe40003f86070 */
[----:B------:R-:W-:Y:S02]  /*15c0*/  SHF.R.S32.HI R29, RZ, 0x1f, R68 ;  /* 0x0000001fff1d7819 */ /* 0x000fe40000011444 */
[----:B------:R-:W-:-:S02]  /*15d0*/  SHF.R.S32.HI R28, RZ, 0x1f, R67 ;  /* 0x0000001fff1c7819 */ /* 0x000fc40000011443 */
[----:B------:R-:W-:Y:S02]  /*15e0*/  ISETP.GE.AND.EX P6, PT, R27, c[0x0][0x1e4], PT, P6 ;  /* 0x000079001b007a0c */ /* 0x000fe40003fc6360 */
[----:B------:R-:W-:Y:S02]  /*15f0*/  ISETP.GE.AND.EX P2, PT, R26, c[0x0][0x1e4], PT, P2 ;  /* 0x000079001a007a0c */ /* 0x000fe40003f46320 */
[----:B------:R-:W-:Y:S02]  /*1600*/  ISETP.GE.AND.EX P3, PT, R29, c[0x0][0x1e4], PT, P3 ;  /* 0x000079001d007a0c */ /* 0x000fe40003f66330 */
[----:B------:R-:W-:Y:S01]  /*1610*/  ISETP.GE.AND.EX P4, PT, R28, c[0x0][0x1e4], PT, P4 ;  /* 0x000079001c007a0c */ /* 0x000fe20003f86340 */
[----:B------:R-:W-:Y:S01]  /*1620*/  @!P0 IMAD R3, R63, c[0x0][0x1d8], RZ ;  /* 0x000076003f038a24 */ /* 0x000fe200078e02ff */
[----:B------:R-:W-:Y:S02]  /*1630*/  @!P0 MOV R64, R8 ;  /* 0x0000000800408202 */ /* 0x000fe40000000f00 */
[----:B------:R-:W-:-:S02]  /*1640*/  @!P0 MOV R65, R11 ;  /* 0x0000000b00418202 */ /* 0x000fc40000000f00 */
[C---:B------:R-:W-:Y:S02]  /*1650*/  ISETP.GT.U32.OR P6, PT, R0.reuse, 0x29f, P6 ;  /* 0x0000029f0000780c */ /* 0x040fe400037c4470 */
[C---:B------:R-:W-:Y:S02]  /*1660*/  ISETP.GT.U32.OR P2, PT, R0.reuse, 0x29f, P2 ;  /* 0x0000029f0000780c */ /* 0x040fe40001744470 */
[C---:B------:R-:W-:Y:S02]  /*1670*/  ISETP.GT.U32.OR P3, PT, R0.reuse, 0x29f, P3 ;  /* 0x0000029f0000780c */ /* 0x040fe40001f64470 */
[----:B------:R-:W-:Y:S01]  /*1680*/  ISETP.GT.U32.OR P4, PT, R0, 0x29f, P4 ;  /* 0x0000029f0000780c */ /* 0x000fe20002784470 */
[C---:B------:R-:W-:Y:S02]  /*1690*/  @!P0 IMAD R3, R62.reuse, c[0x0][0x1dc], R3 ;  /* 0x000077003e038a24 */ /* 0x040fe400078e0203 */
[----:B------:R-:W-:-:S05]  /*16a0*/  @!P0 IMAD.WIDE.U32 R64, R62, c[0x0][0x1d8], R64 ;  /* 0x000076003e408a25 */ /* 0x000fca00078e0040 */
[----:B------:R-:W-:Y:S02]  /*16b0*/  @!P0 IADD3 R3, R65, R3, RZ ;  /* 0x0000000341038210 */ /* 0x000fe40007ffe0ff */
[C---:B------:R-:W-:Y:S01]  /*16c0*/  @!P0 SHF.L.U32 R65, R64.reuse, 0x2, RZ ;  /* 0x0000000240418819 */ /* 0x040fe200000006ff */
[----:B------:R-:W-:Y:S01]  /*16d0*/  @!P6 IMAD R62, R27, c[0x0][0x1d8], RZ ;  /* 0x000076001b3eea24 */ /* 0x000fe200078e02ff */
[----:B------:R-:W-:Y:S01]  /*16e0*/  @!P0 SHF.L.U64.HI R64, R64, 0x2, R3 ;  /* 0x0000000240408819 */ /* 0x000fe20000010203 */
[----:B------:R-:W-:Y:S01]  /*16f0*/  @!P2 IMAD R3, R26, c[0x0][0x1d8], RZ ;  /* 0x000076001a03aa24 */ /* 0x000fe200078e02ff */
[-C--:B------:R-:W-:Y:S01]  /*1700*/  @!P3 MOV R26, R8.reuse ;  /* 0x00000008001ab202 */ /* 0x080fe20000000f00 */
[----:B------:R-:W-:Y:S01]  /*1710*/  @!P3 IMAD R66, R29, c[0x0][0x1d8], RZ ;  /* 0x000076001d42ba24 */ /* 0x000fe200078e02ff */
[----:B------:R-:W-:Y:S01]  /*1720*/  @!P3 MOV R27, R11 ;  /* 0x0000000b001bb202 */ /* 0x000fe20000000f00 */
[----:B------:R-:W-:Y:S01]  /*1730*/  @!P4 IMAD R63, R28, c[0x0][0x1d8], RZ ;  /* 0x000076001c3fca24 */ /* 0x000fe200078e02ff */
[----:B------:R-:W-:-:S02]  /*1740*/  @!P4 MOV R28, R8 ;  /* 0x00000008001cc202 */ /* 0x000fc40000000f00 */
[-C--:B------:R-:W-:Y:S02]  /*1750*/  @!P4 MOV R29, R11.reuse ;  /* 0x0000000b001dc202 */ /* 0x080fe40000000f00 */
[-C--:B------:R-:W-:Y:S02]  /*1760*/  @!P6 MOV R16, R8.reuse ;  /* 0x000000080010e202 */ /* 0x080fe40000000f00 */
[-C--:B------:R-:W-:Y:S02]  /*1770*/  @!P6 MOV R17, R11.reuse ;  /* 0x0000000b0011e202 */ /* 0x080fe40000000f00 */
[----:B0-----:R-:W-:Y:S02]  /*1780*/  @!P2 MOV R4, R8 ;  /* 0x000000080004a202 */ /* 0x001fe40000000f00 */
[----:B------:R-:W-:Y:S01]  /*1790*/  @!P2 MOV R5, R11 ;  /* 0x0000000b0005a202 */ /* 0x000fe20000000f00 */
[C---:B------:R-:W-:Y:S02]  /*17a0*/  @!P3 IMAD R66, R68.reuse, c[0x0][0x1dc], R66 ;  /* 0x000077004442ba24 */ /* 0x040fe400078e0242 */
[----:B------:R-:W-:-:S04]  /*17b0*/  @!P3 IMAD.WIDE.U32 R26, R68, c[0x0][0x1d8], R26 ;  /* 0x00007600441aba25 */ /* 0x000fc800078e001a */
[----:B------:R-:W-:Y:S02]  /*17c0*/  @!P4 IMAD R63, R67, c[0x0][0x1dc], R63 ;  /* 0x00007700433fca24 */ /* 0x000fe400078e023f */
[----:B------:R-:W-:Y:S02]  /*17d0*/  @!P6 IMAD R62, R61, c[0x0][0x1dc], R62 ;  /* 0x000077003d3eea24 */ /* 0x000fe400078e023e */
[----:B------:R-:W-:Y:S02]  /*17e0*/  @!P2 IMAD R3, R60, c[0x0][0x1dc], R3 ;  /* 0x000077003c03aa24 */ /* 0x000fe400078e0203 */
[----:B------:R-:W-:-:S04]  /*17f0*/  @!P4 IMAD.WIDE.U32 R28, R67, c[0x0][0x1d8], R28 ;  /* 0x00007600431cca25 */ /* 0x000fc800078e001c */
[----:B------:R-:W-:-:S04]  /*1800*/  @!P6 IMAD.WIDE.U32 R16, R61, c[0x0][0x1d8], R16 ;  /* 0x000076003d10ea25 */ /* 0x000fc800078e0010 */
[----:B------:R-:W-:Y:S01]  /*1810*/  @!P2 IMAD.WIDE.U32 R4, R60, c[0x0][0x1d8], R4 ;  /* 0x000076003c04aa25 */ /* 0x000fe200078e0004 */
[----:B------:R-:W-:Y:S02]  /*1820*/  @!P3 IADD3 R67, R27, R66, RZ ;  /* 0x000000421b43b210 */ /* 0x000fe40007ffe0ff */
[----:B------:R-:W-:Y:S02]  /*1830*/  @!P4 IADD3 R27, R29, R63, RZ ;  /* 0x0000003f1d1bc210 */ /* 0x000fe40007ffe0ff */
[----:B------:R-:W-:Y:S02]  /*1840*/  @!P6 IADD3 R62, R17, R62, RZ ;  /* 0x0000003e113ee210 */ /* 0x000fe40007ffe0ff */
[----:B------:R-:W-:Y:S02]  /*1850*/  @!P2 IADD3 R5, R5, R3, RZ ;  /* 0x000000030505a210 */ /* 0x000fe40007ffe0ff */
[C---:B------:R-:W-:Y:S02]  /*1860*/  @!P3 SHF.L.U32 R66, R26.reuse, 0x2, RZ ;  /* 0x000000021a42b819 */ /* 0x040fe400000006ff */
[----:B------:R-:W-:-:S02]  /*1870*/  @!P3 SHF.L.U64.HI R67, R26, 0x2, R67 ;  /* 0x000000021a43b819 */ /* 0x000fc40000010243 */
[C---:B------:R-:W-:Y:S02]  /*1880*/  @!P4 SHF.L.U32 R26, R28.reuse, 0x2, RZ ;  /* 0x000000021c1ac819 */ /* 0x040fe400000006ff */
[----:B------:R-:W-:Y:S02]  /*1890*/  @!P4 SHF.L.U64.HI R27, R28, 0x2, R27 ;  /* 0x000000021c1bc819 */ /* 0x000fe4000001021b */
[C---:B------:R-:W-:Y:S01]  /*18a0*/  @!P6 SHF.L.U32 R3, R16.reuse, 0x2, RZ ;  /* 0x000000021003e819 */ /* 0x040fe200000006ff */
[----:B------:R-:W-:Y:S01]  /*18b0*/  CS2R R28, SRZ ;  /* 0x00000000001c7805 */ /* 0x000fe2000001ff00 */
[----:B------:R-:W-:Y:S02]  /*18c0*/  @!P6 SHF.L.U64.HI R75, R16, 0x2, R62 ;  /* 0x00000002104be819 */ /* 0x000fe4000001023e */
[C---:B------:R-:W-:Y:S01]  /*18d0*/  @!P2 SHF.L.U32 R74, R4.reuse, 0x2, RZ ;  /* 0x00000002044aa819 */ /* 0x040fe200000006ff */
[----:B------:R-:W-:Y:S01]  /*18e0*/  CS2R R16, SRZ ;  /* 0x0000000000107805 */ /* 0x000fe2000001ff00 */
[----:B------:R-:W-:Y:S01]  /*18f0*/  @!P2 SHF.L.U64.HI R76, R4, 0x2, R5 ;  /* 0x00000002044ca819 */ /* 0x000fe20000010205 */
[----:B------:R0:W5:Y:S01]  /*1900*/  @!P5 LDG.E.64 R28, [R22.64] ;  /* 0x00000012161cd981 */ /* 0x000162000c1e1b00 */
[----:B------:R-:W-:-:S03]  /*1910*/  CS2R R4, SRZ ;  /* 0x0000000000047805 */ /* 0x000fc6000001ff00 */
[----:B------:R1:W5:Y:S04]  /*1920*/  @!P5 LDG.E.64 R16, [R24.64] ;  /* 0x000000121810d981 */ /* 0x000368000c1e1b00 */
[----:B------:R2:W4:Y:S02]  /*1930*/  @P1 LDG.E.64 R4, [R20.64] ;  /* 0x0000001214041981 */ /* 0x000524000c1e1b00 */
[----:B--2---:R-:W-:-:S04]  /*1940*/  @!P0 IADD3 R20, P5, R65, c[0x0][0x180], RZ ;  /* 0x0000600041148a10 */ /* 0x004fc80007fbe0ff */
[C---:B------:R-:W-:Y:S02]  /*1950*/  @!P0 IADD3.X R21, R64.reuse, c[0x0][0x184], RZ, P5, !PT ;  /* 0x0000610040158a10 */ /* 0x040fe40002ffe4ff */
[----:B0-----:R-:W-:Y:S01]  /*1960*/  @!P0 IADD3 R22, P5, R65, c[0x0][0x178], RZ ;  /* 0x00005e0041168a10 */ /* 0x001fe20007fbe0ff */
[----:B------:R-:W-:Y:S01]  /*1970*/  CS2R R72, SRZ ;  /* 0x0000000000487805 */ /* 0x000fe2000001ff00 */
[----:B------:R-:W-:Y:S02]  /*1980*/  CS2R R62, SRZ ;  /* 0x00000000003e7805 */ /* 0x000fe4000001ff00 */
[----:B------:R-:W-:Y:S02]  /*1990*/  @!P0 IADD3.X R23, R64, c[0x0][0x17c], RZ, P5, !PT ;  /* 0x00005f0040178a10 */ /* 0x000fe40002ffe4ff */
[C---:B-1----:R-:W-:Y:S01]  /*19a0*/  @!P3 IADD3 R24, P5, R66.reuse, c[0x0][0x180], RZ ;  /* 0x000060004218ba10 */ /* 0x042fe20007fbe0ff */
[----:B------:R0:W5:Y:S03]  /*19b0*/  @P1 LDG.E.64 R72, [R18.64] ;  /* 0x0000001212481981 */ /* 0x000166000c1e1b00 */
[----:B------:R-:W-:Y:S01]  /*19c0*/  @!P3 IADD3.X R25, R67, c[0x0][0x184], RZ, P5, !PT ;  /* 0x000061004319ba10 */ /* 0x000fe20002ffe4ff */
[----:B------:R1:W5:Y:S01]  /*19d0*/  @!P0 LDG.E.64 R62, [R20.64] ;  /* 0x00000012143e8981 */ /* 0x000362000c1e1b00 */
[----:B------:R-:W-:Y:S01]  /*19e0*/  @!P3 IADD3 R66, P5, R66, c[0x0][0x178], RZ ;  /* 0x00005e004242ba10 */ /* 0x000fe20007fbe0ff */
[----:B------:R-:W-:Y:S01]  /*19f0*/  CS2R R64, SRZ ;  /* 0x0000000000407805 */ /* 0x000fe2000001ff00 */
[----:B0-----:R-:W-:-:S02]  /*1a00*/  CS2R R18, SRZ ;  /* 0x0000000000127805 */ /* 0x001fc4000001ff00 */
[----:B------:R-:W-:-:S03]  /*1a10*/  @!P3 IADD3.X R67, R67, c[0x0][0x17c], RZ, P5, !PT ;  /* 0x00005f004343ba10 */ /* 0x000fc60002ffe4ff */
[----:B------:R0:W5:Y:S01]  /*1a20*/  @!P3 LDG.E.64 R64, [R24.64] ;  /* 0x000000121840b981 */ /* 0x000162000c1e1b00 */
[----:B-1----:R-:W-:-:S03]  /*1a30*/  CS2R R20, SRZ ;  /* 0x0000000000147805 */ /* 0x002fc6000001ff00 */
[----:B------:R1:W5:Y:S04]  /*1a40*/  @!P0 LDG.E.64 R18, [R22.64] ;  /* 0x0000001216128981 */ /* 0x000368000c1e1b00 */
[----:B------:R2:W5:Y:S01]  /*1a50*/  @!P3 LDG.E.64 R20, [R66.64] ;  /* 0x000000124214b981 */ /* 0x000562000c1e1b00 */
[C---:B0-----:R-:W-:Y:S02]  /*1a60*/  @!P4 IADD3 R24, P0, R26.reuse, c[0x0][0x180], RZ ;  /* 0x000060001a18ca10 */ /* 0x041fe40007f1e0ff */
[----:B------:R-:W-:Y:S01]  /*1a70*/  @!P4 IADD3 R26, P3, R26, c[0x0][0x178], RZ ;  /* 0x00005e001a1aca10 */ /* 0x000fe20007f7e0ff */
[----:B-1----:R-:W-:Y:S01]  /*1a80*/  CS2R R22, SRZ ;  /* 0x0000000000167805 */ /* 0x002fe2000001ff00 */
[C---:B------:R-:W-:Y:S02]  /*1a90*/  @!P4 IADD3.X R25, R27.reuse, c[0x0][0x184], RZ, P0, !PT ;  /* 0x000061001b19ca10 */ /* 0x040fe400007fe4ff */
[----:B------:R-:W-:Y:S01]  /*1aa0*/  @!P4 IADD3.X R27, R27, c[0x0][0x17c], RZ, P3, !PT ;  /* 0x00005f001b1bca10 */ /* 0x000fe20001ffe4ff */
[----:B--2---:R-:W-:Y:S01]  /*1ab0*/  CS2R R66, SRZ ;  /* 0x0000000000427805 */ /* 0x004fe2000001ff00 */
[----:B------:R-:W-:-:S02]  /*1ac0*/  @!P6 IADD3 R70, P5, R3, c[0x0][0x180], RZ ;  /* 0x000060000346ea10 */ /* 0x000fc40007fbe0ff */
[----:B------:R-:W-:Y:S01]  /*1ad0*/  @!P6 IADD3 R60, P0, R3, c[0x0][0x178], RZ ;  /* 0x00005e00033cea10 */ /* 0x000fe20007f1e0ff */
[----:B------:R0:W5:Y:S01]  /*1ae0*/  @!P4 LDG.E.64 R22, [R26.64] ;  /* 0x000000121a16c981 */ /* 0x000162000c1e1b00 */
[----:B------:R-:W-:Y:S02]  /*1af0*/  MOV R3, R76 ;  /* 0x0000004c00037202 */ /* 0x000fe40000000f00 */
[C---:B------:R-:W-:Y:S01]  /*1b00*/  @!P2 IADD3 R76, P3, R74.reuse, c[0x0][0x180], RZ ;  /* 0x000060004a4caa10 */ /* 0x040fe20007f7e0ff */
[----:B------:R1:W5:Y:S01]  /*1b10*/  @!P4 LDG.E.64 R66, [R24.64] ;  /* 0x000000121842c981 */ /* 0x000362000c1e1b00 */
[----:B------:R-:W-:Y:S02]  /*1b20*/  @!P2 IADD3 R74, P4, R74, c[0x0][0x178], RZ ;  /* 0x00005e004a4aaa10 */ /* 0x000fe40007f9e0ff */
[C---:B------:R-:W-:Y:S02]  /*1b30*/  @!P6 IADD3.X R71, R75.reuse, c[0x0][0x184], RZ, P5, !PT ;  /* 0x000061004b47ea10 */ /* 0x040fe40002ffe4ff */
[----:B------:R-:W-:Y:S01]  /*1b40*/  @!P6 IADD3.X R61, R75, c[0x0][0x17c], RZ, P0, !PT ;  /* 0x00005f004b3dea10 */ /* 0x000fe200007fe4ff */
[----:B0-----:R-:W-:Y:S01]  /*1b50*/  CS2R R26, SRZ ;  /* 0x00000000001a7805 */ /* 0x001fe2000001ff00 */
[----:B------:R-:W-:Y:S01]  /*1b60*/  @!P2 IADD3.X R75, R3, c[0x0][0x17c], RZ, P4, !PT ;  /* 0x00005f00034baa10 */ /* 0x000fe200027fe4ff */
[----:B-1----:R-:W-:-:S04]  /*1b70*/  CS2R R24, SRZ ;  /* 0x0000000000187805 */ /* 0x002fc8000001ff00 */
[----:B------:R0:W5:Y:S04]  /*1b80*/  @!P2 LDG.E.64 R26, [R74.64] ;  /* 0x000000124a1aa981 */ /* 0x000168000c1e1b00 */
[----:B------:R1:W5:Y:S04]  /*1b90*/  @!P6 LDG.E.64 R24, [R60.64] ;  /* 0x000000123c18e981 */ /* 0x000368000c1e1b00 */
[----:B-1----:R0:W5:Y:S01]  /*1ba0*/  LDL.LU.64 R60, [R1+0x58] ;  /* 0x00005800013c7983 */ /* 0x0021620000300a00 */
[----:B------:R-:W-:Y:S01]  /*1bb0*/  @!P2 IADD3.X R77, R3, c[0x0][0x184], RZ, P3, !PT ;  /* 0x00006100034daa10 */ /* 0x000fe20001ffe4ff */
[----:B---3--:R-:W1:Y:S02]  /*1bc0*/  R2UR UR6, R6 ;  /* 0x00000000060673c2 */ /* 0x008e6400000e0000 */
[----:B-1----:R-:W-:-:S05]  /*1bd0*/  MOV R3, UR6 ;  /* 0x0000000600037c02 */ /* 0x002fca0008000f00 */
[----:B------:R-:W-:-:S05]  /*1be0*/  FFMA.FTZ R3, -R3, UR6, R7 ;  /* 0x0000000603037c23 */ /* 0x000fca0008010107 */
[----:B------:R-:W-:-:S13]  /*1bf0*/  FSETP.GTU.FTZ.AND P0, PT, R3, RZ, PT ;  /* 0x000000ff0300720b */ /* 0x000fda0003f1c000 */
[----:B------:R-:W-:Y:S01]  /*1c00*/  VOTEU.ANY UP0, P0 ;  /* 0x00000000003f7886 */ /* 0x000fe20000000100 */
[----:B------:R-:W-:-:S13]  /*1c10*/  PLOP3.LUT P0, PT, PT, PT, UP0, 0x80, 0x0 ;  /* 0x000000000000781c */ /* 0x000fda0003f0f008 */
[----:B------:R-:W-:-:S06]  /*1c20*/  @P0 FADD.FTZ R3, R3, c[0x0][0x1a0] ;  /* 0x0000680003030621 */ /* 0x000fcc0000010000 */
[----:B------:R-:W1:Y:S01]  /*1c30*/  @P0 MUFU.RSQ R3, R3 ;  /* 0x0000000300030308 */ /* 0x000e620000001400 */
[----:B------:R-:W-:Y:S01]  /*1c40*/  CS2R R68, SRZ ;  /* 0x0000000000447805 */ /* 0x000fe2000001ff00 */
[----:B------:R-:W-:-:S05]  /*1c50*/  UMOV UR23, 0x3f800000 ;  /* 0x3f80000000177882 */ /* 0x000fca0000000000 */
[----:B------:R2:W5:Y:S01]  /*1c60*/  @!P6 LDG.E.64 R68, [R70.64] ;  /* 0x000000124644e981 */ /* 0x000562000c1e1b00 */
[----:B-1----:R1:W3:Y:S01]  /*1c70*/  @P0 R2UR UR5, R3 ;  /* 0x00000000030503c2 */ /* 0x0022e200000e0000 */
[----:B------:R-:W-:Y:S01]  /*1c80*/  ISETP.GT.U32.AND P0, PT, R0, 0x29f, PT ;  /* 0x0000029f0000780c */ /* 0x000fe20003f04070 */
[----:B--2---:R-:W-:Y:S01]  /*1c90*/  CS2R R70, SRZ ;  /* 0x0000000000467805 */ /* 0x004fe2000001ff00 */
[----:B------:R-:W-:Y:S01]  /*1ca0*/  BSSY B0, `(.L_x_1704) ;  /* 0x000001a000007945 */ /* 0x000fe20003800000 */
[----:B------:R-:W-:Y:S02]  /*1cb0*/  ISETP.NE.AND P5, PT, RZ, UR21, PT ;  /* 0x00000015ff007c0c */ /* 0x000fe4000bfa5270 */
[----:B------:R-:W-:Y:S02]  /*1cc0*/  MOV R6, RZ ;  /* 0x000000ff00067202 */ /* 0x000fe40000000f00 */
[----:B------:R4:W5:Y:S01]  /*1cd0*/  @!P2 LDG.E.64 R70, [R76.64] ;  /* 0x000000124c46a981 */ /* 0x000962000c1e1b00 */
[----:B-1----:R-:W-:Y:S01]  /*1ce0*/  HFMA2.MMA R3, -RZ, RZ, 0, 0 ;  /* 0x00000000ff037435 */ /* 0x002fe200000001ff */
[----:B---3--:R-:W-:Y:S01]  /*1cf0*/  @UP0 UMOV UR23, UR5 ;  /* 0x0000000500170c82 */ /* 0x008fe20008000000 */
[----:B----4-:R-:W-:-:S02]  /*1d00*/  FADD.FTZ R77, R4, -UR6 ;  /* 0x80000006044d7e21 */ /* 0x010fc40008010000 */
[----:B------:R-:W-:Y:S02]  /*1d10*/  FADD.FTZ R76, R5, -UR6 ;  /* 0x80000006054c7e21 */ /* 0x000fe40008010000 */
[----:B------:R-:W-:Y:S01]  /*1d20*/  CS2R R4, SRZ ;  /* 0x0000000000047805 */ /* 0x000fe2000001ff00 */
[----:B------:R-:W-:Y:S05]  /*1d30*/  @P0 BRA `(.L_x_1705) ;  /* 0x0000010000000947 */ /* 0x000fea0003800000 */
[----:B0-----:R-:W2:Y:S01]  /*1d40*/  LDL R75, [R1+0x48] ;  /* 0x00004800014b7983 */ /* 0x001ea20000100800 */
[----:B------:R-:W-:Y:S02]  /*1d50*/  ISETP.NE.AND P0, PT, RZ, UR21, PT ;  /* 0x00000015ff007c0c */ /* 0x000fe4000bf05270 */
[----:B--2---:R-:W-:Y:S02]  /*1d60*/  IADD3 R74, R75, UR22, RZ ;  /* 0x000000164b4a7c10 */ /* 0x004fe4000fffe0ff */
        /* <DEDUP_REMOVED lines=13> */
.L_x_1705:
[----:B0-----:R-:W-:Y:S05]  /*1e40*/  BSYNC B0 ;  /* 0x0000000000007941 */ /* 0x001fea0003800000 */
.L_x_1704:
[----:B------:R-:W-:Y:S01]  /*1e50*/  FMUL.FTZ R77, R77, UR23 ;  /* 0x000000174d4d7c20 */ /* 0x000fe20008410000 */
[----:B-----5:R-:W-:Y:S01]  /*1e60*/  MOV R74, R72 ;  /* 0x00000048004a7202 */ /* 0x020fe20000000f00 */
[----:B------:R-:W-:Y:S01]  /*1e70*/  FMUL.FTZ R76, R76, UR23 ;  /* 0x000000174c4c7c20 */ /* 0x000fe20008410000 */
[----:B------:R-:W-:Y:S02]  /*1e80*/  MOV R7, R73 ;  /* 0x0000004900077202 */ /* 0x000fe40000000f00 */
[----:B------:R0:W-:Y:S04]  /*1e90*/  STL [R1+0x44], R77 ;  /* 0x0000444d01007387 */ /* 0x0001e80000100800 */
        /* <DEDUP_REMOVED lines=20> */
.L_x_1706:
[----:B------:R1:W-:Y:S04]  /*1fe0*/  STL [R1+0x50], R0 ;  /* 0x0000500001007387 */ /* 0x0003e80000100800 */
[----:B-1----:R-:W2:Y:S01]  /*1ff0*/  LDL R0, [R1+0x38] ;  /* 0x0000380001007983 */ /* 0x002ea20000100800 */
[----:B0-----:R-:W-:Y:S02]  /*2000*/  FMUL.FTZ R76, R74, R3 ;  /* 0x000000034a4c7220 */ /* 0x001fe40000410000 */
[----:B------:R-:W-:Y:S02]  /*2010*/  FMUL.FTZ R75, R7, R6 ;  /* 0x00000006074b7220 */ /* 0x000fe40000410000 */
        /* <DEDUP_REMOVED lines=37> */
.L_x_1707:
[----:B------:R-:W2:Y:S04]  /*2270*/  LDL.LU R76, [R1] ;  /* 0x00000000014c7983 */ /* 0x000ea80000300800 */
[----:B------:R1:W-:Y:S04]  /*2280*/  STL [R1+0x5c], R4 ;  /* 0x00005c0401007387 */ /* 0x0003e80000100800 */
[----:B-1----:R-:W3:Y:S04]  /*2290*/  LDL R4, [R1+0x40] ;  /* 0x0000400001047983 */ /* 0x002ee80000100800 */
[----:B------:R-:W-:Y:S04]  /*22a0*/  STL [R1+0x58], R2 ;  /* 0x0000580201007387 */ /* 0x000fe80000100800 */
[----:B0-----:R-:W4:Y:S04]  /*22b0*/  LDL R77, [R1+0x38] ;  /* 0x00003800014d7983 */ /* 0x001f280000100800 */
[----:B-----5:R0:W-:Y:S04]  /*22c0*/  STL [R1+0x50], R0 ;  /* 0x0000500001007387 */ /* 0x0201e80000100800 */
[----:B0-----:R-:W4:Y:S01]  /*22d0*/  LDL R0, [R1+0x3c] ;  /* 0x00003c0001007983 */ /* 0x001f220000100800 */
[----:B--2---:R-:W-:Y:S01]  /*22e0*/  MOV R2, R76 ;  /* 0x0000004c00027202 */ /* 0x004fe20000000f00 */
[----:B------:R-:W-:-:S02]  /*22f0*/  FADD.FTZ R76, RZ, R74 ;  /* 0x0000004aff4c7221 */ /* 0x000fc40000010000 */
[----:B------:R-:W-:Y:S02]  /*2300*/  FMUL.FTZ R74, R61, R3 ;  /* 0x000000033d4a7220 */ /* 0x000fe40000410000 */
[----:B---3--:R-:W-:-:S05]  /*2310*/  FFMA.FTZ R60, R4, R61, R60 ;  /* 0x0000003d043c7223 */ /* 0x008fca000001003c */
[----:B------:R0:W-:Y:S02]  /*2320*/  STL [R1+0x4], R60 ;  /* 0x0000043c01007387 */ /* 0x0001e40000100800 */
[----:B0-----:R-:W-:Y:S01]  /*2330*/  FADD.FTZ R60, R76, R61 ;  /* 0x0000003d4c3c7221 */ /* 0x001fe20000010000 */
[----:B------:R-:W-:Y:S02]  /*2340*/  MOV R61, R4 ;  /* 0x00000004003d7202 */ /* 0x000fe40000000f00 */
[----:B------:R0:W5:Y:S04]  /*2350*/  LDL.LU R4, [R1+0x5c] ;  /* 0x00005c0001047983 */ /* 0x0001680000300800 */
[----:B------:R-:W2:Y:S01]  /*2360*/  LDL.LU R76, [R1+0x8] ;  /* 0x00000800014c7983 */ /* 0x000ea20000300800 */
[----:B------:R-:W-:-:S02]  /*2370*/  FFMA.FTZ R61, R61, R74, R2 ;  /* 0x0000004a3d3d7223 */ /* 0x000fc40000010002 */
[----:B------:R-:W-:Y:S01]  /*2380*/  FADD.FTZ R58, R58, -UR6 ;  /* 0x800000063a3a7e21 */ /* 0x000fe20008010000 */
[----:B------:R0:W5:Y:S03]  /*2390*/  LDL.LU R2, [R1+0x58] ;  /* 0x0000580001027983 */ /* 0x0001660000300800 */
[----:B------:R-:W-:Y:S02]  /*23a0*/  FMUL.FTZ R58, R58, UR23 ;  /* 0x000000173a3a7c20 */ /* 0x000fe40008410000 */
        /* <DEDUP_REMOVED lines=16> */
[----:B0----5:R-:W-:-:S04]  /*24b0*/  FFMA.FTZ R58, R58, R3, R4 ;  /* 0x000000033a3a7223 */ /* 0x021fc80000010004 */
        /* <DEDUP_REMOVED lines=17> */
.L_x_1708:
        /* <DEDUP_REMOVED lines=44> */
.L_x_1709:
[----:B0-----:R-:W2:Y:S01]  /*2890*/  LDL R75, [R1+0x2c] ;  /* 0x00002c00014b7983 */ /* 0x001ea20000100800 */
[----:B------:R-:W-:Y:S02]  /*28a0*/  FMUL.FTZ R57, R58, R3 ;  /* 0x000000033a397220 */ /* 0x000fe40000410000 */
[----:B------:R-:W-:Y:S02]  /*28b0*/  FADD.FTZ R55, R55, -UR6 ;  /* 0x8000000637377e21 */ /* 0x000fe40008010000 */
[----:B------:R-:W-:Y:S02]  /*28c0*/  FADD.FTZ R74, R74, R57 ;  /* 0x000000394a4a7221 */ /* 0x000fe40000010000 */
[----:B------:R-:W-:Y:S02]  /*28d0*/  FADD.FTZ R60, R60, R58 ;  /* 0x0000003a3c3c7221 */ /* 0x000fe40000010000 */
[----:B------:R-:W-:Y:S02]  /*28e0*/  FADD.FTZ R7, R7, R56 ;  /* 0x0000003807077221 */ /* 0x000fe40000010000 */
[----:B------:R-:W-:-:S02]  /*28f0*/  FFMA.FTZ R76, R77, R56, R76 ;  /* 0x000000384d4c7223 */ /* 0x000fc4000001004c */
[C---:B--2---:R-:W-:Y:S02]  /*2900*/  FFMA.FTZ R61, R75.reuse, R57, R61 ;  /* 0x000000394b3d7223 */ /* 0x044fe4000001003d */
[----:B------:R-:W-:Y:S01]  /*2910*/  FMUL.FTZ R57, R56, R6 ;  /* 0x0000000638397220 */ /* 0x000fe20000410000 */
[----:B------:R-:W-:Y:S01]  /*2920*/  MOV R56, R44 ;  /* 0x0000002c00387202 */ /* 0x000fe20000000f00 */
[----:B------:R-:W-:Y:S02]  /*2930*/  FFMA.FTZ R59, R75, R58, R59 ;  /* 0x0000003a4b3b7223 */ /* 0x000fe4000001003b */
[----:B------:R-:W-:Y:S02]  /*2940*/  FFMA.FTZ R61, R77, R57, R61 ;  /* 0x000000394d3d7223 */ /* 0x000fe4000001003d */
[----:B------:R-:W-:Y:S02]  /*2950*/  FADD.FTZ R74, R57, R74 ;  /* 0x0000004a394a7221 */ /* 0x000fe40000010000 */
[----:B------:R-:W-:Y:S01]  /*2960*/  FADD.FTZ R57, R54, -UR6 ;  /* 0x8000000636397e21 */ /* 0x000fe20008010000 */
[----:B------:R-:W-:Y:S01]  /*2970*/  MOV R54, R45 ;  /* 0x0000002d00367202 */ /* 0x000fe20000000f00 */
[----:B------:R-:W-:-:S02]  /*2980*/  FMUL.FTZ R58, R55, UR23 ;  /* 0x00000017373a7c20 */ /* 0x000fc40008410000 */
[----:B------:R-:W-:-:S03]  /*2990*/  FMUL.FTZ R75, R57, UR23 ;  /* 0x00000017394b7c20 */ /* 0x000fc60008410000 */
        /* <DEDUP_REMOVED lines=21> */
.L_x_1710:
[----:B------:R-:W-:Y:S02]  /*2af0*/  FMUL.FTZ R55, R56, R3 ;  /* 0x0000000338377220 */ /* 0x000fe40000410000 */
[----:B------:R-:W-:Y:S02]  /*2b00*/  FADD.FTZ R53, R53, -UR6 ;  /* 0x8000000635357e21 */ /* 0x000fe40008010000 */
[----:B------:R-:W-:Y:S02]  /*2b10*/  FFMA.FTZ R61, R75, R55, R61 ;  /* 0x000000374b3d7223 */ /* 0x000fe4000001003d */
[----:B------:R-:W-:Y:S02]  /*2b20*/  FADD.FTZ R74, R74, R55 ;  /* 0x000000374a4a7221 */ /* 0x000fe40000010000 */
[----:B------:R-:W-:Y:S02]  /*2b30*/  FMUL.FTZ R55, R54, R6 ;  /* 0x0000000636377220 */ /* 0x000fe40000410000 */
[----:B------:R-:W-:-:S02]  /*2b40*/  FADD.FTZ R60, R60, R56 ;  /* 0x000000383c3c7221 */ /* 0x000fc40000010000 */
[----:B------:R-:W-:Y:S02]  /*2b50*/  FFMA.FTZ R61, R58, R55, R61 ;  /* 0x000000373a3d7223 */ /* 0x000fe4000001003d */
[----:B------:R-:W-:Y:S02]  /*2b60*/  FADD.FTZ R74, R55, R74 ;  /* 0x0000004a374a7221 */ /* 0x000fe40000010000 */
[----:B------:R-:W-:Y:S01]  /*2b70*/  FADD.FTZ R55, R52, -UR6 ;  /* 0x8000000634377e21 */ /* 0x000fe20008010000 */
[----:B------:R-:W-:Y:S01]  /*2b80*/  MOV R52, R43 ;  /* 0x0000002b00347202 */ /* 0x000fe20000000f00 */
[----:B------:R-:W-:Y:S02]  /*2b90*/  FFMA.FTZ R59, R75, R56, R59 ;  /* 0x000000384b3b7223 */ /* 0x000fe4000001003b */
[----:B------:R-:W-:Y:S02]  /*2ba0*/  FMUL.FTZ R56, R53, UR23 ;  /* 0x0000001735387c20 */ /* 0x000fe40008410000 */
[----:B------:R-:W-:-:S02]  /*2bb0*/  FMUL.FTZ R57, R55, UR23 ;  /* 0x0000001737397c20 */ /* 0x000fc40008410000 */
[----:B------:R-:W-:Y:S01]  /*2bc0*/  FADD.FTZ R7, R7, R54 ;  /* 0x0000003607077221 */ /* 0x000fe20000010000 */
[----:B------:R1:W-:Y:S01]  /*2bd0*/  STL [R1+0x18], R56 ;  /* 0x0000183801007387 */ /* 0x0003e20000100800 */
[----:B------:R-:W-:Y:S01]  /*2be0*/  FFMA.FTZ R76, R58, R54, R76 ;  /* 0x000000363a4c7223 */ /* 0x000fe2000001004c */
[----:B------:R-:W-:Y:S02]  /*2bf0*/  MOV R54, R42 ;  /* 0x0000002a00367202 */ /* 0x000fe40000000f00 */
[----:B------:R1:W-:Y:S01]  /*2c00*/  STL [R1+0x1c], R57 ;  /* 0x00001c3901007387 */ /* 0x0003e20000100800 */
[----:B------:R-:W-:Y:S05]  /*2c10*/  @!P5 BRA `(.L_x_1711) ;  /* 0x000001200000d947 */ /* 0x000fea0003800000 */
[----:B------:R-:W-:-:S04]  /*2c20*/  FFMA.FTZ R52, R57, R3, R4 ;  /* 0x0000000339347223 */ /* 0x000fc80000010004 */
[----:B------:R-:W-:-:S06]  /*2c30*/  FMUL.FTZ R53, R52, -1.4426950216293334961 ;  /* 0xbfb8aa3b34357820 */ /* 0x000fcc0000410000 */
[----:B------:R-:W2:Y:S02]  /*2c40*/  MUFU.EX2 R53, R53 ;  /* 0x0000003500357308 */ /* 0x000ea40000000800 */
[----:B--2---:R-:W-:-:S06]  /*2c50*/  FADD.FTZ R53, R53, 1 ;  /* 0x3f80000035357421 */ /* 0x004fcc0000010000 */
[----:B------:R-:W2:Y:S02]  /*2c60*/  MUFU.RCP R53, R53 ;  /* 0x0000003500357308 */ /* 0x000ea40000001000 */
[----:B--2---:R-:W-:Y:S02]  /*2c70*/  FADD.FTZ R54, -R53, 1 ;  /* 0x3f80000035367421 */ /* 0x004fe40000010100 */
[----:B------:R-:W-:Y:S02]  /*2c80*/  FMUL.FTZ R53, R42, R53 ;  /* 0x000000352a357220 */ /* 0x000fe40000410000 */
[----:B------:R-:W-:Y:S02]  /*2c90*/  FFMA.FTZ R54, R52, R54, 1 ;  /* 0x3f80000034367423 */ /* 0x000fe40000010036 */
[----:B------:R-:W-:Y:S02]  /*2ca0*/  FFMA.FTZ R52, R56, R6, R5 ;  /* 0x0000000638347223 */ /* 0x000fe40000010005 */
[----:B------:R-:W-:-:S02]  /*2cb0*/  FMUL.FTZ R54, R53, R54 ;  /* 0x0000003635367220 */ /* 0x000fc40000410000 */
[----:B------:R-:W-:-:S06]  /*2cc0*/  FMUL.FTZ R53, R52, -1.4426950216293334961 ;  /* 0xbfb8aa3b34357820 */ /* 0x000fcc0000410000 */
[----:B------:R-:W2:Y:S02]  /*2cd0*/  MUFU.EX2 R53, R53 ;  /* 0x0000003500357308 */ /* 0x000ea40000000800 */
[----:B--2---:R-:W-:-:S06]  /*2ce0*/  FADD.FTZ R53, R53, 1 ;  /* 0x3f80000035357421 */ /* 0x004fcc0000010000 */
[----:B------:R-:W2:Y:S02]  /*2cf0*/  MUFU.RCP R53, R53 ;  /* 0x0000003500357308 */ /* 0x000ea40000001000 */
[----:B--2---:R-:W-:Y:S02]  /*2d00*/  FADD.FTZ R55, -R53, 1 ;  /* 0x3f80000035377421 */ /* 0x004fe40000010100 */
[----:B------:R-:W-:Y:S02]  /*2d10*/  FMUL.FTZ R53, R43, R53 ;  /* 0x000000352b357220 */ /* 0x000fe40000410000 */
[----:B------:R-:W-:-:S04]  /*2d20*/  FFMA.FTZ R52, R52, R55, 1 ;  /* 0x3f80000034347423 */ /* 0x000fc80000010037 */
[----:B------:R-:W-:Y:S02]  /*2d30*/  FMUL.FTZ R52, R53, R52 ;  /* 0x0000003435347220 */ /* 0x000fe40000410000 */
.L_x_1711:
        /* <DEDUP_REMOVED lines=21> */
[----:B------:R-:W3:Y:S02]  /*2e90*/  MUFU.EX2 R37, R37 ;  /* 0x0000002500257308 */ /* 0x000ee40000000800 */
[----:B---3--:R-:W-:-:S06]  /*2ea0*/  FADD.FTZ R37, R37, 1 ;  /* 0x3f80000025257421 */ /* 0x008fcc0000010000 */
[----:B------:R-:W3:Y:S02]  /*2eb0*/  MUFU.RCP R37, R37 ;  /* 0x0000002500257308 */ /* 0x000ee40000001000 */
[----:B---3--:R-:W-:Y:S02]  /*2ec0*/  FADD.FTZ R52, -R37, 1 ;  /* 0x3f80000025347421 */ /* 0x008fe40000010100 */
[----:B------:R-:W-:Y:S02]  /*2ed0*/  FMUL.FTZ R37, R40, R37 ;  /* 0x0000002528257220 */ /* 0x000fe40000410000 */
[----:B------:R-:W-:Y:S02]  /*2ee0*/  FFMA.FTZ R52, R36, R52, 1 ;  /* 0x3f80000024347423 */ /* 0x000fe40000010034 */
[----:B------:R-:W-:Y:S02]  /*2ef0*/  FFMA.FTZ R36, R54, R6, R5 ;  /* 0x0000000636247223 */ /* 0x000fe40000010005 */
[----:B------:R-:W-:-:S02]  /*2f00*/  FMUL.FTZ R52, R37, R52 ;  /* 0x0000003425347220 */ /* 0x000fc40000410000 */
[----:B------:R-:W-:-:S06]  /*2f10*/  FMUL.FTZ R37, R36, -1.4426950216293334961 ;  /* 0xbfb8aa3b24257820 */ /* 0x000fcc0000410000 */
[----:B------:R-:W3:Y:S02]  /*2f20*/  MUFU.EX2 R37, R37 ;  /* 0x0000002500257308 */ /* 0x000ee40000000800 */
[----:B---3--:R-:W-:-:S06]  /*2f30*/  FADD.FTZ R37, R37, 1 ;  /* 0x3f80000025257421 */ /* 0x008fcc0000010000 */
[----:B------:R-:W3:Y:S02]  /*2f40*/  MUFU.RCP R37, R37 ;  /* 0x0000002500257308 */ /* 0x000ee40000001000 */
[----:B---3--:R-:W-:Y:S02]  /*2f50*/  FADD.FTZ R53, -R37, 1 ;  /* 0x3f80000025357421 */ /* 0x008fe40000010100 */
[----:B------:R-:W-:Y:S02]  /*2f60*/  FMUL.FTZ R37, R41, R37 ;  /* 0x0000002529257220 */ /* 0x000fe40000410000 */
[----:B------:R-:W-:-:S04]  /*2f70*/  FFMA.FTZ R36, R36, R53, 1 ;  /* 0x3f80000024247423 */ /* 0x000fc80000010035 */
[----:B------:R-:W-:Y:S02]  /*2f80*/  FMUL.FTZ R36, R37, R36 ;  /* 0x0000002425247220 */ /* 0x000fe40000410000 */
.L_x_1712:
        /* <DEDUP_REMOVED lines=21> */
[----:B------:R-:W4:Y:S02]  /*30e0*/  MUFU.EX2 R35, R35 ;  /* 0x0000002300237308 */ /* 0x000f240000000800 */
[----:B----4-:R-:W-:-:S06]  /*30f0*/  FADD.FTZ R35, R35, 1 ;  /* 0x3f80000023237421 */ /* 0x010fcc0000010000 */
[----:B------:R-:W4:Y:S02]  /*3100*/  MUFU.RCP R35, R35 ;  /* 0x0000002300237308 */ /* 0x000f240000001000 */
[----:B----4-:R-:W-:Y:S02]  /*3110*/  FADD.FTZ R36, -R35, 1 ;  /* 0x3f80000023247421 */ /* 0x010fe40000010100 */
[----:B------:R-:W-:Y:S02]  /*3120*/  FMUL.FTZ R35, R38, R35 ;  /* 0x0000002326237220 */ /* 0x000fe40000410000 */
[----:B------:R-:W-:Y:S02]  /*3130*/  FFMA.FTZ R36, R34, R36, 1 ;  /* 0x3f80000022247423 */ /* 0x000fe40000010024 */
[----:B------:R-:W-:Y:S02]  /*3140*/  FFMA.FTZ R34, R52, R6, R5 ;  /* 0x0000000634227223 */ /* 0x000fe40000010005 */
[----:B------:R-:W-:-:S02]  /*3150*/  FMUL.FTZ R36, R35, R36 ;  /* 0x0000002423247220 */ /* 0x000fc40000410000 */
[----:B------:R-:W-:-:S06]  /*3160*/  FMUL.FTZ R35, R34, -1.4426950216293334961 ;  /* 0xbfb8aa3b22237820 */ /* 0x000fcc0000410000 */
[----:B------:R-:W4:Y:S02]  /*3170*/  MUFU.EX2 R35, R35 ;  /* 0x0000002300237308 */ /* 0x000f240000000800 */
[----:B----4-:R-:W-:-:S06]  /*3180*/  FADD.FTZ R35, R35, 1 ;  /* 0x3f80000023237421 */ /* 0x010fcc0000010000 */
[----:B------:R-:W4:Y:S02]  /*3190*/  MUFU.RCP R35, R35 ;  /* 0x0000002300237308 */ /* 0x000f240000001000 */
[----:B----4-:R-:W-:Y:S02]  /*31a0*/  FADD.FTZ R37, -R35, 1 ;  /* 0x3f80000023257421 */ /* 0x010fe40000010100 */
[----:B------:R-:W-:Y:S02]  /*31b0*/  FMUL.FTZ R35, R39, R35 ;  /* 0x0000002327237220 */ /* 0x000fe40000410000 */
[----:B------:R-:W-:-:S04]  /*31c0*/  FFMA.FTZ R34, R34, R37, 1 ;  /* 0x3f80000022227423 */ /* 0x000fc80000010025 */
[----:B------:R-:W-:Y:S02]  /*31d0*/  FMUL.FTZ R34, R35, R34 ;  /* 0x0000002223227220 */ /* 0x000fe40000410000 */
.L_x_1713:
        /* <DEDUP_REMOVED lines=14> */
[----:B------:R4:W-:Y:S01]  /*32c0*/  STL [R1], R36 ;  /* 0x0000002401007387 */ /* 0x0009e20000100800 */
[----:B------:R-:W-:Y:S01]  /*32d0*/  FFMA.FTZ R76, R52, R34, R76 ;  /* 0x00000022344c7223 */ /* 0x000fe2000001004c */
[----:B------:R-:W-:Y:S02]  /*32e0*/  MOV R34, R12 ;  /* 0x0000000c00227202 */ /* 0x000fe40000000f00 */
[----:B------:R4:W-:Y:S01]  /*32f0*/  STL [R1+0x4], R37 ;  /* 0x0000042501007387 */ /* 0x0009e20000100800 */
        /* <DEDUP_REMOVED lines=19> */
.L_x_1714:
        /* <DEDUP_REMOVED lines=8> */
[C---:B------:R-:W-:Y:S02]  /*34b0*/  FFMA.FTZ R32, R36.reuse, R32, R76 ;  /* 0x0000002024207223 */ /* 0x040fe4000001004c */
[----:B------:R-:W-:Y:S02]  /*34c0*/  FFMA.FTZ R61, R36, R33, R61 ;  /* 0x00000021243d7223 */ /* 0x000fe4000001003d */
[----:B------:R-:W-:Y:S01]  /*34d0*/  FADD.FTZ R74, R33, R74 ;  /* 0x0000004a214a7221 */ /* 0x000fe20000010000 */
[----:B------:R-:W-:Y:S01]  /*34e0*/  MOV R33, R14 ;  /* 0x0000000e00217202 */ /* 0x000fe20000000f00 */
[----:B------:R-:W-:Y:S02]  /*34f0*/  FADD.FTZ R60, R60, R34 ;  /* 0x000000223c3c7221 */ /* 0x000fe40000010000 */
[----:B------:R-:W-:-:S02]  /*3500*/  FFMA.FTZ R59, R37, R34, R59 ;  /* 0x00000022253b7223 */ /* 0x000fc4000001003b */
        /* <DEDUP_REMOVED lines=21> */
.L_x_1715:
[----:B------:R-:W-:Y:S02]  /*3660*/  FMUL.FTZ R31, R33, R3 ;  /* 0x00000003211f7220 */ /* 0x000fe40000410000 */
[----:B0-----:R-:W-:Y:S01]  /*3670*/  FADD.FTZ R75, R28, -UR6 ;  /* 0x800000061c4b7e21 */ /* 0x001fe20008010000 */
[----:B------:R-:W-:Y:S01]  /*3680*/  MOV R28, R17 ;  /* 0x00000011001c7202 */ /* 0x000fe20000000f00 */
[----:B------:R-:W-:Y:S02]  /*3690*/  FFMA.FTZ R61, R77, R31, R61 ;  /* 0x0000001f4d3d7223 */ /* 0x000fe4000001003d */
[----:B------:R-:W-:Y:S02]  /*36a0*/  FADD.FTZ R74, R74, R31 ;  /* 0x0000001f4a4a7221 */ /* 0x000fe40000010000 */
[----:B------:R-:W-:Y:S02]  /*36b0*/  FMUL.FTZ R31, R30, R6 ;  /* 0x000000061e1f7220 */ /* 0x000fe40000410000 */
[----:B------:R-:W-:-:S02]  /*36c0*/  FADD.FTZ R60, R60, R33 ;  /* 0x000000213c3c7221 */ /* 0x000fc40000010000 */
[C---:B------:R-:W-:Y:S02]  /*36d0*/  FFMA.FTZ R61, R76.reuse, R31, R61 ;  /* 0x0000001f4c3d7223 */ /* 0x040fe4000001003d */
[----:B------:R-:W-:Y:S02]  /*36e0*/  FADD.FTZ R31, R31, R74 ;  /* 0x0000004a1f1f7221 */ /* 0x000fe40000010000 */
[----:B------:R-:W-:Y:S01]  /*36f0*/  FADD.FTZ R74, R29, -UR6 ;  /* 0x800000061d4a7e21 */ /* 0x000fe20008010000 */
[----:B------:R-:W-:Y:S01]  /*3700*/  MOV R29, R16 ;  /* 0x00000010001d7202 */ /* 0x000fe20000000f00 */
[----:B------:R-:W-:Y:S02]  /*3710*/  FFMA.FTZ R59, R77, R33, R59 ;  /* 0x000000214d3b7223 */ /* 0x000fe4000001003b */
        /* <DEDUP_REMOVED lines=23> */
.L_x_1716:
[----:B------:R-:W-:Y:S01]  /*3890*/  FMUL.FTZ R33, R29, R3 ;  /* 0x000000031d217220 */ /* 0x000fe20000410000 */
[----:B------:R-:W-:Y:S01]  /*38a0*/  MOV R35, R18 ;  /* 0x0000001200237202 */ /* 0x000fe20000000f00 */
[----:B------:R-:W-:Y:S02]  /*38b0*/  FADD.FTZ R7, R7, R28 ;  /* 0x0000001c07077221 */ /* 0x000fe40000010000 */
[----:B------:R-:W-:Y:S02]  /*38c0*/  FFMA.FTZ R61, R75, R33, R61 ;  /* 0x000000214b3d7223 */ /* 0x000fe4000001003d */
[----:B------:R-:W-:Y:S02]  /*38d0*/  FADD.FTZ R31, R31, R33 ;  /* 0x000000211f1f7221 */ /* 0x000fe40000010000 */
[----:B------:R-:W-:Y:S02]  /*38e0*/  FMUL.FTZ R33, R28, R6 ;  /* 0x000000061c217220 */ /* 0x000fe40000410000 */
[----:B------:R-:W-:-:S02]  /*38f0*/  FFMA.FTZ R32, R74, R28, R32 ;  /* 0x0000001c4a207223 */ /* 0x000fc40000010020 */
[----:B------:R-:W-:Y:S02]  /*3900*/  FADD.FTZ R30, R60, R29 ;  /* 0x0000001d3c1e7221 */ /* 0x000fe40000010000 */
[----:B------:R-:W-:Y:S02]  /*3910*/  FFMA.FTZ R28, R74, R33, R61 ;  /* 0x000000214a1c7223 */ /* 0x000fe4000001003d */
[----:B------:R-:W-:Y:S02]  /*3920*/  FADD.FTZ R61, R62, -UR6 ;  /* 0x800000063e3d7e21 */ /* 0x000fe40008010000 */
[----:B------:R-:W-:Y:S02]  /*3930*/  FADD.FTZ R60, R63, -UR6 ;  /* 0x800000063f3c7e21 */ /* 0x000fe40008010000 */
[----:B------:R-:W-:Y:S01]  /*3940*/  FADD.FTZ R31, R33, R31 ;  /* 0x0000001f211f7221 */ /* 0x000fe20000010000 */
[----:B------:R-:W-:Y:S01]  /*3950*/  MOV R33, R19 ;  /* 0x0000001300217202 */ /* 0x000fe20000000f00 */
        /* <DEDUP_REMOVED lines=18> */
[----:B0---4-:R-:W-:Y:S02]  /*3a80*/  FADD.FTZ R36, -R34, 1 ;  /* 0x3f80000022247421 */ /* 0x011fe40000010100 */
[----:B------:R-:W-:Y:S02]  /*3a90*/  FMUL.FTZ R34, R19, R34 ;  /* 0x0000002213227220 */ /* 0x000fe40000410000 */
[----:B------:R-:W-:-:S04]  /*3aa0*/  FFMA.FTZ R33, R33, R36, 1 ;  /* 0x3f80000021217423 */ /* 0x000fc80000010024 */
[----:B------:R-:W-:Y:S02]  /*3ab0*/  FMUL.FTZ R33, R34, R33 ;  /* 0x0000002122217220 */ /* 0x000fe40000410000 */
.L_x_1717:
[----:B------:R-:W-:Y:S02]  /*3ac0*/  FMUL.FTZ R34, R35, R3 ;  /* 0x0000000323227220 */ /* 0x000fe40000410000 */
[----:B------:R-:W-:Y:S02]  /*3ad0*/  FADD.FTZ R30, R30, R35 ;  /* 0x000000231e1e7221 */ /* 0x000fe40000010000 */
[C---:B------:R-:W-:Y:S02]  /*3ae0*/  FFMA.FTZ R29, R61.reuse, R35, R29 ;  /* 0x000000233d1d7223 */ /* 0x040fe4000001001d */
[----:B------:R-:W-:Y:S02]  /*3af0*/  FFMA.FTZ R35, R61, R34, R28 ;  /* 0x000000223d237223 */ /* 0x000fe4000001001c */
[----:B----4-:R-:W-:Y:S02]  /*3b00*/  FMUL.FTZ R36, R33, R6 ;  /* 0x0000000621247220 */ /* 0x010fe40000410000 */
[----:B------:R-:W-:-:S02]  /*3b10*/  FADD.FTZ R31, R31, R34 ;  /* 0x000000221f1f7221 */ /* 0x000fc40000010000 */
[----:B------:R-:W-:Y:S02]  /*3b20*/  FADD.FTZ R59, R64, -UR6 ;  /* 0x80000006403b7e21 */ /* 0x000fe40008010000 */
[----:B------:R-:W-:Y:S02]  /*3b30*/  FADD.FTZ R58, R65, -UR6 ;  /* 0x80000006413a7e21 */ /* 0x000fe40008010000 */
[----:B------:R-:W-:Y:S02]  /*3b40*/  FADD.FTZ R28, R7, R33 ;  /* 0x00000021071c7221 */ /* 0x000fe40000010000 */
[C---:B------:R-:W-:Y:S02]  /*3b50*/  FFMA.FTZ R35, R60.reuse, R36, R35 ;  /* 0x000000243c237223 */ /* 0x040fe40000010023 */
[----:B------:R-:W-:Y:S01]  /*3b60*/  FFMA.FTZ R7, R60, R33, R32 ;  /* 0x000000213c077223 */ /* 0x000fe20000010020 */
[----:B------:R-:W-:Y:S01]  /*3b70*/  MOV R32, R20 ;  /* 0x0000001400207202 */ /* 0x000fe20000000f00 */
[----:B------:R-:W-:Y:S01]  /*3b80*/  FADD.FTZ R36, R36, R31 ;  /* 0x0000001f24247221 */ /* 0x000fe20000010000 */
[----:B------:R-:W-:Y:S01]  /*3b90*/  MOV R31, R21 ;  /* 0x00000015001f7202 */ /* 0x000fe20000000f00 */
        /* <DEDUP_REMOVED lines=21> */
.L_x_1718:
[----:B------:R-:W-:Y:S01]  /*3cf0*/  FMUL.FTZ R33, R32, R3 ;  /* 0x0000000320217220 */ /* 0x000fe20000410000 */
[----:B------:R-:W-:Y:S01]  /*3d00*/  MOV R34, R22 ;  /* 0x0000001600227202 */ /* 0x000fe20000000f00 */
[----:B-1----:R-:W-:Y:S02]  /*3d10*/  FADD.FTZ R57, R66, -UR6 ;  /* 0x8000000642397e21 */ /* 0x002fe40008010000 */
[----:B------:R-:W-:Y:S02]  /*3d20*/  FFMA.FTZ R35, R59, R33, R35 ;  /* 0x000000213b237223 */ /* 0x000fe40000010023 */
[----:B------:R-:W-:Y:S02]  /*3d30*/  FADD.FTZ R36, R36, R33 ;  /* 0x0000002124247221 */ /* 0x000fe40000010000 */
[----:B------:R-:W-:Y:S02]  /*3d40*/  FMUL.FTZ R33, R31, R6 ;  /* 0x000000061f217220 */ /* 0x000fe40000410000 */
[----:B------:R-:W-:-:S02]  /*3d50*/  FADD.FTZ R56, R67, -UR6 ;  /* 0x8000000643387e21 */ /* 0x000fc40008010000 */
[----:B------:R-:W-:Y:S02]  /*3d60*/  FFMA.FTZ R35, R58, R33, R35 ;  /* 0x000000213a237223 */ /* 0x000fe40000010023 */
[----:B------:R-:W-:Y:S01]  /*3d70*/  FADD.FTZ R36, R33, R36 ;  /* 0x0000002421247221 */ /* 0x000fe20000010000 */
[----:B------:R-:W-:Y:S01]  /*3d80*/  MOV R33, R23 ;  /* 0x0000001700217202 */ /* 0x000fe20000000f00 */
        /* <DEDUP_REMOVED lines=17> */
[----:B0--3--:R-:W-:Y:S02]  /*3ea0*/  FADD.FTZ R52, -R37, 1 ;  /* 0x3f80000025347421 */ /* 0x009fe40000010100 */
[----:B------:R-:W-:Y:S02]  /*3eb0*/  FMUL.FTZ R37, R23, R37 ;  /* 0x0000002517257220 */ /* 0x000fe40000410000 */
[----:B------:R-:W-:-:S04]  /*3ec0*/  FFMA.FTZ R33, R33, R52, 1 ;  /* 0x3f80000021217423 */ /* 0x000fc80000010034 */
[----:B------:R-:W-:Y:S02]  /*3ed0*/  FMUL.FTZ R33, R37, R33 ;  /* 0x0000002125217220 */ /* 0x000fe40000410000 */
.L_x_1719:
[----:B------:R-:W-:Y:S01]  /*3ee0*/  FMUL.FTZ R37, R34, R3 ;  /* 0x0000000322257220 */ /* 0x000fe20000410000 */
[----:B------:R-:W-:Y:S01]  /*3ef0*/  MOV R63, R24 ;  /* 0x00000018003f7202 */ /* 0x000fe20000000f00 */
[----:B---3--:R-:W-:Y:S01]  /*3f00*/  FADD.FTZ R53, R68, -UR6 ;  /* 0x8000000644357e21 */ /* 0x008fe20008010000 */
[----:B------:R-:W-:Y:S01]  /*3f10*/  MOV R62, R25 ;  /* 0x00000019003e7202 */ /* 0x000fe20000000f00 */
[----:B------:R-:W-:Y:S02]  /*3f20*/  FFMA.FTZ R35, R57, R37, R35 ;  /* 0x0000002539237223 */ /* 0x000fe40000010023 */
[----:B------:R-:W-:Y:S02]  /*3f30*/  FADD.FTZ R36, R36, R37 ;  /* 0x0000002524247221 */ /* 0x000fe40000010000 */
[----:B------:R-:W-:Y:S02]  /*3f40*/  FMUL.FTZ R37, R33, R6 ;  /* 0x0000000621257220 */ /* 0x000fe40000410000 */
[----:B------:R-:W-:-:S02]  /*3f50*/  FADD.FTZ R52, R69, -UR6 ;  /* 0x8000000645347e21 */ /* 0x000fc40008010000 */
[----:B------:R-:W-:Y:S02]  /*3f60*/  FFMA.FTZ R35, R56, R37, R35 ;  /* 0x0000002538237223 */ /* 0x000fe40000010023 */
[----:B------:R-:W-:Y:S02]  /*3f70*/  FADD.FTZ R36, R37, R36 ;  /* 0x0000002425247221 */ /* 0x000fe40000010000 */
[----:B------:R-:W-:Y:S02]  /*3f80*/  FMUL.FTZ R53, R53, UR23 ;  /* 0x0000001735357c20 */ /* 0x000fe40008410000 */
[----:B------:R-:W-:Y:S01]  /*3f90*/  FMUL.FTZ R52, R52, UR23 ;  /* 0x0000001734347c20 */ /* 0x000fe20008410000 */
[----:B------:R-:W-:Y:S05]  /*3fa0*/  @!P5 BRA `(.L_x_1720) ;  /* 0x000001200000d947 */ /* 0x000fea0003800000 */
[----:B------:R-:W-:-:S04]  /*3fb0*/  FFMA.FTZ R37, R53, R3, R4 ;  /* 0x0000000335257223 */ /* 0x000fc80000010004 */
[----:B--2---:R-:W-:-:S06]  /*3fc0*/  FMUL.FTZ R54, R37, -1.4426950216293334961 ;  /* 0xbfb8aa3b25367820 */ /* 0x004fcc0000410000 */
        /* <DEDUP_REMOVED lines=16> */
.L_x_1720:
[----:B------:R-:W-:Y:S01]  /*40d0*/  FMUL.FTZ R37, R63, R3 ;  /* 0x000000033f257220 */ /* 0x000fe20000410000 */
[----:B------:R-:W-:Y:S01]  /*40e0*/  MOV R64, R26 ;  /* 0x0000001a00407202 */ /* 0x000fe20000000f00 */
[----:B--2---:R-:W-:Y:S02]  /*40f0*/  FMUL.FTZ R54, R62, R6 ;  /* 0x000000063e367220 */ /* 0x004fe40000410000 */
[----:B------:R-:W-:Y:S02]  /*4100*/  FFMA.FTZ R35, R53, R37, R35 ;  /* 0x0000002535237223 */ /* 0x000fe40000010023 */
[----:B------:R-:W-:Y:S02]  /*4110*/  FADD.FTZ R37, R36, R37 ;  /* 0x0000002524257221 */ /* 0x000fe40000010000 */
[----:B------:R-:W-:Y:S01]  /*4120*/  FFMA.FTZ R36, R52, R54, R35 ;  /* 0x0000003634247223 */ /* 0x000fe20000010023 */
[----:B------:R-:W-:Y:S01]  /*4130*/  MOV R35, R27 ;  /* 0x0000001b00237202 */ /* 0x000fe20000000f00 */
[----:B------:R-:W-:-:S02]  /*4140*/  FADD.FTZ R37, R54, R37 ;  /* 0x0000002536257221 */ /* 0x000fc40000010000 */
[----:B------:R-:W-:Y:S02]  /*4150*/  FADD.FTZ R55, R70, -UR6 ;  /* 0x8000000646377e21 */ /* 0x000fe40008010000 */
        /* <DEDUP_REMOVED lines=22> */
.L_x_1721:
[----:B------:R-:W2:Y:S01]  /*42c0*/  LDL R67, [R1+0x4c] ;  /* 0x00004c0001437983 */ /* 0x000ea20000100800 */
[----:B------:R-:W-:Y:S01]  /*42d0*/  FMUL.FTZ R65, R64, R3 ;  /* 0x0000000340417220 */ /* 0x000fe20000410000 */
[----:B------:R-:W-:Y:S01]  /*42e0*/  BSSY B0, `(.L_x_1722) ;  /* 0x000006b000007945 */ /* 0x000fe20003800000 */
[----:B------:R-:W-:Y:S01]  /*42f0*/  FADD.FTZ R28, R28, R31 ;  /* 0x0000001f1c1c7221 */ /* 0x000fe20000010000 */
[----:B------:R-:W0:Y:S01]  /*4300*/  S2R R68, SR_LANEID ;  /* 0x0000000000447919 */ /* 0x000e220000000000 */
[----:B------:R-:W-:Y:S01]  /*4310*/  FFMA.FTZ R36, R55, R65, R36 ;  /* 0x0000004137247223 */ /* 0x000fe20000010024 */
[----:B-----5:R-:W-:Y:S01]  /*4320*/  ISETP.GT.U32.AND P4, PT, R0, 0x14, PT ;  /* 0x000000140000780c */ /* 0x020fe20003f84070 */
[----:B------:R-:W-:Y:S02]  /*4330*/  FADD.FTZ R37, R37, R65 ;  /* 0x0000004125257221 */ /* 0x000fe40000010000 */
[----:B------:R-:W-:Y:S02]  /*4340*/  FMUL.FTZ R65, R35, R6 ;  /* 0x0000000623417220 */ /* 0x000fe40000410000 */
[----:B------:R-:W-:-:S02]  /*4350*/  FADD.FTZ R28, R28, R33 ;  /* 0x000000211c1c7221 */ /* 0x000fc40000010000 */
[----:B------:R-:W-:Y:S02]  /*4360*/  FFMA.FTZ R36, R54, R65, R36 ;  /* 0x0000004136247223 */ /* 0x000fe40000010024 */
[----:B------:R-:W-:Y:S02]  /*4370*/  FADD.FTZ R37, R65, R37 ;  /* 0x0000002541257221 */ /* 0x000fe40000010000 */
[----:B------:R-:W-:Y:S01]  /*4380*/  FFMA.FTZ R7, R58, R31, R7 ;  /* 0x0000001f3a077223 */ /* 0x000fe20000010007 */
[----:B------:R-:W1:Y:S01]  /*4390*/  SHFL.DOWN PT, R65, R36, 0x1, 0x1f ;  /* 0x08201f0024417f89 */ /* 0x000e6200000e0000 */
[----:B------:R-:W-:Y:S02]  /*43a0*/  FFMA.FTZ R29, R59, R32, R29 ;  /* 0x000000203b1d7223 */ /* 0x000fe4000001001d */
[----:B------:R-:W-:Y:S01]  /*43b0*/  FADD.FTZ R31, R28, R62 ;  /* 0x0000003e1c1f7221 */ /* 0x000fe20000010000 */
[----:B------:R-:W3:Y:S01]  /*43c0*/  SHFL.DOWN PT, R66, R37, 0x1, 0x1f ;  /* 0x08201f0025427f89 */ /* 0x000ee200000e0000 */
[----:B------:R-:W-:Y:S01]  /*43d0*/  FADD.FTZ R30, R30, R32 ;  /* 0x000000201e1e7221 */ /* 0x000fe20000010000 */
[----:B------:R-:W-:Y:S01]  /*43e0*/  HFMA2.MMA R28, -RZ, RZ, 0, 1.1920928955078125e-07 ;  /* 0x00000002ff1c7435 */ /* 0x000fe200000001ff */
[----:B------:R-:W-:-:S02]  /*43f0*/  FFMA.FTZ R29, R57, R34, R29 ;  /* 0x00000022391d7223 */ /* 0x000fc4000001001d */
[----:B------:R-:W-:Y:S01]  /*4400*/  FADD.FTZ R30, R30, R34 ;  /* 0x000000221e1e7221 */ /* 0x000fe20000010000 */
[----:B0-----:R-:W-:Y:S01]  /*4410*/  ISETP.GT.AND P0, PT, R68, 0x1e, PT ;  /* 0x0000001e4400780c */ /* 0x001fe20003f04270 */
[----:B------:R-:W-:Y:S01]  /*4420*/  FFMA.FTZ R7, R56, R33, R7 ;  /* 0x0000002138077223 */ /* 0x000fe20000010007 */
[C---:B------:R-:W-:Y:S01]  /*4430*/  ISETP.GT.AND P2, PT, R68.reuse, 0xf, PT ;  /* 0x0000000f4400780c */ /* 0x040fe20003f44270 */
[----:B------:R-:W-:Y:S01]  /*4440*/  FFMA.FTZ R29, R53, R63, R29 ;  /* 0x0000003f351d7223 */ /* 0x000fe2000001001d */
[----:B------:R-:W-:Y:S01]  /*4450*/  ISETP.NE.AND P3, PT, R68, RZ, PT ;  /* 0x000000ff4400720c */ /* 0x000fe20003f65270 */
[----:B------:R-:W-:Y:S02]  /*4460*/  FADD.FTZ R30, R30, R63 ;  /* 0x0000003f1e1e7221 */ /* 0x000fe40000010000 */
[----:B------:R-:W-:Y:S02]  /*4470*/  FFMA.FTZ R7, R52, R62, R7 ;  /* 0x0000003e34077223 */ /* 0x000fe40000010007 */
[----:B------:R-:W-:-:S02]  /*4480*/  FADD.FTZ R30, R30, R64 ;  /* 0x000000401e1e7221 */ /* 0x000fc40000010000 */
[----:B------:R-:W-:Y:S02]  /*4490*/  FADD.FTZ R31, R31, R35 ;  /* 0x000000231f1f7221 */ /* 0x000fe40000010000 */
[----:B-1----:R-:W-:Y:S02]  /*44a0*/  @!P0 FADD.FTZ R36, R36, R65 ;  /* 0x0000004124248221 */ /* 0x002fe40000010000 */
[----:B---3--:R-:W-:-:S03]  /*44b0*/  @!P0 FADD.FTZ R37, R37, R66 ;  /* 0x0000004225258221 */ /* 0x008fc60000010000 */
        /* <DEDUP_REMOVED lines=18> */
[----:B------:R-:W1:Y:S01]  /*45e0*/  SHFL.DOWN PT, R66, R37, 0x10, 0x1f ;  /* 0x0a001f0025427f89 */ /* 0x000e6200000e0000 */
[----:B------:R-:W-:-:S05]  /*45f0*/  FFMA.FTZ R29, R54, R35, R7 ;  /* 0x00000023361d7223 */ /* 0x000fca0000010007 */
[----:B------:R3:W-:Y:S01]  /*4600*/  STS.128 [R0.X16+0xd0], R28 ;  /* 0x0000d01c00007388 */ /* 0x0007e2000000cc00 */
[----:B0-----:R-:W-:Y:S02]  /*4610*/  @!P2 FADD.FTZ R36, R36, R65 ;  /* 0x000000412424a221 */ /* 0x001fe40000010000 */
[----:B-1----:R-:W-:Y:S01]  /*4620*/  @!P2 FADD.FTZ R37, R37, R66 ;  /* 0x000000422525a221 */ /* 0x002fe20000010000 */
[----:B------:R-:W-:-:S04]  /*4630*/  ISETP.NE.AND P2, PT, R0, RZ, PT ;  /* 0x000000ff0000720c */ /* 0x000fc80003f45270 */
[----:B--2---:R3:W-:Y:S04]  /*4640*/  @!P3 STS.64 [R67.X8+0x18], R36 ;  /* 0x000018244300b388 */ /* 0x0047e80000008a00 */
[----:B------:R-:W-:Y:S06]  /*4650*/  BAR.SYNC.DEFER_BLOCKING 0x0 ;  /* 0x0000000000007b1d */ /* 0x000fec0000010000 */
[----:B------:R-:W-:Y:S05]  /*4660*/  @P2 BRA `(.L_x_1723) ;  /* 0x0000032000002947 */ /* 0x000fea0003800000 */
[----:B------:R-:W0:Y:S02]  /*4670*/  LDS.128 R32, [0x20] ;  /* 0x00002000ff207984 */ /* 0x000e240000000c00 */
[----:B0-----:R-:W-:-:S02]  /*4680*/  FADD.FTZ R33, R37, R33 ;  /* 0x0000002125217221 */ /* 0x001fc40000010000 */
[----:B------:R-:W-:Y:S02]  /*4690*/  FADD.FTZ R7, R36, R32 ;  /* 0x0000002024077221 */ /* 0x000fe40000010000 */
[----:B---3--:R-:W-:Y:S02]  /*46a0*/  FADD.FTZ R36, R33, R35 ;  /* 0x0000002321247221 */ /* 0x008fe40000010000 */
        /* <DEDUP_REMOVED lines=46> */
.L_x_1723:
[----:B------:R-:W-:Y:S05]  /*4990*/  BSYNC B0 ;  /* 0x0000000000007941 */ /* 0x000fea0003800000 */
.L_x_1722:
[----:B------:R-:W-:Y:S01]  /*49a0*/  BAR.SYNC.DEFER_BLOCKING 0x0 ;  /* 0x0000000000007b1d */ /* 0x000fe20000010000 */
[----:B------:R-:W-:-:S05]  /*49b0*/  SHF.L.U32 R7, R0, 0x4, RZ ;  /* 0x0000000400077819 */ /* 0x000fca00000006ff */
[----:B------:R-:W-:Y:S01]  /*49c0*/  UMOV UR15, 0x4 ;  /* 0x00000004000f7882 */ /* 0x000fe20000000000 */
[----:B------:R-:W-:Y:S01]  /*49d0*/  BSSY B0, `(.L_x_1724) ;  /* 0x000009d000007945 */ /* 0x000fe20003800000 */
[----:B------:R-:W-:Y:S05]  /*49e0*/  @P4 BRA `(.L_x_1725) ;  /* 0x000009b000004947 */ /* 0x000fea0003800000 */
[----:B------:R-:W0:Y:S02]  /*49f0*/  LDS.128 R32, [R7+0x220] ;  /* 0x0002200007207984 */ /* 0x000e240000000c00 */
[----:B0-----:R-:W-:Y:S02]  /*4a00*/  FADD.FTZ R32, R28, R32 ;  /* 0x000000201c207221 */ /* 0x001fe40000010000 */
[----:B------:R-:W-:Y:S02]  /*4a10*/  FADD.FTZ R33, R29, R33 ;  /* 0x000000211d217221 */ /* 0x000fe40000010000 */
[----:B------:R-:W-:Y:S02]  /*4a20*/  FADD.FTZ R34, R30, R34 ;  /* 0x000000221e227221 */ /* 0x000fe40000010000 */
[----:B------:R-:W-:-:S02]  /*4a30*/  FADD.FTZ R35, R31, R35 ;  /* 0x000000231f237221 */ /* 0x000fc40000010000 */
[----:B---3--:R-:W0:Y:S02]  /*4a40*/  LDS.128 R28, [R7+0x370] ;  /* 0x00037000071c7984 */ /* 0x008e240000000c00 */
        /* <DEDUP_REMOVED lines=149> */
.L_x_1725:
[----:B------:R-:W-:Y:S05]  /*53a0*/  BSYNC B0 ;  /* 0x0000000000007941 */ /* 0x000fea0003800000 */
.L_x_1724:
[----:B------:R-:W-:Y:S01]  /*53b0*/  BSSY B0, `(.L_x_1726) ;  /* 0x0000014000007945 */ /* 0x000fe20003800000 */
[----:B------:R-:W-:Y:S05]  /*53c0*/  @P4 BRA `(.L_x_1727) ;  /* 0x0000012000004947 */ /* 0x000fea0003800000 */
[----:B------:R-:W-:Y:S02]  /*53d0*/  MOV R32, UR16 ;  /* 0x0000001000207c02 */ /* 0x000fe40008000f00 */
[----:B------:R-:W-:-:S02]  /*53e0*/  MOV R33, UR15 ;  /* 0x0000000f00217c02 */ /* 0x000fc40008000f00 */
        /* <DEDUP_REMOVED lines=8> */
[----:B0--3--:R-:W-:Y:S02]  /*5470*/  MOV R29, c[0x0][0x1d8] ;  /* 0x00007600001d7a02 */ /* 0x009fe40000000f00 */
[----:B------:R-:W-:Y:S02]  /*5480*/  MOV R34, c[0x0][0x1dc] ;  /* 0x0000770000227a02 */ /* 0x000fe40000000f00 */
[-C--:B------:R-:W-:Y:S02]  /*5490*/  LEA R28, P3, R29, R32.reuse, 0x2 ;  /* 0x000000201d1c7211 */ /* 0x080fe400078610ff */
[----:B------:R-:W-:Y:S02]  /*54a0*/  LEA R32, P4, R7, R32, 0x2 ;  /* 0x0000002007207211 */ /* 0x000fe400078810ff */
[----:B------:R-:W-:-:S02]  /*54b0*/  LEA.HI.X R29, R29, R33, R34, 0x2, P3 ;  /* 0x000000211d1d7211 */ /* 0x000fc400018f1422 */
[----:B------:R-:W-:-:S03]  /*54c0*/  IADD3.X R33, R33, UR13, RZ, P4, !PT ;  /* 0x0000000d21217c10 */ /* 0x000fc6000a7fe4ff */
[----:B------:R0:W-:Y:S04]  /*54d0*/  RED.E.ADD.F32.FTZ.RN.STRONG.GPU [R28.64], R30 ;  /* 0x0000001e1c00798e */ /* 0x0001e8000c10e792 */
[----:B------:R0:W-:Y:S02]  /*54e0*/  RED.E.ADD.F32.FTZ.RN.STRONG.GPU [R32.64], R31 ;  /* 0x0000001f2000798e */ /* 0x0001e4000c10e792 */
.L_x_1727:
[----:B------:R-:W-:Y:S05]  /*54f0*/  BSYNC B0 ;  /* 0x0000000000007941 */ /* 0x000fea0003800000 */
.L_x_1726:
[----:B------:R-:W-:Y:S05]  /*5500*/  @!P0 BRA `(.L_x_1728) ;  /* 0x000018a000008947 */ /* 0x000fea0003800000 */
[----:B------:R-:W1:Y:S01]  /*5510*/  S2UR UR22, SR_CTAID.Y ;  /* 0x00000000001679c3 */ /* 0x000e620000002600 */
        /* <DEDUP_REMOVED lines=9> */
[----:B-1----:R-:W-:-:S04]  /*55b0*/  UIADD3 UR5, UR5, UR22, URZ ;  /* 0x0000001605057290 */ /* 0x002fc8000fffe03f */
[----:B------:R-:W-:Y:S01]  /*55c0*/  UIMAD.WIDE.U32 UR16, UR5, UR15, UR16 ;  /* 0x0000000f051072a5 */ /* 0x000fe2000f8e0010 */
[----:B------:R-:W-:Y:S05]  /*55d0*/  @P2 BRA `(.L_x_1729) ;  /* 0x0000020000002947 */ /* 0x000fea0003800000 */
[----:B------:R-:W-:Y:S01]  /*55e0*/  ULDC UR14, c[0x0][0x10] ;  /* 0x00000400000e7ab9 */ /* 0x000fe20000000800 */
[----:B------:R-:W1:Y:S01]  /*55f0*/  S2R R7, SR_LANEID ;  /* 0x0000000000077919 */ /* 0x000e620000000000 */
[----:B------:R-:W-:-:S04]  /*5600*/  UIMAD UR14, UR20, UR14, UR22 ;  /* 0x0000000e140e72a4 */ /* 0x000fc8000f8e0216 */
[----:B------:R-:W-:-:S06]  /*5610*/  UIMAD.WIDE.U32 UR14, UR14, 0x8, UR6 ;  /* 0x000000080e0e78a5 */ /* 0x000fcc000f8e0006 */
[----:B0--3--:R-:W-:Y:S02]  /*5620*/  MOV R28, UR14 ;  /* 0x0000000e001c7c02 */ /* 0x009fe40008000f00 */
        /* <DEDUP_REMOVED lines=11> */
[----:B-1----:R-:W-:Y:S01]  /*56e0*/  ISETP.EQ.U32.AND P0, PT, R7, UR15, PT ;  /* 0x0000000f07007c0c */ /* 0x002fe2000bf02070 */
        /* <DEDUP_REMOVED lines=8> */
.L_x_1730:
[----:B------:R-:W-:Y:S02]  /*5770*/  MOV R28, UR16 ;  /* 0x00000010001c7c02 */ /* 0x000fe40008000f00 */
[----:B------:R-:W-:-:S05]  /*5780*/  MOV R29, UR17 ;  /* 0x00000011001d7c02 */ /* 0x000fca0008000f00 */
[----:B------:R-:W2:Y:S01]  /*5790*/  LDG.E.STRONG.GPU R28, [R28.64] ;  /* 0x000000121c1c7981 */ /* 0x000ea2000c1ef900 */
[----:B------:R-:W-:Y:S01]  /*57a0*/  YIELD ;  /* 0x0000000000007946 */ /* 0x000fe20003800000 */
[----:B--2---:R-:W-:Y:S01]  /*57b0*/  ISETP.NE.AND P0, PT, R28, R7, PT ;  /* 0x000000071c00720c */ /* 0x004fe20003f05270 */
[----:B------:R-:W-:-:S12]  /*57c0*/  CCTL.IVALL ;  /* 0x00000000ff00798f */ /* 0x000fd80002000000 */
[----:B------:R-:W-:Y:S05]  /*57d0*/  @P0 BRA `(.L_x_1730) ;  /* 0xffffff9000000947 */ /* 0x000fea000383ffff */
.L_x_1729:
        /* <DEDUP_REMOVED lines=20> */
.L_x_1734:
[----:B------:R-:W-:Y:S01]  /*5920*/  MOV R7, UR5 ;  /* 0x0000000500077c02 */ /* 0x000fe20008000f00 */
[----:B0--3--:R-:W-:Y:S01]  /*5930*/  HFMA2.MMA R29, -RZ, RZ, 0, 4.76837158203125e-07 ;  /* 0x00000008ff1d7435 */ /* 0x009fe200000001ff */
        /* <DEDUP_REMOVED lines=157> */
.L_x_1733:
[----:B------:R-:W-:-:S06]  /*6310*/  UISETP.GT.AND UP0, UPT, UR14, 0x4, UPT ;  /* 0x000000040e00788c */ /* 0x000fcc000bf04270 */
[----:B------:R-:W-:-:S13]  /*6320*/  PLOP3.LUT P3, PT, PT, PT, UP0, 0x80, 0x0 ;  /* 0x000000000000781c */ /* 0x000fda0003f6f008 */
[----:B------:R-:W-:Y:S05]  /*6330*/  @!P3 BRA `(.L_x_1735) ;  /* 0x000005200000b947 */ /* 0x000fea0003800000 */
[----:B------:R-:W-:Y:S01]  /*6340*/  MOV R7, UR5 ;  /* 0x0000000500077c02 */ /* 0x000fe20008000f00 */
[----:B0--3--:R-:W-:Y:S01]  /*6350*/  HFMA2.MMA R31, -RZ, RZ, 0, 4.76837158203125e-07 ;  /* 0x00000008ff1f7435 */ /* 0x009fe200000001ff */
        /* <DEDUP_REMOVED lines=66> */
[----:B------:R-:W5:Y:S01]  /*6780*/  @!P3 LDG.E.64 R32, [R32.64] ;  /* 0x000000122020b981 */ /* 0x000f62000c1e1b00 */
        /* <DEDUP_REMOVED lines=11> */
[----:B-----5:R-:W-:Y:S02]  /*6840*/  @!P3 FADD.FTZ R36, R36, R32 ;  /* 0x000000202424b221 */ /* 0x020fe40000010000 */
[----:B------:R-:W-:-:S02]  /*6850*/  @!P3 FADD.FTZ R37, R37, R33 ;  /* 0x000000212525b221 */ /* 0x000fc40000010000 */
.L_x_1735:
[----:B01----:R-:W-:-:S13]  /*6860*/  ISETP.NE.OR P0, PT, RZ, UR14, P0 ;  /* 0x0000000eff007c0c */ /* 0x003fda0008705670 */
[----:B------:R-:W-:Y:S05]  /*6870*/  @!P0 BRA `(.L_x_1731) ;  /* 0x000002a000008947 */ /* 0x000fea0003800000 */
.L_x_1732:
[----:B------:R-:W-:Y:S01]  /*6880*/  MOV R7, UR5 ;  /* 0x0000000500077c02 */ /* 0x000fe20008000f00 */
[----:B0--3--:R-:W-:Y:S01]  /*6890*/  HFMA2.MMA R30, -RZ, RZ, 0, 4.76837158203125e-07 ;  /* 0x00000008ff1e7435 */ /* 0x009fe200000001ff */
        /* <DEDUP_REMOVED lines=39> */
[----:B------:R-:W-:Y:S05]  /*6b10*/  @P0 BRA `(.L_x_1732) ;  /* 0xfffffd6000000947 */ /* 0x000fea000383ffff */
.L_x_1731:
[----:B------:R-:W-:-:S04]  /*6b20*/  MOV R7, c[0x0][0xc] ;  /* 0x0000030000077a02 */ /* 0x000fc80000000f00 */
[----:B------:R-:W-:-:S13]  /*6b30*/  LOP3.LUT P0, R7, R7, 0x3, RZ, 0xc0, !PT ;  /* 0x0000000307077812 */ /* 0x000fda000780c0ff */
[----:B------:R-:W-:Y:S05]  /*6b40*/  @!P0 BRA `(.L_x_1728) ;  /* 0x0000026000008947 */ /* 0x000fea0003800000 */
[----:B0--3--:R-:W-:Y:S01]  /*6b50*/  MOV R28, UR5 ;  /* 0x00000005001c7c02 */ /* 0x009fe20008000f00 */
        /* <DEDUP_REMOVED lines=12> */
.L_x_1737:
[----:B------:R-:W-:Y:S05]  /*6c20*/  BSYNC B0 ;  /* 0x0000000000007941 */ /* 0x000fea0003800000 */
.L_x_1736:
        /* <DEDUP_REMOVED lines=24> */
.L_x_1728:
[----:B0--3--:R0:W5:Y:S04]  /*6db0*/  LDL R31, [R1+0x44] ;  /* 0x00004400011f7983 */ /* 0x0091680000100800 */
        /* <DEDUP_REMOVED lines=27> */
.L_x_1738:
[----:B------:R-:W-:Y:S01]  /*6f70*/  BSSY B0, `(.L_x_1739) ;  /* 0x0000014000007945 */ /* 0x000fe20003800000 */
[----:B------:R-:W-:Y:S05]  /*6f80*/  @!P1 BRA `(.L_x_1740) ;  /* 0x0000012000009947 */ /* 0x000fea0003800000 */
[----:B-1----:R-:W-:Y:S02]  /*6f90*/  MOV R7, UR5 ;  /* 0x0000000500077c02 */ /* 0x002fe40008000f00 */
[----:B0-----:R-:W-:-:S03]  /*6fa0*/  SHF.R.S32.HI R28, RZ, 0x1f, R2 ;  /* 0x0000001fff1c7819 */ /* 0x001fc60000011402 */
        /* <DEDUP_REMOVED lines=16> */
.L_x_1740:
[----:B------:R-:W-:Y:S05]  /*70b0*/  BSYNC B0 ;  /* 0x0000000000007941 */ /* 0x000fea0003800000 */
.L_x_1739:
        /* <DEDUP_REMOVED lines=27> */
.L_x_1741:
        /* <DEDUP_REMOVED lines=19> */
.L_x_1743:
[----:B------:R-:W-:Y:S05]  /*73a0*/  BSYNC B0 ;  /* 0x0000000000007941 */ /* 0x000fea0003800000 */
.L_x_1742:
        /* <DEDUP_REMOVED lines=43> */
.L_x_1744:
        /* <DEDUP_REMOVED lines=19> */
.L_x_1746:
[----:B------:R-:W-:Y:S05]  /*7790*/  BSYNC B0 ;  /* 0x0000000000007941 */ /* 0x000fea0003800000 */
.L_x_1745:
        /* <DEDUP_REMOVED lines=21> */
.L_x_1747:
        /* <DEDUP_REMOVED lines=21> */
.L_x_1749:
[----:B------:R-:W-:Y:S05]  /*7a40*/  BSYNC B0 ;  /* 0x0000000000007941 */ /* 0x000fea0003800000 */
.L_x_1748:
        /* <DEDUP_REMOVED lines=21> */
.L_x_1750:
        /* <DEDUP_REMOVED lines=21> */
.L_x_1752:
[----:B------:R-:W-:Y:S05]  /*7cf0*/  BSYNC B0 ;  /* 0x0000000000007941 */ /* 0x000fea0003800000 */
.L_x_1751:
        /* <DEDUP_REMOVED lines=39> */
.L_x_1753:
        /* <DEDUP_REMOVED lines=19> */
.L_x_1755:
[----:B------:R-:W-:Y:S05]  /*80a0*/  BSYNC B0 ;  /* 0x0000000000007941 */ /* 0x000fea0003800000 */
.L_x_1754:
        /* <DEDUP_REMOVED lines=21> */
.L_x_1756:
[----:B------:R-:W-:Y:S01]  /*8200*/  BSSY B0, `(.L_x_1757) ;  /* 0x0000015000007945 */ /* 0x000fe20003800000 */
[----:B------:R-:W-:Y:S05]  /*8210*/  @P4 BRA `(.L_x_1758) ;  /* 0x0000013000004947 */ /* 0x000fea0003800000 */
[----:B0-----:R-:W3:Y:S04]  /*8220*/  LDL.LU R29, [R1+0x24] ;  /* 0x00002400011d7983 */ /* 0x001ee80000300800 */
[----:B------:R-:W4:Y:S01]  /*8230*/  LDL.LU R28, [R1+0x20] ;  /* 0x00002000011c7983 */ /* 0x000f220000300800 */
[----:B-1----:R-:W-:Y:S02]  /*8240*/  MOV R7, UR5 ;  /* 0x0000000500077c02 */ /* 0x002fe40008000f00 */
[----:B-----5:R-:W-:Y:S02]  /*8250*/  MOV R30, R8 ;  /* 0x00000008001e7202 */ /* 0x020fe40000000f00 */
[----:B------:R-:W-:-:S05]  /*8260*/  MOV R31, R11 ;  /* 0x0000000b001f7202 */ /* 0x000fca0000000f00 */
        /* <DEDUP_REMOVED lines=14> */
.L_x_1758:
[----:B------:R-:W-:Y:S05]  /*8350*/  BSYNC B0 ;  /* 0x0000000000007941 */ /* 0x000fea0003800000 */
.L_x_1757:
[----:B------:R-:W-:Y:S05]  /*8360*/  @!P5 BRA `(.L_x_1759) ;  /* 0x000001400000d947 */ /* 0x000fea0003800000 */
[----:B------:R-:W3:Y:S04]  /*8370*/  LDL R7, [R1+0xc] ;  /* 0x00000c0001077983 */ /* 0x000ee80000100800 */
[----:B0----5:R-:W4:Y:S01]  /*8380*/  LDL R31, [R1+0x8] ;  /* 0x00000800011f7983 */ /* 0x021f220000100800 */
[----:B---3--:R-:W-:-:S04]  /*8390*/  FFMA.FTZ R7, R7, R3, R4 ;  /* 0x0000000307077223 */ /* 0x008fc80000010004 */
        /* <DEDUP_REMOVED lines=8> */
[----:B----4-:R-:W-:-:S04]  /*8420*/  FFMA.FTZ R7, R31, R6, R5 ;  /* 0x000000061f077223 */ /* 0x010fc80000010005 */
        /* <DEDUP_REMOVED lines=8> */
.L_x_1759:
[----:B------:R-:W-:Y:S01]  /*84b0*/  BSSY B0, `(.L_x_1760) ;  /* 0x0000015000007945 */ /* 0x000fe20003800000 */
[----:B------:R-:W-:Y:S05]  /*84c0*/  @P6 BRA `(.L_x_1761) ;  /* 0x0000013000006947 */ /* 0x000fea0003800000 */
[----:B0-----:R-:W3:Y:S04]  /*84d0*/  LDL.LU R29, [R1+0xc] ;  /* 0x00000c00011d7983 */ /* 0x001ee80000300800 */
[----:B------:R-:W4:Y:S01]  /*84e0*/  LDL.LU R28, [R1+0x8] ;  /* 0x00000800011c7983 */ /* 0x000f220000300800 */
[----:B-1----:R-:W-:Y:S02]  /*84f0*/  MOV R7, UR5 ;  /* 0x0000000500077c02 */ /* 0x002fe40008000f00 */
[----:B-----5:R-:W-:-:S03]  /*8500*/  MOV R30, UR5 ;  /* 0x00000005001e7c02 */ /* 0x020fc60008000f00 */
[----:B--23--:R-:W-:Y:S01]  /*8510*/  FFMA.FTZ R7, R29, R7, UR6 ;  /* 0x000000061d077e23 */ /* 0x00cfe20008010007 */
[----:B------:R-:W-:Y:S01]  /*8520*/  MOV R29, R11 ;  /* 0x0000000b001d7202 */ /* 0x000fe20000000f00 */
[----:B----4-:R-:W-:Y:S01]  /*8530*/  FFMA.FTZ R30, R28, R30, UR6 ;  /* 0x000000061c1e7e23 */ /* 0x010fe2000801001e */
[----:B------:R-:W-:Y:S01]  /*8540*/  MOV R28, R8 ;  /* 0x00000008001c7202 */ /* 0x000fe20000000f00 */
[----:B------:R-:W-:Y:S02]  /*8550*/  FFMA.FTZ R38, R3, R38, -R7 ;  /* 0x0000002603267223 */ /* 0x000fe40000010807 */
[----:B------:R-:W-:Y:S02]  /*8560*/  IMAD R7, R33, c[0x0][0x1d8], RZ ;  /* 0x0000760021077a24 */ /* 0x000fe400078e02ff */
[----:B------:R-:W-:-:S04]  /*8570*/  IMAD.WIDE.U32 R28, R32, c[0x0][0x1d8], R28 ;  /* 0x00007600201c7a25 */ /* 0x000fc800078e001c */
[----:B------:R-:W-:Y:S02]  /*8580*/  IMAD R7, R32, c[0x0][0x1dc], R7 ;  /* 0x0000770020077a24 */ /* 0x000fe400078e0207 */
[----:B------:R-:W-:Y:S01]  /*8590*/  FFMA.FTZ R39, R6, R39, -R30 ;  /* 0x0000002706277223 */ /* 0x000fe2000001081e */
[----:B------:R-:W-:Y:S02]  /*85a0*/  LEA R30, P3, R28, c[0x0][0x160], 0x2 ;  /* 0x000058001c1e7a11 */ /* 0x000fe400078610ff */
[----:B------:R-:W-:Y:S01]  /*85b0*/  IADD3 R7, R29, R7, RZ ;  /* 0x000000071d077210 */ /* 0x000fe20007ffe0ff */
[----:B------:R-:W-:-:S03]  /*85c0*/  FMUL.FTZ R29, R39, UR23 ;  /* 0x00000017271d7c20 */ /* 0x000fc60008410000 */
[----:B------:R-:W-:Y:S01]  /*85d0*/  LEA.HI.X R31, R28, c[0x0][0x164], R7, 0x2, P3 ;  /* 0x000059001c1f7a11 */ /* 0x000fe200018f1407 */
[----:B------:R-:W-:-:S05]  /*85e0*/  FMUL.FTZ R28, R38, UR23 ;  /* 0x00000017261c7c20 */ /* 0x000fca0008410000 */
[----:B------:R0:W-:Y:S02]  /*85f0*/  STG.E.64 [R30.64], R28 ;  /* 0x0000001c1e007986 */ /* 0x0001e4000c101b12 */
.L_x_1761:
[----:B------:R-:W-:Y:S05]  /*8600*/  BSYNC B0 ;  /* 0x0000000000007941 */ /* 0x000fea0003800000 */
.L_x_1760:
[----:B------:R3:W5:Y:S04]  /*8610*/  LDL R42, [R1+0x4] ;  /* 0x00000400012a7983 */ /* 0x0007680000100800 */
[----:B------:R3:W5:Y:S01]  /*8620*/  LDL R41, [R1] ;  /* 0x0000000001297983 */ /* 0x0007620000100800 */
        /* <DEDUP_REMOVED lines=19> */
[----:B---3-5:R-:W-:Y:S02]  /*8760*/  FFMA.FTZ R7, R42, R3, R4 ;  /* 0x000000032a077223 */ /* 0x028fe40000010004 */
        /* <DEDUP_REMOVED lines=17> */
.L_x_1762:
[----:B---3--:R-:W-:Y:S01]  /*8880*/  BSSY B0, `(.L_x_1763) ;  /* 0x0000013000007945 */ /* 0x008fe20003800000 */
[----:B------:R-:W-:Y:S05]  /*8890*/  @P2 BRA `(.L_x_1764) ;  /* 0x0000011000002947 */ /* 0x000fea0003800000 */
[----:B0-----:R-:W-:Y:S01]  /*88a0*/  IMAD R28, R43, c[0x0][0x1d8], RZ ;  /* 0x000076002b1c7a24 */ /* 0x001fe200078e02ff */
[----:B-1----:R-:W-:Y:S02]  /*88b0*/  MOV R7, UR5 ;  /* 0x0000000500077c02 */ /* 0x002fe40008000f00 */
[----:B------:R-:W-:Y:S01]  /*88c0*/  MOV R29, R11 ;  /* 0x0000000b001d7202 */ /* 0x000fe20000000f00 */
[----:B-----5:R-:W-:Y:S01]  /*88d0*/  IMAD R31, R45, c[0x0][0x1dc], R28 ;  /* 0x000077002d1f7a24 */ /* 0x020fe200078e021c */
[----:B------:R-:W-:Y:S01]  /*88e0*/  MOV R28, R8 ;  /* 0x00000008001c7202 */ /* 0x000fe20000000f00 */
[----:B--2---:R-:W-:Y:S01]  /*88f0*/  FFMA.FTZ R7, R42, R7, UR6 ;  /* 0x000000062a077e23 */ /* 0x004fe20008010007 */
[----:B------:R-:W-:-:S03]  /*8900*/  MOV R30, UR5 ;  /* 0x00000005001e7c02 */ /* 0x000fc60008000f00 */
[----:B------:R-:W-:-:S04]  /*8910*/  IMAD.WIDE.U32 R28, R45, c[0x0][0x1d8], R28 ;  /* 0x000076002d1c7a25 */ /* 0x000fc800078e001c */
[----:B------:R-:W-:Y:S01]  /*8920*/  FFMA.FTZ R30, R41, R30, UR6 ;  /* 0x00000006291e7e23 */ /* 0x000fe2000801001e */
[----:B------:R-:W-:Y:S01]  /*8930*/  IADD3 R31, R29, R31, RZ ;  /* 0x0000001f1d1f7210 */ /* 0x000fe20007ffe0ff */
[----:B------:R-:W-:Y:S01]  /*8940*/  FFMA.FTZ R7, R3, R12, -R7 ;  /* 0x0000000c03077223 */ /* 0x000fe20000010807 */
[----:B------:R-:W-:Y:S01]  /*8950*/  LEA R12, P2, R28, c[0x0][0x160], 0x2 ;  /* 0x000058001c0c7a11 */ /* 0x000fe200078410ff */
[----:B------:R-:W-:-:S03]  /*8960*/  FFMA.FTZ R29, R6, R13, -R30 ;  /* 0x0000000d061d7223 */ /* 0x000fc6000001081e */
[----:B------:R-:W-:Y:S01]  /*8970*/  LEA.HI.X R13, R28, c[0x0][0x164], R31, 0x2, P2 ;  /* 0x000059001c0d7a11 */ /* 0x000fe200010f141f */
[----:B------:R-:W-:Y:S02]  /*8980*/  FMUL.FTZ R28, R7, UR23 ;  /* 0x00000017071c7c20 */ /* 0x000fe40008410000 */
[----:B------:R-:W-:-:S05]  /*8990*/  FMUL.FTZ R29, R29, UR23 ;  /* 0x000000171d1d7c20 */ /* 0x000fca0008410000 */
[----:B------:R0:W-:Y:S02]  /*89a0*/  STG.E.64 [R12.64], R28 ;  /* 0x0000001c0c007986 */ /* 0x0001e4000c101b12 */
.L_x_1764:
[----:B------:R-:W-:Y:S05]  /*89b0*/  BSYNC B0 ;  /* 0x0000000000007941 */ /* 0x000fea0003800000 */
.L_x_1763:
[----:B------:R-:W-:Y:S05]  /*89c0*/  @!P5 BRA `(.L_x_1765) ;  /* 0x000001200000d947 */ /* 0x000fea0003800000 */
[----:B0-----:R-:W-:Y:S02]  /*89d0*/  FFMA.FTZ R12, R77, R3, R4 ;  /* 0x000000034d0c7223 */ /* 0x001fe40000010004 */
[----:B------:R-:W-:Y:S02]  /*89e0*/  FFMA.FTZ R7, R76, R6, R5 ;  /* 0x000000064c077223 */ /* 0x000fe40000010005 */
        /* <DEDUP_REMOVED lines=16> */
.L_x_1765:
        /* <DEDUP_REMOVED lines=19> */
.L_x_1767:
[----:B------:R-:W-:Y:S05]  /*8c20*/  BSYNC B0 ;  /* 0x0000000000007941 */ /* 0x000fea0003800000 */
.L_x_1766:
        /* <DEDUP_REMOVED lines=19> */
.L_x_1768:
        /* <DEDUP_REMOVED lines=19> */
.L_x_1770:
[----:B------:R-:W-:Y:S05]  /*8e90*/  BSYNC B0 ;  /* 0x0000000000007941 */ /* 0x000fea0003800000 */
.L_x_1769:
[C---:B------:R-:W-:Y:S02]  /*8ea0*/  IADD3 R35, R2.reuse, 0x1a0, RZ ;  /* 0x000001a002237810 */ /* 0x040fe40007ffe0ff */
[C---:B------:R-:W-:Y:S02]  /*8eb0*/  IADD3 R33, R2.reuse, 0x1c0, RZ ;  /* 0x000001c002217810 */ /* 0x040fe40007ffe0ff */
[C---:B0----5:R-:W-:Y:S02]  /*8ec0*/  IADD3 R31, R2.reuse, 0x1e0, RZ ;  /* 0x000001e0021f7810 */ /* 0x061fe40007ffe0ff */
        /* <DEDUP_REMOVED lines=42> */
.L_x_1771:
        /* <DEDUP_REMOVED lines=19> */
.L_x_1773:
[----:B------:R-:W-:Y:S05]  /*92a0*/  BSYNC B0 ;  /* 0x0000000000007941 */ /* 0x000fea0003800000 */
.L_x_1772:
        /* <DEDUP_REMOVED lines=19> */
.L_x_1774:
        /* <DEDUP_REMOVED lines=19> */
.L_x_1776:
[----:B------:R-:W-:Y:S05]  /*9510*/  BSYNC B0 ;  /* 0x0000000000007941 */ /* 0x000fea0003800000 */
.L_x_1775:
        /* <DEDUP_REMOVED lines=19> */
.L_x_1777:
        /* <DEDUP_REMOVED lines=19> */
.L_x_1779:
[----:B------:R-:W-:Y:S05]  /*9780*/  BSYNC B0 ;  /* 0x0000000000007941 */ /* 0x000fea0003800000 */
.L_x_1778:
        /* <DEDUP_REMOVED lines=19> */
.L_x_1780:
        /* <DEDUP_REMOVED lines=19> */
.L_x_1782:
[----:B------:R-:W-:Y:S05]  /*99f0*/  BSYNC B0 ;  /* 0x0000000000007941 */ /* 0x000fea0003800000 */
.L_x_1781:
        /* <DEDUP_REMOVED lines=19> */
.L_x_1783:
[----:B------:R-:W-:Y:S01]  /*9b30*/  BSSY B0, `(.L_x_1784) ;  /* 0x0000012000007945 */ /* 0x000fe20003800000 */
[----:B------:R-:W-:Y:S05]  /*9b40*/  @P3 BRA `(.L_x_1785) ;  /* 0x0000010000003947 */ /* 0x000fea0003800000 */
[----:B------:R-:W-:Y:S01]  /*9b50*/  MOV R9, R11 ;  /* 0x0000000b00097202 */ /* 0x000fe20000000f00 */
[----:B------:R-:W-:Y:S01]  /*9b60*/  IMAD R4, R32, c[0x0][0x1d8], RZ ;  /* 0x0000760020047a24 */ /* 0x000fe200078e02ff */
[----:B-1----:R-:W-:Y:S02]  /*9b70*/  MOV R10, UR5 ;  /* 0x00000005000a7c02 */ /* 0x002fe40008000f00 */
        /* <DEDUP_REMOVED lines=13> */
.L_x_1785:
[----:B------:R-:W-:Y:S05]  /*9c50*/  BSYNC B0 ;  /* 0x0000000000007941 */ /* 0x000fea0003800000 */
.L_x_1784:
[----:B-1----:R-:W-:Y:S02]  /*9c60*/  ULDC UR5, c[0x0][0x10] ;  /* 0x0000040000057ab9 */ /* 0x002fe40000000800 */
[----:B------:R-:W-:Y:S02]  /*9c70*/  UIADD3 UR9, UR9, UR5, URZ ;  /* 0x0000000509097290 */ /* 0x000fe4000fffe03f */
[----:B------:R-:W-:Y:S02]  /*9c80*/  UIADD3 UR4, UR4, 0x1, URZ ;  /* 0x0000000104047890 */ /* 0x000fe4000fffe03f */
[----:B------:R-:W-:-:S06]  /*9c90*/  UISETP.GE.AND UP0, UPT, UR9, UR8, UPT ;  /* 0x000000080900728c */ /* 0x000fcc000bf06270 */
[----:B------:R-:W-:-:S13]  /*9ca0*/  PLOP3.LUT P0, PT, PT, PT, UP0, 0x80, 0x0 ;  /* 0x000000000000781c */ /* 0x000fda0003f0f008 */
[----:B------:R-:W-:Y:S01]  /*9cb0*/  @P0 CALL.REL.NOINC `(.L_x_1703) ;  /* 0x0000001000000944 */ /* 0x000fe20003c00000 */
[----:B------:R-:W-:Y:S05]  /*9cc0*/  BRA `(.L_x_1786) ;  /* 0xffff670000007947 */ /* 0x000fea000383ffff */
.L_x_1703:
[----:B------:R-:W-:Y:S01]  /*9cd0*/  ISETP.NE.AND P1, PT, R0, RZ, PT ;  /* 0x000000ff0000720c */ /* 0x000fe20003f25270 */
[----:B------:R-:W-:Y:S01]  /*9ce0*/  HFMA2.MMA R3, -RZ, RZ, 0, 2.384185791015625e-07 ;  /* 0x00000004ff037435 */ /* 0x000fe200000001ff */
        /* <DEDUP_REMOVED lines=13> */
[----:B------:R-:W3:Y:S05]  /*9dc0*/  POPC R5, UR4 ;  /* 0x0000000400057d09 */ /* 0x000eea0008000000 */
[----:B-1----:R-:W-:-:S13]  /*9dd0*/  ISETP.EQ.U32.AND P0, PT, R7, UR5, PT ;  /* 0x0000000507007c0c */ /* 0x002fda000bf02070 */
[----:B---3--:R1:W-:Y:S02]  /*9de0*/  @P0 RED.E.ADD.S32.STRONG.GPU [R2.64], R5 ;  /* 0x000000050200098e */ /* 0x0083e4000c10e392 */
.L_x_1788:
[----:B------:R-:W-:Y:S05]  /*9df0*/  BSYNC B0 ;  /* 0x0000000000007941 */ /* 0x000fea0003800000 */
.L_x_1787:
[----:B------:R-:W3:Y:S01]  /*9e00*/  S2UR UR4, SR_CTAID.X ;  /* 0x00000000000479c3 */ /* 0x000ee20000002500 */
[----:B-1----:R-:W-:Y:S02]  /*9e10*/  IADD3 R5, R6, -0x1, RZ ;  /* 0xffffffff06057810 */ /* 0x002fe40007ffe0ff */
[----:B------:R-:W-:-:S05]  /*9e20*/  IADD3 R4, R4, -0x1, RZ ;  /* 0xffffffff04047810 */ /* 0x000fca0007ffe0ff */
[----:B------:R-:W1:Y:S01]  /*9e30*/  S2UR UR5, SR_CTAID.Y ;  /* 0x00000000000579c3 */ /* 0x000e620000002600 */
[----:B---3--:R-:W-:-:S04]  /*9e40*/  ISETP.NE.AND P0, PT, R5, UR4, PT ;  /* 0x0000000405007c0c */ /* 0x008fc8000bf05270 */
[----:B-1----:R-:W-:-:S13]  /*9e50*/  ISETP.NE.OR P0, PT, R4, UR5, P0 ;  /* 0x0000000504007c0c */ /* 0x002fda0008705670 */
[----:B------:R-:W-:Y:S05]  /*9e60*/  @P0 EXIT ;  /* 0x000000000000094d */ /* 0x000fea0003800000 */
[----:B------:R-:W-:Y:S05]  /*9e70*/  @P1 BRA `(.L_x_1789) ;  /* 0x0000008000001947 */ /* 0x000fea0003800000 */
[----:B------:R-:W-:-:S05]  /*9e80*/  IMAD R4, R6, c[0x0][0x10], RZ ;  /* 0x0000040006047a24 */ /* 0x000fca00078e02ff */
[----:B------:R-:W-:-:S13]  /*9e90*/  ISETP.NE.AND P0, PT, R4, -0x1, PT ;  /* 0xffffffff0400780c */ /* 0x000fda0003f05270 */
[----:B------:R-:W-:Y:S05]  /*9ea0*/  @!P0 BRA `(.L_x_1789) ;  /* 0x0000005000008947 */ /* 0x000fea0003800000 */
.L_x_1790:
[----:B------:R-:W3:Y:S01]  /*9eb0*/  LDG.E.STRONG.GPU R5, [R2.64] ;  /* 0x0000001202057981 */ /* 0x000ee2000c1ef900 */
[----:B------:R-:W-:Y:S01]  /*9ec0*/  YIELD ;  /* 0x0000000000007946 */ /* 0x000fe20003800000 */
[----:B---3--:R-:W-:Y:S01]  /*9ed0*/  ISETP.NE.AND P0, PT, R5, R4, PT ;  /* 0x000000040500720c */ /* 0x008fe20003f05270 */
[----:B------:R-:W-:-:S12]  /*9ee0*/  CCTL.IVALL ;  /* 0x00000000ff00798f */ /* 0x000fd80002000000 */
[----:B------:R-:W-:Y:S05]  /*9ef0*/  @P0 BRA `(.L_x_1790) ;  /* 0xffffffb000000947 */ /* 0x000fea000383ffff */
.L_x_1789:
        /* <DEDUP_REMOVED lines=25> */
.L_x_1791:
        /* <DEDUP_REMOVED lines=26> */
.L_x_1792:
        /* <DEDUP_REMOVED lines=13> */
.L_x_3291:


//--------------------- .text._Z35group_norm_nhwc_bwd_one_pass_kernelI11Fp32IOFp16WLi64ELi42ELi672EEv26Group_norm_nhwc_bwd_params --------------------------
	.section	.text._Z35group_norm_nhwc_bwd_one_pass_kernelI11Fp32IOFp16WLi64ELi42ELi672EEv26Group_norm_nhwc_bwd_params,"ax",@progbits
	.sectioninfo	@"SHI_REGISTERS=40"
	.align	128
        .global         _Z35group_norm_nhwc_bwd_one_pass_kernelI11Fp32IOFp16WLi64ELi42ELi672EEv26Group_norm_nhwc_bwd_params
        .type           _Z35group_norm_nhwc_bwd_one_pass_kernelI11Fp32IOFp16WLi64ELi42ELi672EEv26Group_norm_nhwc_bwd_params,@function
        .size           _Z35group_norm_nhwc_bwd_one_pass_kernelI11Fp32IOFp16WLi64ELi42ELi672EEv26Group_norm_nhwc_bwd_params,(.L_x_3292 - _Z35group_norm_nhwc_bwd_one_pass_kernelI11Fp32IOFp16WLi64ELi42ELi672EEv26Group_norm_nhwc_bwd_params)
        .other          _Z35group_norm_nhwc_bwd_one_pass_kernelI11Fp32IOFp16WLi64ELi42ELi672EEv26Group_norm_nhwc_bwd_params,@"STO_CUDA_ENTRY STV_DEFAULT"
_Z35group_norm_nhwc_bwd_one_pass_kernelI11Fp32IOFp16WLi64ELi42ELi672EEv26Group_norm_nhwc_bwd_params:
.text._Z35group_norm_nhwc_bwd_one_pass_kernelI11Fp32IOFp16WLi64ELi42ELi672EEv26Group_norm_nhwc_bwd_params:
        /* <DEDUP_REMOVED lines=43> */
.L_x_1820:
        /* <DEDUP_REMOVED lines=114> */
.L_x_1795:
[----:B0-----:R-:W-:Y:S05]  /*09d0*/  BSYNC B0 ;  /* 0x0000000000007941 */ /* 0x001fea0003800000 */
.L_x_1794:
        /* <DEDUP_REMOVED lines=25> */
.L_x_1796:
        /* <DEDUP_REMOVED lines=31> */
.L_x_1797:
        /* <DEDUP_REMOVED lines=100> */
.L_x_1799:
[----:B------:R-:W-:Y:S05]  /*13a0*/  BSYNC B0 ;  /* 0x0000000000007941 */ /* 0x000fea0003800000 */
.L_x_1798:
        /* <DEDUP_REMOVED lines=159> */
.L_x_1801:
[----:B------:R-:W-:Y:S05]  /*1da0*/  BSYNC B0 ;  /* 0x0000000000007941 */ /* 0x000fea0003800000 */
.L_x_1800:
        /* <DEDUP_REMOVED lines=19> */
.L_x_1803:
[----:B------:R-:W-:Y:S05]  /*1ee0*/  BSYNC B0 ;  /* 0x0000000000007941 */ /* 0x000fea0003800000 */
.L_x_1802:
        /* <DEDUP_REMOVED lines=28> */
.L_x_1806:
[----:B0-----:R-:W2:Y:S01]  /*20b0*/  LDG.E.STRONG.GPU R13, [R16.64] ;  /* 0x0000000e100d7981 */ /* 0x001ea2000c1ef900 */
[----:B------:R-:W-:Y:S01]  /*20c0*/  YIELD ;  /* 0x0000000000007946 */ /* 0x000fe20003800000 */
[----:B--2---:R-:W-:Y:S01]  /*20d0*/  ISETP.NE.AND P0, PT, R13, R18, PT ;  /* 0x000000120d00720c */ /* 0x004fe20003f05270 */
[----:B------:R-:W-:-:S12]  /*20e0*/  CCTL.IVALL ;  /* 0x00000000ff00798f */ /* 0x000fd80002000000 */
[----:B------:R-:W-:Y:S05]  /*20f0*/  @P0 BRA `(.L_x_1806) ;  /* 0xffffffb000000947 */ /* 0x000fea000383ffff */
.L_x_1805:
        /* <DEDUP_REMOVED lines=20> */
.L_x_1810:
        /* <DEDUP_REMOVED lines=116> */
.L_x_1809:
        /* <DEDUP_REMOVED lines=62> */
.L_x_1811:
[----:B------:R-:W-:-:S13]  /*2d60*/  ISETP.NE.OR P0, PT, RZ, UR4, P0 ;  /* 0x00000004ff007c0c */ /* 0x000fda0008705670 */
[----:B------:R-:W-:Y:S05]  /*2d70*/  @!P0 BRA `(.L_x_1807) ;  /* 0x000001f000008947 */ /* 0x000fea0003800000 */
.L_x_1808:
        /* <DEDUP_REMOVED lines=31> */
.L_x_1807:
        /* <DEDUP_REMOVED lines=12> */
.L_x_1813:
[----:B------:R-:W-:Y:S05]  /*3030*/  BSYNC B0 ;  /* 0x0000000000007941 */ /* 0x000fea0003800000 */
.L_x_1812:
        /* <DEDUP_REMOVED lines=16> */
.L_x_1804:
        /* <DEDUP_REMOVED lines=27> */
.L_x_1814:
        /* <DEDUP_REMOVED lines=17> */
.L_x_1816:
[----:B------:R-:W-:Y:S05]  /*3400*/  BSYNC B0 ;  /* 0x0000000000007941 */ /* 0x000fea0003800000 */
.L_x_1815:
        /* <DEDUP_REMOVED lines=19> */
.L_x_1817:
        /* <DEDUP_REMOVED lines=16> */
.L_x_1819:
[----:B------:R-:W-:Y:S05]  /*3640*/  BSYNC B0 ;  /* 0x0000000000007941 */ /* 0x000fea0003800000 */
.L_x_1818:
[----:B------:R-:W-:Y:S01]  /*3650*/  ULDC UR4, c[0x0][0x10] ;  /* 0x0000040000047ab9 */ /* 0x000fe20000000800 */
[----:B------:R-:W-:Y:S01]  /*3660*/  IADD3 R32, R32, 0x1, RZ ;  /* 0x0000000120207810 */ /* 0x000fe20007ffe0ff */
[----:B------:R-:W-:-:S04]  /*3670*/  UIADD3 UR7, UR7, UR4, URZ ;  /* 0x0000000407077290 */ /* 0x000fc8000fffe03f */
[----:B------:R-:W-:-:S06]  /*3680*/  UISETP.GE.AND UP0, UPT, UR7, UR6, UPT ;  /* 0x000000060700728c */ /* 0x000fcc000bf06270 */
[----:B------:R-:W-:-:S13]  /*3690*/  PLOP3.LUT P0, PT, PT, PT, UP0, 0x80, 0x0 ;  /* 0x000000000000781c */ /* 0x000fda0003f0f008 */
[----:B------:R-:W-:Y:S01]  /*36a0*/  @P0 CALL.REL.NOINC `(.L_x_1793) ;  /* 0x0000001000000944 */ /* 0x000fe20003c00000 */
[----:B------:R-:W-:Y:S05]  /*36b0*/  BRA `(.L_x_1820) ;  /* 0xffffcbf000007947 */ /* 0x000fea000383ffff */
.L_x_1793:
        /* <DEDUP_REMOVED lines=18> */
.L_x_1822:
[----:B------:R-:W-:Y:S05]  /*37e0*/  BSYNC B0 ;  /* 0x0000000000007941 */ /* 0x000fea0003800000 */
.L_x_1821:
        /* <DEDUP_REMOVED lines=11> */
.L_x_1824:
[----:B------:R-:W2:Y:S01]  /*38a0*/  LDG.E.STRONG.GPU R5, [R2.64] ;  /* 0x0000000e02057981 */ /* 0x000ea2000c1ef900 */
[----:B------:R-:W-:Y:S01]  /*38b0*/  YIELD ;  /* 0x0000000000007946 */ /* 0x000fe20003800000 */
[----:B--2---:R-:W-:Y:S01]  /*38c0*/  ISETP.NE.AND P0, PT, R5, R4, PT ;  /* 0x000000040500720c */ /* 0x004fe20003f05270 */
[----:B------:R-:W-:-:S12]  /*38d0*/  CCTL.IVALL ;  /* 0x00000000ff00798f */ /* 0x000fd80002000000 */
[----:B------:R-:W-:Y:S05]  /*38e0*/  @P0 BRA `(.L_x_1824) ;  /* 0xffffffb000000947 */ /* 0x000fea000383ffff */
.L_x_1823:
        /* <DEDUP_REMOVED lines=25> */
.L_x_1825:
        /* <DEDUP_REMOVED lines=26> */
.L_x_1826:
        /* <DEDUP_REMOVED lines=14> */
.L_x_3292:


//--------------------- .text._Z35group_norm_nhwc_bwd_one_pass_kernelI11Fp32IOFp16WLi128ELi42ELi672EEv26Group_norm_nhwc_bwd_params --------------------------
	.section	.text._Z35group_norm_nhwc_bwd_one_pass_kernelI11Fp32IOFp16WLi128ELi42ELi672EEv26Group_norm_nhwc_bwd_params,"ax",@progbits
	.sectioninfo	@"SHI_REGISTERS=67"
	.align	128
        .global         _Z35group_norm_nhwc_bwd_one_pass_kernelI11Fp32IOFp16WLi128ELi42ELi672EEv26Group_norm_nhwc_bwd_params
        .type           _Z35group_norm_nhwc_bwd_one_pass_kernelI11Fp32IOFp16WLi128ELi42ELi672EEv26Group_norm_nhwc_bwd_params,@function
        .size           _Z35group_norm_nhwc_bwd_one_pass_kernelI11Fp32IOFp16WLi128ELi42ELi672EEv26Group_norm_nhwc_bwd_params,(.L_x_3293 - _Z35group_norm_nhwc_bwd_one_pass_kernelI11Fp32IOFp16WLi128ELi42ELi672EEv26Group_norm_nhwc_bwd_params)
        .other          _Z35group_norm_nhwc_bwd_one_pass_kernelI11Fp32IOFp16WLi128ELi42ELi672EEv26Group_norm_nhwc_bwd_params,@"STO_CUDA_ENTRY STV_DEFAULT"
_Z35group_norm_nhwc_bwd_one_pass_kernelI11Fp32IOFp16WLi128ELi42ELi672EEv26Group_norm_nhwc_bwd_params:
.text._Z35group_norm_nhwc_bwd_one_pass_kernelI11Fp32IOFp16WLi128ELi42ELi672EEv26Group_norm_nhwc_bwd_params:
        /* <DEDUP_REMOVED lines=45> */
.L_x_1862:
        /* <DEDUP_REMOVED lines=145> */
.L_x_1829:
[----:B---3--:R-:W-:Y:S05]  /*0be0*/  BSYNC B0 ;  /* 0x0000000000007941 */ /* 0x008fea0003800000 */
.L_x_1828:
        /* <DEDUP_REMOVED lines=29> */
.L_x_1830:
        /* <DEDUP_REMOVED lines=26> */
.L_x_1831:
        /* <DEDUP_REMOVED lines=33> */
.L_x_1832:
        /* <DEDUP_REMOVED lines=31> */
.L_x_1833:
        /* <DEDUP_REMOVED lines=107> */
.L_x_1835:
[----:B------:R-:W-:Y:S05]  /*1a10*/  BSYNC B0 ;  /* 0x0000000000007941 */ /* 0x000fea0003800000 */
.L_x_1834:
        /* <DEDUP_REMOVED lines=159> */
.L_x_1837:
[----:B------:R-:W-:Y:S05]  /*2410*/  BSYNC B0 ;  /* 0x0000000000007941 */ /* 0x000fea0003800000 */
.L_x_1836:
        /* <DEDUP_REMOVED lines=17> */
.L_x_1839:
[----:B------:R-:W-:Y:S05]  /*2530*/  BSYNC B0 ;  /* 0x0000000000007941 */ /* 0x000fea0003800000 */
.L_x_1838:
        /* <DEDUP_REMOVED lines=28> */
.L_x_1842:
[----:B------:R-:W2:Y:S01]  /*2700*/  LDG.E.STRONG.GPU R22, [R20.64] ;  /* 0x0000000814167981 */ /* 0x000ea2000c1ef900 */
[----:B------:R-:W-:Y:S01]  /*2710*/  YIELD ;  /* 0x0000000000007946 */ /* 0x000fe20003800000 */
[----:B--2---:R-:W-:Y:S01]  /*2720*/  ISETP.NE.AND P0, PT, R22, R25, PT ;  /* 0x000000191600720c */ /* 0x004fe20003f05270 */
[----:B------:R-:W-:-:S12]  /*2730*/  CCTL.IVALL ;  /* 0x00000000ff00798f */ /* 0x000fd80002000000 */
[----:B------:R-:W-:Y:S05]  /*2740*/  @P0 BRA `(.L_x_1842) ;  /* 0xffffffb000000947 */ /* 0x000fea000383ffff */
.L_x_1841:
        /* <DEDUP_REMOVED lines=20> */
.L_x_1846:
        /* <DEDUP_REMOVED lines=115> */
.L_x_1845:
        /* <DEDUP_REMOVED lines=61> */
.L_x_1847:
[----:B------:R-:W-:-:S13]  /*3390*/  ISETP.NE.OR P0, PT, R29, RZ, P0 ;  /* 0x000000ff1d00720c */ /* 0x000fda0000705670 */
[----:B------:R-:W-:Y:S05]  /*33a0*/  @!P0 BRA `(.L_x_1843) ;  /* 0x000001f000008947 */ /* 0x000fea0003800000 */
.L_x_1844:
        /* <DEDUP_REMOVED lines=31> */
.L_x_1843:
        /* <DEDUP_REMOVED lines=12> */
.L_x_1849:
[----:B------:R-:W-:Y:S05]  /*3660*/  BSYNC B0 ;  /* 0x0000000000007941 */ /* 0x000fea0003800000 */
.L_x_1848:
        /* <DEDUP_REMOVED lines=16> */
.L_x_1840:
        /* <DEDUP_REMOVED lines=33> */
.L_x_1850:
        /* <DEDUP_REMOVED lines=17> */
.L_x_1852:
[----:B------:R-:W-:Y:S05]  /*3a90*/  BSYNC B0 ;  /* 0x0000000000007941 */ /* 0x000fea0003800000 */
.L_x_1851:
        /* <DEDUP_REMOVED lines=19> */
.L_x_1853:
        /* <DEDUP_REMOVED lines=17> */
.L_x_1855:
[----:B------:R-:W-:Y:S05]  /*3ce0*/  BSYNC B0 ;  /* 0x0000000000007941 */ /* 0x000fea0003800000 */
.L_x_1854:
        /* <DEDUP_REMOVED lines=19> */
.L_x_1856:
        /* <DEDUP_REMOVED lines=17> */
.L_x_1858:
[----:B------:R-:W-:Y:S05]  /*3f30*/  BSYNC B0 ;  /* 0x0000000000007941 */ /* 0x000fea0003800000 */
.L_x_1857:
        /* <DEDUP_REMOVED lines=19> */
.L_x_1859:
        /* <DEDUP_REMOVED lines=16> */
.L_x_1861:
[----:B------:R-:W-:Y:S05]  /*4170*/  BSYNC B0 ;  /* 0x0000000000007941 */ /* 0x000fea0003800000 */
.L_x_1860:
[----:B------:R-:W-:Y:S02]  /*4180*/  IADD3 R52, R52, c[0x0][0x10], RZ ;  /* 0x0000040034347a10 */ /* 0x000fe40007ffe0ff */
[----:B------:R-:W-:Y:S02]  /*4190*/  IADD3 R46, R46, 0x1, RZ ;  /* 0x000000012e2e7810 */ /* 0x000fe40007ffe0ff */
[----:B------:R-:W-:-:S13]  /*41a0*/  ISETP.GE.AND P0, PT, R52, UR4, PT ;  /* 0x0000000434007c0c */ /* 0x000fda000bf06270 */
[----:B------:R-:W-:Y:S01]  /*41b0*/  @P0 CALL.REL.NOINC `(.L_x_1827) ;  /* 0x0000001000000944 */ /* 0x000fe20003c00000 */
[----:B------:R-:W-:Y:S05]  /*41c0*/  BRA `(.L_x_1862) ;  /* 0xffffc10000007947 */ /* 0x000fea000383ffff */
.L_x_1827:
        /* <DEDUP_REMOVED lines=18> */
.L_x_1864:
[----:B------:R-:W-:Y:S05]  /*42f0*/  BSYNC B0 ;  /* 0x0000000000007941 */ /* 0x000fea0003800000 */
.L_x_1863:
        /* <DEDUP_REMOVED lines=11> */
.L_x_1866:
[----:B------:R-:W2:Y:S01]  /*43b0*/  LDG.E.STRONG.GPU R5, [R2.64] ;  /* 0x0000000802057981 */ /* 0x000ea2000c1ef900 */
[----:B------:R-:W-:Y:S01]  /*43c0*/  YIELD ;  /* 0x0000000000007946 */ /* 0x000fe20003800000 */
[----:B--2---:R-:W-:Y:S01]  /*43d0*/  ISETP.NE.AND P0, PT, R5, R0, PT ;  /* 0x000000000500720c */ /* 0x004fe20003f05270 */
[----:B------:R-:W-:-:S12]  /*43e0*/  CCTL.IVALL ;  /* 0x00000000ff00798f */ /* 0x000fd80002000000 */
[----:B------:R-:W-:Y:S05]  /*43f0*/  @P0 BRA `(.L_x_1866) ;  /* 0xffffffb000000947 */ /* 0x000fea000383ffff */
.L_x_1865:
        /* <DEDUP_REMOVED lines=25> */
.L_x_1867:
        /* <DEDUP_REMOVED lines=26> */
.L_x_1868:
        /* <DEDUP_REMOVED lines=13> */
.L_x_3293:


//--------------------- .text._Z35group_norm_nhwc_bwd_one_pass_kernelI11Fp32IOFp16WLi256ELi42ELi672EEv26Group_norm_nhwc_bwd_params --------------------------
	.section	.text._Z35group_norm_nhwc_bwd_one_pass_kernelI11Fp32IOFp16WLi256ELi42ELi672EEv26Group_norm_nhwc_bwd_params,"ax",@progbits
	.sectioninfo	@"SHI_REGISTERS=80"
	.align	128
        .global         _Z35group_norm_nhwc_bwd_one_pass_kernelI11Fp32IOFp16WLi256ELi42ELi672EEv26Group_norm_nhwc_bwd_params
        .type           _Z35group_norm_nhwc_bwd_one_pass_kernelI11Fp32IOFp16WLi256ELi42ELi672EEv26Group_norm_nhwc_bwd_params,@function
        .size           _Z35group_norm_nhwc_bwd_one_pass_kernelI11Fp32IOFp16WLi256ELi42ELi672EEv26Group_norm_nhwc_bwd_params,(.L_x_3294 - _Z35group_norm_nhwc_bwd_one_pass_kernelI11Fp32IOFp16WLi256ELi42ELi672EEv26Group_norm_nhwc_bwd_params)
        .other          _Z35group_norm_nhwc_bwd_one_pass_kernelI11Fp32IOFp16WLi256ELi42ELi672EEv26Group_norm_nhwc_bwd_params,@"STO_CUDA_ENTRY STV_DEFAULT"
_Z35group_norm_nhwc_bwd_one_pass_kernelI11Fp32IOFp16WLi256ELi42ELi672EEv26Group_norm_nhwc_bwd_params:
.text._Z35group_norm_nhwc_bwd_one_pass_kernelI11Fp32IOFp16WLi256ELi42ELi672EEv26Group_norm_nhwc_bwd_params:
        /* <DEDUP_REMOVED lines=49> */
.L_x_1920:
        /* <DEDUP_REMOVED lines=232> */
.L_x_1871:
[----:B0-----:R-:W-:Y:S05]  /*1190*/  BSYNC B0 ;  /* 0x0000000000007941 */ /* 0x001fea0003800000 */
.L_x_1870:
        /* <DEDUP_REMOVED lines=36> */
.L_x_1872:
        /* <DEDUP_REMOVED lines=34> */
.L_x_1873:
        /* <DEDUP_REMOVED lines=36> */
.L_x_1874:
        /* <DEDUP_REMOVED lines=33> */
.L_x_1875:
        /* <DEDUP_REMOVED lines=33> */
.L_x_1876:
        /* <DEDUP_REMOVED lines=33> */
.L_x_1877:
        /* <DEDUP_REMOVED lines=33> */
.L_x_1878:
        /* <DEDUP_REMOVED lines=29> */
.L_x_1879:
        /* <DEDUP_REMOVED lines=101> */
.L_x_1881:
[----:B------:R-:W-:Y:S05]  /*28a0*/  BSYNC B0 ;  /* 0x0000000000007941 */ /* 0x000fea0003800000 */
.L_x_1880:
        /* <DEDUP_REMOVED lines=159> */
.L_x_1883:
[----:B------:R-:W-:Y:S05]  /*32a0*/  BSYNC B0 ;  /* 0x0000000000007941 */ /* 0x000fea0003800000 */
.L_x_1882:
        /* <DEDUP_REMOVED lines=19> */
.L_x_1885:
[----:B------:R-:W-:Y:S05]  /*33e0*/  BSYNC B0 ;  /* 0x0000000000007941 */ /* 0x000fea0003800000 */
.L_x_1884:
        /* <DEDUP_REMOVED lines=28> */
.L_x_1888:
[----:B0-----:R-:W2:Y:S01]  /*35b0*/  LDG.E.STRONG.GPU R29, [R30.64] ;  /* 0x0000000e1e1d7981 */ /* 0x001ea2000c1ef900 */
[----:B------:R-:W-:Y:S01]  /*35c0*/  YIELD ;  /* 0x0000000000007946 */ /* 0x000fe20003800000 */
[----:B--2---:R-:W-:Y:S01]  /*35d0*/  ISETP.NE.AND P0, PT, R29, R34, PT ;  /* 0x000000221d00720c */ /* 0x004fe20003f05270 */
[----:B------:R-:W-:-:S12]  /*35e0*/  CCTL.IVALL ;  /* 0x00000000ff00798f */ /* 0x000fd80002000000 */
[----:B------:R-:W-:Y:S05]  /*35f0*/  @P0 BRA `(.L_x_1888) ;  /* 0xffffffb000000947 */ /* 0x000fea000383ffff */
.L_x_1887:
        /* <DEDUP_REMOVED lines=20> */
.L_x_1892:
        /* <DEDUP_REMOVED lines=116> */
.L_x_1891:
        /* <DEDUP_REMOVED lines=62> */
.L_x_1893:
[----:B------:R-:W-:-:S13]  /*4260*/  ISETP.NE.OR P0, PT, RZ, UR4, P0 ;  /* 0x00000004ff007c0c */ /* 0x000fda0008705670 */
[----:B------:R-:W-:Y:S05]  /*4270*/  @!P0 BRA `(.L_x_1889) ;  /* 0x000001f000008947 */ /* 0x000fea0003800000 */
.L_x_1890:
        /* <DEDUP_REMOVED lines=31> */
.L_x_1889:
        /* <DEDUP_REMOVED lines=12> */
.L_x_1895:
[----:B------:R-:W-:Y:S05]  /*4530*/  BSYNC B0 ;  /* 0x0000000000007941 */ /* 0x000fea0003800000 */
.L_x_1894:
        /* <DEDUP_REMOVED lines=16> */
.L_x_1886:
        /* <DEDUP_REMOVED lines=32> */
.L_x_1896:
        /* <DEDUP_REMOVED lines=17> */
.L_x_1898:
[----:B------:R-:W-:Y:S05]  /*4950*/  BSYNC B0 ;  /* 0x0000000000007941 */ /* 0x000fea0003800000 */
.L_x_1897:
        /* <DEDUP_REMOVED lines=19> */
.L_x_1899:
        /* <DEDUP_REMOVED lines=17> */
.L_x_1901:
[----:B------:R-:W-:Y:S05]  /*4ba0*/  BSYNC B0 ;  /* 0x0000000000007941 */ /* 0x000fea0003800000 */
.L_x_1900:
        /* <DEDUP_REMOVED lines=19> */
.L_x_1902:
        /* <DEDUP_REMOVED lines=17> */
.L_x_1904:
[----:B------:R-:W-:Y:S05]  /*4df0*/  BSYNC B0 ;  /* 0x0000000000007941 */ /* 0x000fea0003800000 */
.L_x_1903:
        /* <DEDUP_REMOVED lines=32> */
.L_x_1905:
        /* <DEDUP_REMOVED lines=17> */
.L_x_1907:
[----:B------:R-:W-:Y:S05]  /*5110*/  BSYNC B0 ;  /* 0x0000000000007941 */ /* 0x000fea0003800000 */
.L_x_1906:
        /* <DEDUP_REMOVED lines=19> */
.L_x_1908:
        /* <DEDUP_REMOVED lines=17> */
.L_x_1910:
[----:B------:R-:W-:Y:S05]  /*5360*/  BSYNC B0 ;  /* 0x0000000000007941 */ /* 0x000fea0003800000 */
.L_x_1909:
        /* <DEDUP_REMOVED lines=19> */
.L_x_1911:
        /* <DEDUP_REMOVED lines=17> */
.L_x_1913:
[----:B------:R-:W-:Y:S05]  /*55b0*/  BSYNC B0 ;  /* 0x0000000000007941 */ /* 0x000fea0003800000 */
.L_x_1912:
        /* <DEDUP_REMOVED lines=19> */
.L_x_1914:
        /* <DEDUP_REMOVED lines=17> */
.L_x_1916:
[----:B------:R-:W-:Y:S05]  /*5800*/  BSYNC B0 ;  /* 0x0000000000007941 */ /* 0x000fea0003800000 */
.L_x_1915:
        /* <DEDUP_REMOVED lines=19> */
.L_x_1917:
        /* <DEDUP_REMOVED lines=16> */
.L_x_1919:
[----:B------:R-:W-:Y:S05]  /*5a40*/  BSYNC B0 ;  /* 0x0000000000007941 */ /* 0x000fea0003800000 */
.L_x_1918:
[----:B------:R-:W-:Y:S01]  /*5a50*/  ULDC UR4, c[0x0][0x10] ;  /* 0x0000040000047ab9 */ /* 0x000fe20000000800 */
[----:B------:R-:W-:Y:S01]  /*5a60*/  IADD3 R60, R60, 0x1, RZ ;  /* 0x000000013c3c7810 */ /* 0x000fe20007ffe0ff */
[----:B------:R-:W-:-:S04]  /*5a70*/  UIADD3 UR7, UR7, UR4, URZ ;  /* 0x0000000407077290 */ /* 0x000fc8000fffe03f */
[----:B------:R-:W-:-:S06]  /*5a80*/  UISETP.GE.AND UP0, UPT, UR7, UR6, UPT ;  /* 0x000000060700728c */ /* 0x000fcc000bf06270 */
[----:B------:R-:W-:-:S13]  /*5a90*/  PLOP3.LUT P0, PT, PT, PT, UP0, 0x80, 0x0 ;  /* 0x000000000000781c */ /* 0x000fda0003f0f008 */
[----:B------:R-:W-:Y:S01]  /*5aa0*/  @P0 CALL.REL.NOINC `(.L_x_1869) ;  /* 0x0000001000000944 */ /* 0x000fe20003c00000 */
[----:B------:R-:W-:Y:S05]  /*5ab0*/  BRA `(.L_x_1920) ;  /* 0xffffa85000007947 */ /* 0x000fea000383ffff */
.L_x_1869:
        /* <DEDUP_REMOVED lines=18> */
.L_x_1922:
[----:B------:R-:W-:Y:S05]  /*5be0*/  BSYNC B0 ;  /* 0x0000000000007941 */ /* 0x000fea0003800000 */
.L_x_1921:
        /* <DEDUP_REMOVED lines=11> */
.L_x_1924:
[----:B------:R-:W2:Y:S01]  /*5ca0*/  LDG.E.STRONG.GPU R5, [R2.64] ;  /* 0x0000000e02057981 */ /* 0x000ea2000c1ef900 */
[----:B------:R-:W-:Y:S01]  /*5cb0*/  YIELD ;  /* 0x0000000000007946 */ /* 0x000fe20003800000 */
[----:B--2---:R-:W-:Y:S01]  /*5cc0*/  ISETP.NE.AND P0, PT, R5, R4, PT ;  /* 0x000000040500720c */ /* 0x004fe20003f05270 */
[----:B------:R-:W-:-:S12]  /*5cd0*/  CCTL.IVALL ;  /* 0x00000000ff00798f */ /* 0x000fd80002000000 */
[----:B------:R-:W-:Y:S05]  /*5ce0*/  @P0 BRA `(.L_x_1924) ;  /* 0xffffffb000000947 */ /* 0x000fea000383ffff */
.L_x_1923:
        /* <DEDUP_REMOVED lines=25> */
.L_x_1925:
        /* <DEDUP_REMOVED lines=18> */
[----:B--2---:R-:W-:Y:S01]  /*5fa0*/  F2FP.PACK_AB R15, R9, R2 ;  /* 0x00000002090f723e */ /* 0x004fe200000000ff */
[----:B------:R-:W-:-:S04]  /*5fb0*/  IMAD.WIDE R2, R4, R5, c[0x0][0x168] ;  /* 0x00005a0004027625 */ /* 0x000fc800078e0205 */
[----:B------:R-:W-:Y:S01]  /*5fc0*/  IMAD.WIDE R4, R4, R5, c[0x0][0x170] ;  /* 0x00005c0004047625 */ /* 0x000fe200078e0205 */
[----:B---3--:R-:W-:Y:S01]  /*5fd0*/  F2FP.PACK_AB R17, R13, R10 ;  /* 0x0000000a0d11723e */ /* 0x008fe200000000ff */
[----:B------:R0:W-:Y:S04]  /*5fe0*/  STG.E [R2.64], R15 ;  /* 0x0000000f02007986 */ /* 0x0001e8000c10190e */
[----:B------:R0:W-:Y:S01]  /*5ff0*/  STG.E [R4.64], R17 ;  /* 0x0000001104007986 */ /* 0x0001e2000c10190e */
[----:B------:R-:W-:Y:S05]  /*6000*/  @P0 BRA `(.L_x_1925) ;  /* 0xfffffe7000000947 */ /* 0x000fea000383ffff */
[----:B------:R-:W-:Y:S05]  /*6010*/  EXIT ;  /* 0x000000000000794d */ /* 0x000fea0003800000 */
.L_x_1926:
        /* <DEDUP_REMOVED lines=14> */
.L_x_3294:


//--------------------- .text._Z35group_norm_nhwc_bwd_one_pass_kernelI11Fp32IOFp16WLi512ELi42ELi672EEv26Group_norm_nhwc_bwd_params --------------------------
	.section	.text._Z35group_norm_nhwc_bwd_one_pass_kernelI11Fp32IOFp16WLi512ELi42ELi672EEv26Group_norm_nhwc_bwd_params,"ax",@progbits
	.sectioninfo	@"SHI_REGISTERS=80"
	.align	128
        .global         _Z35group_norm_nhwc_bwd_one_pass_kernelI11Fp32IOFp16WLi512ELi42ELi672EEv26Group_norm_nhwc_bwd_params
        .type           _Z35group_norm_nhwc_bwd_one_pass_kernelI11Fp32IOFp16WLi512ELi42ELi672EEv26Group_norm_nhwc_bwd_params,@function
        .size           _Z35group_norm_nhwc_bwd_one_pass_kernelI11Fp32IOFp16WLi512ELi42ELi672EEv26Group_norm_nhwc_bwd_params,(.L_x_3295 - _Z35group_norm_nhwc_bwd_one_pass_kernelI11Fp32IOFp16WLi512ELi42ELi672EEv26Group_norm_nhwc_bwd_params)
        .other          _Z35group_norm_nhwc_bwd_one_pass_kernelI11Fp32IOFp16WLi512ELi42ELi672EEv26Group_norm_nhwc_bwd_params,@"STO_CUDA_ENTRY STV_DEFAULT"
_Z35group_norm_nhwc_bwd_one_pass_kernelI11Fp32IOFp16WLi512ELi42ELi672EEv26Group_norm_nhwc_bwd_params:
.text._Z35group_norm_nhwc_bwd_one_pass_kernelI11Fp32IOFp16WLi512ELi42ELi672EEv26Group_norm_nhwc_bwd_params:
        /* <DEDUP_REMOVED lines=61> */
.L_x_2010:
        /* <DEDUP_REMOVED lines=423> */
.L_x_1929:
[----:B0-----:R-:W-:Y:S05]  /*1e40*/  BSYNC B0 ;  /* 0x0000000000007941 */ /* 0x001fea0003800000 */
.L_x_1928:
        /* <DEDUP_REMOVED lines=25> */
.L_x_1930:
        /* <DEDUP_REMOVED lines=41> */
.L_x_1931:
        /* <DEDUP_REMOVED lines=54> */
.L_x_1932:
        /* <DEDUP_REMOVED lines=44> */
.L_x_1933:
        /* <DEDUP_REMOVED lines=38> */
.L_x_1934:
        /* <DEDUP_REMOVED lines=37> */
.L_x_1935:
        /* <DEDUP_REMOVED lines=37> */
.L_x_1936:
        /* <DEDUP_REMOVED lines=37> */
.L_x_1937:
        /* <DEDUP_REMOVED lines=37> */
.L_x_1938:
        /* <DEDUP_REMOVED lines=35> */
.L_x_1939:
        /* <DEDUP_REMOVED lines=35> */
.L_x_1940:
        /* <DEDUP_REMOVED lines=35> */
.L_x_1941:
        /* <DEDUP_REMOVED lines=35> */
.L_x_1942:
        /* <DEDUP_REMOVED lines=31> */
.L_x_1943:
        /* <DEDUP_REMOVED lines=31> */
.L_x_1944:
        /* <DEDUP_REMOVED lines=31> */
.L_x_1945:
        /* <DEDUP_REMOVED lines=109> */
.L_x_1947:
[----:B------:R-:W-:Y:S05]  /*4990*/  BSYNC B0 ;  /* 0x0000000000007941 */ /* 0x000fea0003800000 */
.L_x_1946:
        /* <DEDUP_REMOVED lines=160> */
.L_x_1949:
[----:B------:R-:W-:Y:S05]  /*53a0*/  BSYNC B0 ;  /* 0x0000000000007941 */ /* 0x000fea0003800000 */
.L_x_1948:
        /* <DEDUP_REMOVED lines=20> */
.L_x_1951:
[----:B------:R-:W-:Y:S05]  /*54f0*/  BSYNC B0 ;  /* 0x0000000000007941 */ /* 0x000fea0003800000 */
.L_x_1950:
        /* <DEDUP_REMOVED lines=39> */
.L_x_1954:
[----:B------:R-:W-:Y:S02]  /*5770*/  MOV R28, UR16 ;  /* 0x00000010001c7c02 */ /* 0x000fe40008000f00 */
[----:B------:R-:W-:-:S05]  /*5780*/  MOV R29, UR17 ;  /* 0x00000011001d7c02 */ /* 0x000fca0008000f00 */
[----:B------:R-:W2:Y:S01]  /*5790*/  LDG.E.STRONG.GPU R28, [R28.64] ;  /* 0x000000121c1c7981 */ /* 0x000ea2000c1ef900 */
[----:B------:R-:W-:Y:S01]  /*57a0*/  YIELD ;  /* 0x0000000000007946 */ /* 0x000fe20003800000 */
[----:B--2---:R-:W-:Y:S01]  /*57b0*/  ISETP.NE.AND P0, PT, R28, R7, PT ;  /* 0x000000071c00720c */ /* 0x004fe20003f05270 */
[----:B------:R-:W-:-:S12]  /*57c0*/  CCTL.IVALL ;  /* 0x00000000ff00798f */ /* 0x000fd80002000000 */
[----:B------:R-:W-:Y:S05]  /*57d0*/  @P0 BRA `(.L_x_1954) ;  /* 0xffffff9000000947 */ /* 0x000fea000383ffff */
.L_x_1953:
        /* <DEDUP_REMOVED lines=20> */
.L_x_1958:
        /* <DEDUP_REMOVED lines=159> */
.L_x_1957:
        /* <DEDUP_REMOVED lines=85> */
.L_x_1959:
[----:B01----:R-:W-:-:S13]  /*6860*/  ISETP.NE.OR P0, PT, RZ, UR14, P0 ;  /* 0x0000000eff007c0c */ /* 0x003fda0008705670 */
[----:B------:R-:W-:Y:S05]  /*6870*/  @!P0 BRA `(.L_x_1955) ;  /* 0x000002a000008947 */ /* 0x000fea0003800000 */
.L_x_1956:
        /* <DEDUP_REMOVED lines=42> */
.L_x_1955:
        /* <DEDUP_REMOVED lines=16> */
.L_x_1961:
[----:B------:R-:W-:Y:S05]  /*6c20*/  BSYNC B0 ;  /* 0x0000000000007941 */ /* 0x000fea0003800000 */
.L_x_1960:
        /* <DEDUP_REMOVED lines=24> */
.L_x_1952:
        /* <DEDUP_REMOVED lines=28> */
.L_x_1962:
        /* <DEDUP_REMOVED lines=20> */
.L_x_1964:
[----:B------:R-:W-:Y:S05]  /*70b0*/  BSYNC B0 ;  /* 0x0000000000007941 */ /* 0x000fea0003800000 */
.L_x_1963:
        /* <DEDUP_REMOVED lines=27> */
.L_x_1965:
        /* <DEDUP_REMOVED lines=19> */
.L_x_1967:
[----:B------:R-:W-:Y:S05]  /*73a0*/  BSYNC B0 ;  /* 0x0000000000007941 */ /* 0x000fea0003800000 */
.L_x_1966:
        /* <DEDUP_REMOVED lines=43> */
.L_x_1968:
        /* <DEDUP_REMOVED lines=19> */
.L_x_1970:
[----:B------:R-:W-:Y:S05]  /*7790*/  BSYNC B0 ;  /* 0x0000000000007941 */ /* 0x000fea0003800000 */
.L_x_1969:
        /* <DEDUP_REMOVED lines=21> */
.L_x_1971:
        /* <DEDUP_REMOVED lines=21> */
.L_x_1973:
[----:B------:R-:W-:Y:S05]  /*7a40*/  BSYNC B0 ;  /* 0x0000000000007941 */ /* 0x000fea0003800000 */
.L_x_1972:
        /* <DEDUP_REMOVED lines=21> */
.L_x_1974:
        /* <DEDUP_REMOVED lines=21> */
.L_x_1976:
[----:B------:R-:W-:Y:S05]  /*7cf0*/  BSYNC B0 ;  /* 0x0000000000007941 */ /* 0x000fea0003800000 */
.L_x_1975:
        /* <DEDUP_REMOVED lines=39> */
.L_x_1977:
        /* <DEDUP_REMOVED lines=19> */
.L_x_1979:
[----:B------:R-:W-:Y:S05]  /*80a0*/  BSYNC B0 ;  /* 0x0000000000007941 */ /* 0x000fea0003800000 */
.L_x_1978:
        /* <DEDUP_REMOVED lines=21> */
.L_x_1980:
        /* <DEDUP_REMOVED lines=21> */
.L_x_1982:
[----:B------:R-:W-:Y:S05]  /*8350*/  BSYNC B0 ;  /* 0x0000000000007941 */ /* 0x000fea0003800000 */
.L_x_1981:
        /* <DEDUP_REMOVED lines=21> */
.L_x_1983:
        /* <DEDUP_REMOVED lines=21> */
.L_x_1985:
[----:B------:R-:W-:Y:S05]  /*8600*/  BSYNC B0 ;  /* 0x0000000000007941 */ /* 0x000fea0003800000 */
.L_x_1984:
        /* <DEDUP_REMOVED lines=39> */
.L_x_1986:
        /* <DEDUP_REMOVED lines=19> */
.L_x_1988:
[----:B------:R-:W-:Y:S05]  /*89b0*/  BSYNC B0 ;  /* 0x0000000000007941 */ /* 0x000fea0003800000 */
.L_x_1987:
        /* <DEDUP_REMOVED lines=19> */
.L_x_1989:
        /* <DEDUP_REMOVED lines=19> */
.L_x_1991:
[----:B------:R-:W-:Y:S05]  /*8c20*/  BSYNC B0 ;  /* 0x0000000000007941 */ /* 0x000fea0003800000 */
.L_x_1990:
        /* <DEDUP_REMOVED lines=19> */
.L_x_1992:
        /* <DEDUP_REMOVED lines=19> */
.L_x_1994:
[----:B------:R-:W-:Y:S05]  /*8e90*/  BSYNC B0 ;  /* 0x0000000000007941 */ /* 0x000fea0003800000 */
.L_x_1993:
        /* <DEDUP_REMOVED lines=45> */
.L_x_1995:
        /* <DEDUP_REMOVED lines=19> */
.L_x_1997:
[----:B------:R-:W-:Y:S05]  /*92a0*/  BSYNC B0 ;  /* 0x0000000000007941 */ /* 0x000fea0003800000 */
.L_x_1996:
        /* <DEDUP_REMOVED lines=19> */
.L_x_1998:
        /* <DEDUP_REMOVED lines=19> */
.L_x_2000:
[----:B------:R-:W-:Y:S05]  /*9510*/  BSYNC B0 ;  /* 0x0000000000007941 */ /* 0x000fea0003800000 */
.L_x_1999:
        /* <DEDUP_REMOVED lines=19> */
.L_x_2001:
        /* <DEDUP_REMOVED lines=19> */
.L_x_2003:
[----:B------:R-:W-:Y:S05]  /*9780*/  BSYNC B0 ;  /* 0x0000000000007941 */ /* 0x000fea0003800000 */
.L_x_2002:
        /* <DEDUP_REMOVED lines=19> */
.L_x_2004:
        /* <DEDUP_REMOVED lines=19> */
.L_x_2006:
[----:B------:R-:W-:Y:S05]  /*99f0*/  BSYNC B0 ;  /* 0x0000000000007941 */ /* 0x000fea0003800000 */
.L_x_2005:
        /* <DEDUP_REMOVED lines=19> */
.L_x_2007:
        /* <DEDUP_REMOVED lines=18> */
.L_x_2009:
[----:B------:R-:W-:Y:S05]  /*9c50*/  BSYNC B0 ;  /* 0x0000000000007941 */ /* 0x000fea0003800000 */
.L_x_2008:
[----:B-1----:R-:W-:Y:S02]  /*9c60*/  ULDC UR5, c[0x0][0x10] ;  /* 0x0000040000057ab9 */ /* 0x002fe40000000800 */
[----:B------:R-:W-:Y:S02]  /*9c70*/  UIADD3 UR9, UR9, UR5, URZ ;  /* 0x0000000509097290 */ /* 0x000fe4000fffe03f */
[----:B------:R-:W-:Y:S02]  /*9c80*/  UIADD3 UR4, UR4, 0x1, URZ ;  /* 0x0000000104047890 */ /* 0x000fe4000fffe03f */
[----:B------:R-:W-:-:S06]  /*9c90*/  UISETP.GE.AND UP0, UPT, UR9, UR8, UPT ;  /* 0x000000080900728c */ /* 0x000fcc000bf06270 */
[----:B------:R-:W-:-:S13]  /*9ca0*/  PLOP3.LUT P0, PT, PT, PT, UP0, 0x80, 0x0 ;  /* 0x000000000000781c */ /* 0x000fda0003f0f008 */
[----:B------:R-:W-:Y:S01]  /*9cb0*/  @P0 CALL.REL.NOINC `(.L_x_1927) ;  /* 0x0000001000000944 */ /* 0x000fe20003c00000 */
[----:B------:R-:W-:Y:S05]  /*9cc0*/  BRA `(.L_x_2010) ;  /* 0xffff670000007947 */ /* 0x000fea000383ffff */
.L_x_1927:
        /* <DEDUP_REMOVED lines=18> */
.L_x_2012:
[----:B------:R-:W-:Y:S05]  /*9df0*/  BSYNC B0 ;  /* 0x0000000000007941 */ /* 0x000fea0003800000 */
.L_x_2011:
        /* <DEDUP_REMOVED lines=11> */
.L_x_2014:
[----:B------:R-:W3:Y:S01]  /*9eb0*/  LDG.E.STRONG.GPU R5, [R2.64] ;  /* 0x0000001202057981 */ /* 0x000ee2000c1ef900 */
[----:B------:R-:W-:Y:S01]  /*9ec0*/  YIELD ;  /* 0x0000000000007946 */ /* 0x000fe20003800000 */
[----:B---3--:R-:W-:Y:S01]  /*9ed0*/  ISETP.NE.AND P0, PT, R5, R4, PT ;  /* 0x000000040500720c */ /* 0x008fe20003f05270 */
[----:B------:R-:W-:-:S12]  /*9ee0*/  CCTL.IVALL ;  /* 0x00000000ff00798f */ /* 0x000fd80002000000 */
[----:B------:R-:W-:Y:S05]  /*9ef0*/  @P0 BRA `(.L_x_2014) ;  /* 0xffffffb000000947 */ /* 0x000fea000383ffff */
.L_x_2013:
        /* <DEDUP_REMOVED lines=25> */
.L_x_2015:
        /* <DEDUP_REMOVED lines=26> */
.L_x_2016:
        /* <DEDUP_REMOVED lines=13> */
.L_x_3295:


//--------------------- .text._Z35group_norm_nhwc_fwd_one_pass_kernelI11Bf16IOFp32WLi64ELi42ELi672EEv26Group_norm_nhwc_fwd_params --------------------------
	.section	.text._Z35group_norm_nhwc_fwd_one_pass_kernelI11Bf16IOFp32WLi64ELi42ELi672EEv26Group_norm_nhwc_fwd_params,"ax",@progbits
	.sectioninfo	@"SHI_REGISTERS=32"
	.align	128
        .global         _Z35group_norm_nhwc_fwd_one_pass_kernelI11Bf16IOFp32WLi64ELi42ELi672EEv26Group_norm_nhwc_fwd_params
        .type           _Z35group_norm_nhwc_fwd_one_pass_kernelI11Bf16IOFp32WLi64ELi42ELi672EEv26Group_norm_nhwc_fwd_params,@function
        .size           _Z35group_norm_nhwc_fwd_one_pass_kernelI11Bf16IOFp32WLi64ELi42ELi672EEv26Group_norm_nhwc_fwd_params,(.L_x_3296 - _Z35group_norm_nhwc_fwd_one_pass_kernelI11Bf16IOFp32WLi64ELi42ELi672EEv26Group_norm_nhwc_fwd_params)
        .other          _Z35group_norm_nhwc_fwd_one_pass_kernelI11Bf16IOFp32WLi64ELi42ELi672EEv26Group_norm_nhwc_fwd_params,@"STO_CUDA_ENTRY STV_DEFAULT"
_Z35group_norm_nhwc_fwd_one_pass_kernelI11Bf16IOFp32WLi64ELi42ELi672EEv26Group_norm_nhwc_fwd_params:
.text._Z35group_norm_nhwc_fwd_one_pass_kernelI11Bf16IOFp32WLi64ELi42ELi672EEv26Group_norm_nhwc_fwd_params:
[----:B------:R-:W-:Y:S02]  /*0000*/  MOV R1, c[0x0][0x28] ;  /* 0x00000a0000017a02 */ /* 0x000fe40000000f00 */
[----:B------:R-:W0:Y:S01]  /*0010*/  S2R R22, SR_CTAID.Y ;  /* 0x0000000000167919 */ /* 0x000e220000002600 */
[----:B------:R-:W-:Y:S02]  /*0020*/  ULDC UR4, c[0x0][0x1d8] ;  /* 0x0000760000047ab9 */ /* 0x000fe40000000800 */
[----:B------:R-:W-:Y:S01]  /*0030*/  ULDC UR5, c[0x0][0x1a8] ;  /* 0x00006a0000057ab9 */ /* 0x000fe20000000800 */
[----:B------:R-:W1:Y:S01]  /*0040*/  S2R R5, SR_TID.X ;  /* 0x0000000000057919 */ /* 0x000e620000002100 */
[----:B------:R-:W-:-:S06]  /*0050*/  UIMAD UR4, UR4, UR5, URZ ;  /* 0x00000005040472a4 */ /* 0x000fcc000f8e023f */
[----:B0-----:R-:W-:-:S13]  /*0060*/  ISETP.GE.AND P0, PT, R22, UR4, PT ;  /* 0x0000000416007c0c */ /* 0x001fda000bf06270 */
[----:B------:R-:W-:Y:S05]  /*0070*/  @P0 EXIT ;  /* 0x000000000000094d */ /* 0x000fea0003800000 */
[----:B-1----:R-:W0:Y:S01]  /*0080*/  S2R R0, SR_CTAID.X ;  /* 0x0000000000007919 */ /* 0x002e220000002500 */
[----:B------:R-:W-:Y:S01]  /*0090*/  IMAD.WIDE.U32 R2, R5, -0x79e79e79, RZ ;  /* 0x8618618705027825 */ /* 0x000fe200078e00ff */
[----:B------:R-:W-:Y:S01]  /*00a0*/  SHF.R.S32.HI R6, RZ, 0x1f, R5 ;  /* 0x0000001fff067819 */ /* 0x000fe20000011405 */
[----:B------:R-:W-:Y:S01]  /*00b0*/  HFMA2.MMA R16, -RZ, RZ, 0, 0 ;  /* 0x00000000ff107435 */ /* 0x000fe200000001ff */
[----:B------:R-:W-:Y:S02]  /*00c0*/  ULDC.U8 UR5, c[0x0][0x1dc] ;  /* 0x0000770000057ab9 */ /* 0x000fe40000000000 */
[-C--:B------:R-:W-:Y:S01]  /*00d0*/  IADD3 R2, -R3, R5.reuse, RZ ;  /* 0x0000000503027210 */ /* 0x080fe20007ffe1ff */
[----:B------:R-:W-:Y:S01]  /*00e0*/  ULDC.64 UR6, c[0x0][0x118] ;  /* 0x0000460000067ab9 */ /* 0x000fe20000000a00 */
[----:B------:R-:W-:Y:S02]  /*00f0*/  LEA.HI R6, R6, R5, RZ, 0x5 ;  /* 0x0000000506067211 */ /* 0x000fe400078f28ff */
[----:B------:R-:W-:-:S02]  /*0100*/  LEA.HI R2, R2, R3, RZ, 0x1f ;  /* 0x0000000302027211 */ /* 0x000fc400078ff8ff */
[----:B------:R-:W-:Y:S02]  /*0110*/  SHF.R.S32.HI R17, RZ, 0x5, R6 ;  /* 0x00000005ff117819 */ /* 0x000fe40000011406 */
[----:B------:R-:W-:Y:S02]  /*0120*/  SHF.R.U32.HI R4, RZ, 0x4, R2 ;  /* 0x00000004ff047819 */ /* 0x000fe40000011602 */
[----:B------:R-:W1:Y:S03]  /*0130*/  S2R R2, SR_LANEID ;  /* 0x0000000000027919 */ /* 0x000e660000000000 */
[----:B------:R-:W-:Y:S02]  /*0140*/  IMAD R23, R4, -0x15, R5 ;  /* 0xffffffeb04177824 */ /* 0x000fe400078e0205 */
[----:B0-----:R-:W-:-:S03]  /*0150*/  IMAD R21, R0, c[0x0][0x1e4], R4 ;  /* 0x0000790000157a24 */ /* 0x001fc600078e0204 */
[----:B------:R-:W-:Y:S02]  /*0160*/  SHF.L.U32 R23, R23, 0x1, RZ ;  /* 0x0000000117177819 */ /* 0x000fe400000006ff */
[C---:B------:R-:W-:Y:S02]  /*0170*/  ISETP.GE.U32.AND P0, PT, R21.reuse, c[0x0][0x1c8], PT ;  /* 0x0000720015007a0c */ /* 0x040fe40003f06070 */
[----:B------:R-:W-:Y:S02]  /*0180*/  SHF.R.S32.HI R3, RZ, 0x1f, R21 ;  /* 0x0000001fff037819 */ /* 0x000fe40000011415 */
[----:B------:R-:W-:Y:S02]  /*0190*/  IADD3 R20, R21, 0x20, RZ ;  /* 0x0000002015147810 */ /* 0x000fe40007ffe0ff */
[----:B------:R-:W-:-:S04]  /*01a0*/  ISETP.GE.AND.EX P0, PT, R3, c[0x0][0x1cc], PT, P0 ;  /* 0x0000730003007a0c */ /* 0x000fc80003f06300 */
[----:B------:R-:W-:Y:S02]  /*01b0*/  ISETP.LT.U32.AND P0, PT, R5, 0x2a0, !P0 ;  /* 0x000002a00500780c */ /* 0x000fe40004701070 */
.L_x_2033:
[----:B0-----:R-:W-:-:S04]  /*01c0*/  IABS R9, c[0x0][0x1d8] ;  /* 0x0000760000097a13 */ /* 0x001fc80000000000 */
[----:B------:R-:W0:Y:S08]  /*01d0*/  I2F.RP R4, R9 ;  /* 0x0000000900047306 */ /* 0x000e300000209400 */
[----:B0-----:R-:W0:Y:S02]  /*01e0*/  MUFU.RCP R4, R4 ;  /* 0x0000000400047308 */ /* 0x001e240000001000 */
[----:B0-----:R-:W-:-:S06]  /*01f0*/  IADD3 R6, R4, 0xffffffe, RZ ;  /* 0x0ffffffe04067810 */ /* 0x001fcc0007ffe0ff */
[----:B------:R0:W2:Y:S02]  /*0200*/  F2I.FTZ.U32.TRUNC.NTZ R7, R6 ;  /* 0x0000000600077305 */ /* 0x0000a4000021f000 */
[----:B0-----:R-:W-:Y:S02]  /*0210*/  MOV R6, RZ ;  /* 0x000000ff00067202 */ /* 0x001fe40000000f00 */
[----:B--2---:R-:W-:-:S05]  /*0220*/  IADD3 R8, RZ, -R7, RZ ;  /* 0x80000007ff087210 */ /* 0x004fca0007ffe0ff */
[----:B------:R-:W-:Y:S01]  /*0230*/  IMAD R11, R8, R9, RZ ;  /* 0x00000009080b7224 */ /* 0x000fe200078e02ff */
[----:B------:R-:W-:-:S03]  /*0240*/  IABS R8, R22 ;  /* 0x0000001600087213 */ /* 0x000fc60000000000 */
[----:B------:R-:W-:-:S06]  /*0250*/  IMAD.HI.U32 R7, R7, R11, R6 ;  /* 0x0000000b07077227 */ /* 0x000fcc00078e0006 */
[----:B------:R-:W-:-:S05]  /*0260*/  IMAD.HI.U32 R7, R7, R8, RZ ;  /* 0x0000000807077227 */ /* 0x000fca00078e00ff */
[----:B------:R-:W-:-:S05]  /*0270*/  IADD3 R4, -R7, RZ, RZ ;  /* 0x000000ff07047210 */ /* 0x000fca0007ffe1ff */
[----:B------:R-:W-:-:S05]  /*0280*/  IMAD R4, R9, R4, R8 ;  /* 0x0000000409047224 */ /* 0x000fca00078e0208 */
[----:B------:R-:W-:-:S13]  /*0290*/  ISETP.GT.U32.AND P2, PT, R9, R4, PT ;  /* 0x000000040900720c */ /* 0x000fda0003f44070 */
[-C--:B------:R-:W-:Y:S02]  /*02a0*/  @!P2 IADD3 R4, R4, -R9.reuse, RZ ;  /* 0x800000090404a210 */ /* 0x080fe40007ffe0ff */
[----:B------:R-:W-:Y:S02]  /*02b0*/  @!P2 IADD3 R7, R7, 0x1, RZ ;  /* 0x000000010707a810 */ /* 0x000fe40007ffe0ff */
[----:B------:R-:W-:Y:S02]  /*02c0*/  ISETP.GE.U32.AND P1, PT, R4, R9, PT ;  /* 0x000000090400720c */ /* 0x000fe40003f26070 */
[----:B------:R-:W-:Y:S02]  /*02d0*/  LOP3.LUT R4, R22, c[0x0][0x1d8], RZ, 0x3c, !PT ;  /* 0x0000760016047a12 */ /* 0x000fe400078e3cff */
[----:B------:R-:W-:Y:S02]  /*02e0*/  ISETP.NE.AND P2, PT, RZ, c[0x0][0x1d8], PT ;  /* 0x00007600ff007a0c */ /* 0x000fe40003f45270 */
[----:B------:R-:W-:-:S02]  /*02f0*/  ISETP.GE.AND P3, PT, R4, RZ, PT ;  /* 0x000000ff0400720c */ /* 0x000fc40003f66270 */
[----:B------:R-:W-:-:S05]  /*0300*/  SHF.R.S32.HI R4, RZ, 0x1f, R20 ;  /* 0x0000001fff047819 */ /* 0x000fca0000011414 */
[----:B------:R-:W-:Y:S02]  /*0310*/  @P1 IADD3 R7, R7, 0x1, RZ ;  /* 0x0000000107071810 */ /* 0x000fe40007ffe0ff */
[----:B------:R-:W-:-:S04]  /*0320*/  ISETP.GE.U32.AND P1, PT, R20, c[0x0][0x1c8], PT ;  /* 0x0000720014007a0c */ /* 0x000fc80003f26070 */
[----:B------:R-:W-:Y:S02]  /*0330*/  @!P3 IADD3 R7, -R7, RZ, RZ ;  /* 0x000000ff0707b210 */ /* 0x000fe40007ffe1ff */
[----:B------:R-:W-:Y:S02]  /*0340*/  @!P2 LOP3.LUT R7, RZ, c[0x0][0x1d8], RZ, 0x33, !PT ;  /* 0x00007600ff07aa12 */ /* 0x000fe400078e33ff */
[----:B------:R-:W-:Y:S02]  /*0350*/  ISETP.GE.AND.EX P1, PT, R4, c[0x0][0x1cc], PT, P1 ;  /* 0x0000730004007a0c */ /* 0x000fe40003f26310 */
[----:B------:R-:W-:Y:S02]  /*0360*/  IADD3 R9, -R7, RZ, RZ ;  /* 0x000000ff07097210 */ /* 0x000fe40007ffe1ff */
[----:B------:R-:W-:Y:S02]  /*0370*/  SHF.R.S32.HI R6, RZ, 0x1f, R7 ;  /* 0x0000001fff067819 */ /* 0x000fe40000011407 */
[----:B------:R-:W-:Y:S01]  /*0380*/  ISETP.GT.U32.OR P1, PT, R5, 0x29f, P1 ;  /* 0x0000029f0500780c */ /* 0x000fe20000f24470 */
[----:B------:R-:W-:Y:S01]  /*0390*/  IMAD R24, R9, c[0x0][0x1d8], R22 ;  /* 0x0000760009187a24 */ /* 0x000fe200078e0216 */
[----:B------:R-:W-:Y:S01]  /*03a0*/  SHF.R.S32.HI R9, RZ, 0x1f, R23 ;  /* 0x0000001fff097819 */ /* 0x000fe20000011417 */
[----:B------:R-:W-:-:S02]  /*03b0*/  IMAD R6, R6, c[0x0][0x1d0], RZ ;  /* 0x0000740006067a24 */ /* 0x000fc400078e02ff */
[----:B------:R-:W-:Y:S02]  /*03c0*/  IMAD R24, R24, 0x2a, RZ ;  /* 0x0000002a18187824 */ /* 0x000fe400078e02ff */
[----:B------:R-:W-:Y:S02]  /*03d0*/  IMAD R27, R7, c[0x0][0x1d4], R6 ;  /* 0x00007500071b7a24 */ /* 0x000fe400078e0206 */
[----:B------:R-:W-:Y:S01]  /*03e0*/  @P0 IMAD R6, R3, c[0x0][0x1c0], RZ ;  /* 0x0000700003060a24 */ /* 0x000fe200078e02ff */
[----:B------:R-:W-:-:S03]  /*03f0*/  IADD3 R28, P2, R23, R24, RZ ;  /* 0x00000018171c7210 */ /* 0x000fc60007f5e0ff */
[----:B------:R-:W-:Y:S01]  /*0400*/  @P0 IMAD R11, R21, c[0x0][0x1c4], R6 ;  /* 0x00007100150b0a24 */ /* 0x000fe200078e0206 */
[----:B------:R-:W-:-:S05]  /*0410*/  LEA.HI.X.SX32 R29, R24, R9, 0x1, P2 ;  /* 0x00000009181d7211 */ /* 0x000fca00010f0eff */
[----:B------:R-:W-:-:S04]  /*0420*/  IMAD.WIDE.U32 R28, R7, c[0x0][0x1d0], R28 ;  /* 0x00007400071c7a25 */ /* 0x000fc800078e001c */
[----:B------:R-:W-:Y:S01]  /*0430*/  @!P1 IMAD R7, R4, c[0x0][0x1c0], RZ ;  /* 0x0000700004079a24 */ /* 0x000fe200078e02ff */
[----:B------:R-:W-:Y:S02]  /*0440*/  IADD3 R27, R29, R27, RZ ;  /* 0x0000001b1d1b7210 */ /* 0x000fe40007ffe0ff */
[-C--:B------:R-:W-:Y:S01]  /*0450*/  @!P1 MOV R26, R28.reuse ;  /* 0x0000001c001a9202 */ /* 0x080fe20000000f00 */
[C---:B------:R-:W-:Y:S01]  /*0460*/  @!P1 IMAD R9, R20.reuse, c[0x0][0x1c4], R7 ;  /* 0x0000710014099a24 */ /* 0x040fe200078e0207 */
[----:B------:R-:W-:Y:S02]  /*0470*/  @P0 MOV R12, R28 ;  /* 0x0000001c000c0202 */ /* 0x000fe40000000f00 */
[----:B------:R-:W-:Y:S01]  /*0480*/  @P0 MOV R13, R27 ;  /* 0x0000001b000d0202 */ /* 0x000fe20000000f00 */
[----:B------:R-:W-:-:S04]  /*0490*/  @!P1 IMAD.WIDE.U32 R6, R20, c[0x0][0x1c0], R26 ;  /* 0x0000700014069a25 */ /* 0x000fc800078e001a */
[----:B------:R-:W-:Y:S01]  /*04a0*/  @P0 IMAD.WIDE.U32 R12, R21, c[0x0][0x1c0], R12 ;  /* 0x00007000150c0a25 */ /* 0x000fe200078e000c */
[----:B------:R-:W-:Y:S02]  /*04b0*/  @!P1 IADD3 R7, R7, R9, RZ ;  /* 0x0000000907079210 */ /* 0x000fe40007ffe0ff */
[----:B------:R-:W-:Y:S02]  /*04c0*/  @!P1 LEA R8, P3, R6, c[0x0][0x170], 0x1 ;  /* 0x00005c0006089a11 */ /* 0x000fe400078608ff */
[----:B------:R-:W-:Y:S02]  /*04d0*/  @P0 IADD3 R11, R13, R11, RZ ;  /* 0x0000000b0d0b0210 */ /* 0x000fe40007ffe0ff */
[----:B------:R-:W-:Y:S02]  /*04e0*/  @P0 LEA R10, P2, R12, c[0x0][0x170], 0x1 ;  /* 0x00005c000c0a0a11 */ /* 0x000fe400078408ff */
[----:B------:R-:W-:Y:S02]  /*04f0*/  @!P1 LEA.HI.X R9, R6, c[0x0][0x174], R7, 0x1, P3 ;  /* 0x00005d0006099a11 */ /* 0x000fe400018f0c07 */
[----:B------:R-:W-:Y:S01]  /*0500*/  CS2R R6, SRZ ;  /* 0x0000000000067805 */ /* 0x000fe2000001ff00 */
[----:B------:R-:W-:-:S05]  /*0510*/  @P0 LEA.HI.X R11, R12, c[0x0][0x174], R11, 0x1, P2 ;  /* 0x00005d000c0b0a11 */ /* 0x000fca00010f0c0b */
[----:B------:R-:W2:Y:S04]  /*0520*/  @P0 LDG.E R7, [R10.64] ;  /* 0x000000060a070981 */ /* 0x000ea8000c1e1900 */
[----:B------:R2:W3:Y:S01]  /*0530*/  @!P1 LDG.E R6, [R8.64] ;  /* 0x0000000608069981 */ /* 0x0004e2000c1e1900 */
[C---:B-1----:R-:W-:Y:S02]  /*0540*/  ISETP.GT.AND P1, PT, R2.reuse, 0x1e, PT ;  /* 0x0000001e0200780c */ /* 0x042fe40003f24270 */
[----:B------:R-:W-:Y:S02]  /*0550*/  ISETP.NE.AND P3, PT, R2, RZ, PT ;  /* 0x000000ff0200720c */ /* 0x000fe40003f65270 */
[----:B------:R-:W-:Y:S01]  /*0560*/  ISETP.NE.AND P2, PT, R5, RZ, PT ;  /* 0x000000ff0500720c */ /* 0x000fe20003f45270 */
[----:B------:R-:W-:Y:S01]  /*0570*/  BSSY B0, `(.L_x_2017) ;  /* 0x000005c000007945 */ /* 0x000fe20003800000 */
[----:B--2---:R-:W-:-:S02]  /*0580*/  PRMT R9, RZ, 0x7610, R7 ;  /* 0x00007610ff097816 */ /* 0x004fc40000000007 */
[----:B------:R-:W-:-:S03]  /*0590*/  PRMT R8, RZ, 0x5410, R7 ;  /* 0x00005410ff087816 */ /* 0x000fc60000000007 */
[----:B------:R-:W-:Y:S01]  /*05a0*/  FMUL.FTZ R13, R9, R9 ;  /* 0x00000009090d7220 */ /* 0x000fe20000410000 */
[--C-:B---3--:R-:W-:Y:S01]  /*05b0*/  PRMT R11, RZ, 0x7610, R6.reuse ;  /* 0x00007610ff0b7816 */ /* 0x108fe20000000006 */
[C---:B------:R-:W-:Y:S02]  /*05c0*/  FADD.FTZ R12, R8.reuse, R9 ;  /* 0x00000009080c7221 */ /* 0x040fe40000010000 */
[----:B------:R-:W-:Y:S01]  /*05d0*/  FFMA.FTZ R13, R8, R8, R13 ;  /* 0x00000008080d7223 */ /* 0x000fe2000001000d */
[----:B------:R-:W-:Y:S01]  /*05e0*/  PRMT R8, RZ, 0x5410, R6 ;  /* 0x00005410ff087816 */ /* 0x000fe20000000006 */
[----:B------:R-:W-:Y:S02]  /*05f0*/  FMUL.FTZ R19, R11, R11 ;  /* 0x0000000b0b137220 */ /* 0x000fe40000410000 */
[----:B------:R-:W-:Y:S02]  /*0600*/  FADD.FTZ R12, RZ, R12 ;  /* 0x0000000cff0c7221 */ /* 0x000fe40000010000 */
[----:B------:R-:W-:-:S02]  /*0610*/  FADD.FTZ R15, R8, R11 ;  /* 0x0000000b080f7221 */ /* 0x000fc40000010000 */
[----:B------:R-:W-:Y:S02]  /*0620*/  FFMA.FTZ R8, R8, R8, R19 ;  /* 0x0000000808087223 */ /* 0x000fe40000010013 */
[----:B------:R-:W-:Y:S02]  /*0630*/  FADD.FTZ R13, RZ, R13 ;  /* 0x0000000dff0d7221 */ /* 0x000fe40000010000 */
[----:B------:R-:W-:Y:S02]  /*0640*/  FADD.FTZ R18, R12, R15 ;  /* 0x0000000f0c127221 */ /* 0x000fe40000010000 */
[----:B------:R-:W-:-:S03]  /*0650*/  FADD.FTZ R19, R13, R8 ;  /* 0x000000080d137221 */ /* 0x000fc60000010000 */
[----:B------:R-:W0:Y:S04]  /*0660*/  SHFL.DOWN PT, R9, R18, 0x1, 0x1f ;  /* 0x08201f0012097f89 */ /* 0x000e2800000e0000 */
[----:B------:R-:W1:Y:S01]  /*0670*/  SHFL.DOWN PT, R8, R19, 0x1, 0x1f ;  /* 0x08201f0013087f89 */ /* 0x000e6200000e0000 */
[----:B0-----:R-:W-:Y:S02]  /*0680*/  @!P1 FADD.FTZ R18, R18, R9 ;  /* 0x0000000912129221 */ /* 0x001fe40000010000 */
[----:B-1----:R-:W-:-:S03]  /*0690*/  @!P1 FADD.FTZ R19, R19, R8 ;  /* 0x0000000813139221 */ /* 0x002fc60000010000 */
[----:B------:R-:W0:Y:S04]  /*06a0*/  SHFL.DOWN PT, R9, R18, 0x2, 0x1f ;  /* 0x08401f0012097f89 */ /* 0x000e2800000e0000 */
[----:B------:R-:W1:Y:S01]  /*06b0*/  SHFL.DOWN PT, R8, R19, 0x2, 0x1f ;  /* 0x08401f0013087f89 */ /* 0x000e6200000e0000 */
[----:B------:R-:W-:-:S13]  /*06c0*/  ISETP.GT.AND P1, PT, R2, 0x1d, PT ;  /* 0x0000001d0200780c */ /* 0x000fda0003f24270 */
        /* <DEDUP_REMOVED lines=16> */
[----:B-1----:R-:W-:-:S05]  /*07d0*/  @!P1 FADD.FTZ R19, R19, R8 ;  /* 0x0000000813139221 */ /* 0x002fca0000010000 */
        /* <DEDUP_REMOVED lines=8> */
[----:B0-----:R-:W-:Y:S02]  /*0860*/  FADD.FTZ R18, R8, R11 ;  /* 0x0000000b08127221 */ /* 0x001fe40000010000 */
        /* <DEDUP_REMOVED lines=44> */
.L_x_2018:
[----:B------:R-:W-:Y:S05]  /*0b30*/  BSYNC B0 ;  /* 0x0000000000007941 */ /* 0x000fea0003800000 */
.L_x_2017:
[----:B------:R-:W-:-:S04]  /*0b40*/  MOV R12, c[0x0][0xc] ;  /* 0x00000300000c7a02 */ /* 0x000fc80000000f00 */
[----:B------:R-:W-:-:S13]  /*0b50*/  ISETP.GE.U32.AND P1, PT, R12, 0x2, PT ;  /* 0x000000020c00780c */ /* 0x000fda0003f26070 */
[----:B------:R-:W-:Y:S05]  /*0b60*/  @!P1 BRA `(.L_x_2019) ;  /* 0x0000095000009947 */ /* 0x000fea0003800000 */
[----:B------:R-:W-:Y:S05]  /*0b70*/  @P2 BRA `(.L_x_2020) ;  /* 0x000001c000002947 */ /* 0x000fea0003800000 */
[----:B------:R-:W1:Y:S01]  /*0b80*/  S2R R13, SR_CTAID.Y ;  /* 0x00000000000d7919 */ /* 0x000e620000002600 */
[C---:B------:R-:W-:Y:S01]  /*0b90*/  LOP3.LUT R14, R16.reuse, 0x1, RZ, 0xc0, !PT ;  /* 0x00000001100e7812 */ /* 0x040fe200078ec0ff */
[----:B------:R-:W-:Y:S01]  /*0ba0*/  HFMA2.MMA R15, -RZ, RZ, 0, 2.384185791015625e-07 ;  /* 0x00000004ff0f7435 */ /* 0x000fe200000001ff */
[----:B------:R-:W-:-:S03]  /*0bb0*/  LOP3.LUT P1, RZ, R16, 0x2, RZ, 0xc0, !PT ;  /* 0x0000000210ff7812 */ /* 0x000fc6000782c0ff */
[----:B------:R-:W-:-:S04]  /*0bc0*/  IMAD R8, R14, c[0x0][0x10], RZ ;  /* 0x000004000e087a24 */ /* 0x000fc800078e02ff */
[----:B------:R-:W-:-:S05]  /*0bd0*/  IMAD R9, R8, c[0x0][0xc], RZ ;  /* 0x0000030008097a24 */ /* 0x000fca00078e02ff */
[----:B------:R-:W-:-:S05]  /*0be0*/  SHF.L.U32 R10, R9, 0x1, RZ ;  /* 0x00000001090a7819 */ /* 0x000fca00000006ff */
[----:B------:R-:W-:-:S04]  /*0bf0*/  IMAD.WIDE R10, R10, R15, c[0x0][0x198] ;  /* 0x000066000a0a7625 */ /* 0x000fc800078e020f */
[----:B-1----:R-:W-:Y:S01]  /*0c00*/  IMAD R9, R0, c[0x0][0x10], R13 ;  /* 0x0000040000097a24 */ /* 0x002fe200078e020d */
[----:B------:R-:W-:-:S03]  /*0c10*/  IADD3 R8, R8, R13, RZ ;  /* 0x0000000d08087210 */ /* 0x000fc60007ffe0ff */
[----:B------:R-:W-:Y:S01]  /*0c20*/  IMAD.WIDE.U32 R10, R9, 0x8, R10 ;  /* 0x00000008090a7825 */ /* 0x000fe200078e000a */
[----:B------:R-:W-:-:S04]  /*0c30*/  MOV R9, 0x1 ;  /* 0x0000000100097802 */ /* 0x000fc80000000f00 */
[----:B------:R1:W-:Y:S01]  /*0c40*/  STG.E.64 [R10.64], R18 ;  /* 0x000000120a007986 */ /* 0x0003e2000c101b06 */
[----:B------:R-:W-:Y:S01]  /*0c50*/  SEL R25, R9, 0xffffffff, !P1 ;  /* 0xffffffff09197807 */ /* 0x000fe20004800000 */
[----:B------:R-:W-:Y:S01]  /*0c60*/  IMAD.WIDE.U32 R8, R8, R15, c[0x0][0x190] ;  /* 0x0000640008087625 */ /* 0x000fe200078e000f */
[----:B------:R-:W-:Y:S06]  /*0c70*/  MEMBAR.ALL.GPU ;  /* 0x0000000000007992 */ /* 0x000fec000000a000 */
[----:B------:R-:W-:-:S00]  /*0c80*/  ERRBAR ;  /* 0x00000000000079ab */ /* 0x000fc00000000000 */
[----:B-1----:R-:W-:Y:S01]  /*0c90*/  SEL R11, RZ, c[0x0][0xc], P1 ;  /* 0x00000300ff0b7a07 */ /* 0x002fe20000800000 */
[----:B------:R1:W-:Y:S03]  /*0ca0*/  RED.E.ADD.S32.STRONG.GPU [R8.64], R25 ;  /* 0x000000190800798e */ /* 0x0003e6000c10e386 */
[----:B------:R-:W-:-:S13]  /*0cb0*/  ISETP.NE.AND P1, PT, R11, -0x1, PT ;  /* 0xffffffff0b00780c */ /* 0x000fda0003f25270 */
[----:B------:R-:W-:Y:S05]  /*0cc0*/  @!P1 BRA `(.L_x_2020) ;  /* 0x0000007000009947 */ /* 0x000fea0003800000 */
[----:B-1----:R-:W-:-:S04]  /*0cd0*/  IMAD R8, R14, c[0x0][0x10], R13 ;  /* 0x000004000e087a24 */ /* 0x002fc800078e020d */
[----:B------:R-:W-:-:S05]  /*0ce0*/  IMAD.WIDE.U32 R8, R8, R15, c[0x0][0x190] ;  /* 0x0000640008087625 */ /* 0x000fca00078e000f */
.L_x_2021:
[----:B------:R-:W2:Y:S01]  /*0cf0*/  LDG.E.STRONG.GPU R10, [R8.64] ;  /* 0x00000006080a7981 */ /* 0x000ea2000c1ef900 */
[----:B------:R-:W-:Y:S01]  /*0d00*/  YIELD ;  /* 0x0000000000007946 */ /* 0x000fe20003800000 */
[----:B--2---:R-:W-:Y:S01]  /*0d10*/  ISETP.NE.AND P1, PT, R10, R11, PT ;  /* 0x0000000b0a00720c */ /* 0x004fe20003f25270 */
[----:B------:R-:W-:-:S12]  /*0d20*/  CCTL.IVALL ;  /* 0x00000000ff00798f */ /* 0x000fd80002000000 */
[----:B------:R-:W-:Y:S05]  /*0d30*/  @P1 BRA `(.L_x_2021) ;  /* 0xffffffb000001947 */ /* 0x000fea000383ffff */
.L_x_2020:
[----:B-1----:R-:W-:Y:S01]  /*0d40*/  ISETP.NE.AND P1, PT, RZ, c[0x0][0xc], PT ;  /* 0x00000300ff007a0c */ /* 0x002fe20003f25270 */
[----:B------:R-:W-:Y:S01]  /*0d50*/  WARPSYNC 0xffffffff ;  /* 0xffffffff00007948 */ /* 0x000fe20003800000 */
[----:B------:R-:W-:Y:S11]  /*0d60*/  BAR.SYNC.DEFER_BLOCKING 0x0 ;  /* 0x0000000000007b1d */ /* 0x000ff60000010000 */
[----:B------:R-:W-:Y:S05]  /*0d70*/  @!P1 BRA `(.L_x_2019) ;  /* 0x0000074000009947 */ /* 0x000fea0003800000 */
[----:B------:R-:W-:Y:S01]  /*0d80*/  IADD3 R8, R12, -0x1, RZ ;  /* 0xffffffff0c087810 */ /* 0x000fe20007ffe0ff */
[----:B------:R-:W-:-:S03]  /*0d90*/  HFMA2.MMA R13, -RZ, RZ, 0, 0 ;  /* 0x00000000ff0d7435 */ /* 0x000fc600000001ff */
[----:B------:R-:W-:-:S13]  /*0da0*/  ISETP.GE.U32.AND P1, PT, R8, 0x3, PT ;  /* 0x000000030800780c */ /* 0x000fda0003f26070 */
[----:B------:R-:W-:Y:S05]  /*0db0*/  @!P1 BRA `(.L_x_2022) ;  /* 0x000003e000009947 */ /* 0x000fea0003800000 */
[----:B------:R-:W-:Y:S02]  /*0dc0*/  LOP3.LUT R12, R12, 0x3, RZ, 0xc0, !PT ;  /* 0x000000030c0c7812 */ /* 0x000fe400078ec0ff */
[----:B------:R-:W-:Y:S02]  /*0dd0*/  MOV R13, RZ ;  /* 0x000000ff000d7202 */ /* 0x000fe40000000f00 */
[----:B------:R-:W-:Y:S02]  /*0de0*/  IADD3 R12, -R12, c[0x0][0xc], RZ ;  /* 0x000003000c0c7a10 */ /* 0x000fe40007ffe1ff */
.L_x_2023:
[----:B------:R-:W-:-:S13]  /*0df0*/  ISETP.EQ.OR P4, PT, R13, R0, P2 ;  /* 0x000000000d00720c */ /* 0x000fda0001782670 */
[----:B------:R-:W1:Y:S01]  /*0e00*/  @!P4 S2R R10, SR_CTAID.Y ;  /* 0x00000000000ac919 */ /* 0x000e620000002600 */
[----:B------:R-:W-:Y:S02]  /*0e10*/  @!P4 LOP3.LUT R8, R16, 0x1, RZ, 0xc0, !PT ;  /* 0x000000011008c812 */ /* 0x000fe400078ec0ff */
[----:B------:R-:W-:-:S03]  /*0e20*/  @!P4 MOV R9, 0x4 ;  /* 0x000000040009c802 */ /* 0x000fc60000000f00 */
[----:B------:R-:W-:-:S04]  /*0e30*/  @!P4 IMAD R8, R8, c[0x0][0x10], RZ ;  /* 0x000004000808ca24 */ /* 0x000fc800078e02ff */
[----:B------:R-:W-:-:S05]  /*0e40*/  @!P4 IMAD R8, R8, c[0x0][0xc], RZ ;  /* 0x000003000808ca24 */ /* 0x000fca00078e02ff */
[----:B------:R-:W-:-:S05]  /*0e50*/  @!P4 SHF.L.U32 R8, R8, 0x1, RZ ;  /* 0x000000010808c819 */ /* 0x000fca00000006ff */
[----:B------:R-:W-:-:S04]  /*0e60*/  @!P4 IMAD.WIDE R8, R8, R9, c[0x0][0x198] ;  /* 0x000066000808c625 */ /* 0x000fc800078e0209 */
[----:B-1----:R-:W-:-:S04]  /*0e70*/  @!P4 IMAD R11, R13, c[0x0][0x10], R10 ;  /* 0x000004000d0bca24 */ /* 0x002fc800078e020a */
[----:B------:R-:W-:Y:S01]  /*0e80*/  @!P4 IMAD.WIDE.U32 R8, R11, 0x8, R8 ;  /* 0x000000080b08c825 */ /* 0x000fe200078e0008 */
[----:B------:R-:W-:-:S04]  /*0e90*/  IADD3 R11, R13, 0x1, RZ ;  /* 0x000000010d0b7810 */ /* 0x000fc80007ffe0ff */
[----:B------:R-:W-:Y:S01]  /*0ea0*/  ISETP.EQ.OR P1, PT, R11, R0, P2 ;  /* 0x000000000b00720c */ /* 0x000fe20001722670 */
[----:B------:R-:W2:-:S12]  /*0eb0*/  @!P4 LDG.E.64 R8, [R8.64] ;  /* 0x000000060808c981 */ /* 0x000e98000c1e1b00 */
[----:B------:R-:W1:Y:S01]  /*0ec0*/  @!P1 S2R R14, SR_CTAID.Y ;  /* 0x00000000000e9919 */ /* 0x000e620000002600 */
[----:B------:R-:W-:-:S05]  /*0ed0*/  @!P1 LOP3.LUT R10, R16, 0x1, RZ, 0xc0, !PT ;  /* 0x00000001100a9812 */ /* 0x000fca00078ec0ff */
[----:B------:R-:W-:-:S04]  /*0ee0*/  @!P1 IMAD R10, R10, c[0x0][0x10], RZ ;  /* 0x000004000a0a9a24 */ /* 0x000fc800078e02ff */
[----:B------:R-:W-:-:S05]  /*0ef0*/  @!P1 IMAD R10, R10, c[0x0][0xc], RZ ;  /* 0x000003000a0a9a24 */ /* 0x000fca00078e02ff */
[----:B------:R-:W-:Y:S01]  /*0f00*/  @!P1 SHF.L.U32 R10, R10, 0x1, RZ ;  /* 0x000000010a0a9819 */ /* 0x000fe200000006ff */
[----:B-1----:R-:W-:Y:S01]  /*0f10*/  @!P1 IMAD R15, R11, c[0x0][0x10], R14 ;  /* 0x000004000b0f9a24 */ /* 0x002fe200078e020e */
[----:B------:R-:W-:-:S05]  /*0f20*/  @!P1 MOV R11, 0x4 ;  /* 0x00000004000b9802 */ /* 0x000fca0000000f00 */
[----:B------:R-:W-:-:S06]  /*0f30*/  @!P1 IMAD.WIDE R10, R10, R11, c[0x0][0x198] ;  /* 0x000066000a0a9625 */ /* 0x000fcc00078e020b */
[----:B------:R-:W-:-:S06]  /*0f40*/  @!P1 IMAD.WIDE.U32 R10, R15, 0x8, R10 ;  /* 0x000000080f0a9825 */ /* 0x000fcc00078e000a */
[----:B------:R-:W3:Y:S01]  /*0f50*/  @!P1 LDG.E.64 R10, [R10.64] ;  /* 0x000000060a0a9981 */ /* 0x000ee2000c1e1b00 */
[----:B------:R-:W-:-:S04]  /*0f60*/  IADD3 R15, R13, 0x2, RZ ;  /* 0x000000020d0f7810 */ /* 0x000fc80007ffe0ff */
[----:B------:R-:W-:Y:S01]  /*0f70*/  ISETP.EQ.OR P3, PT, R15, R0, P2 ;  /* 0x000000000f00720c */ /* 0x000fe20001762670 */
[----:B0-2---:R-:W-:-:S12]  /*0f80*/  @!P4 FADD.FTZ R18, R18, R8 ;  /* 0x000000081212c221 */ /* 0x005fd80000010000 */
[----:B------:R-:W0:Y:S01]  /*0f90*/  @!P3 S2R R8, SR_CTAID.Y ;  /* 0x000000000008b919 */ /* 0x000e220000002600 */
[----:B------:R-:W-:Y:S01]  /*0fa0*/  @!P4 FADD.FTZ R19, R19, R9 ;  /* 0x000000091313c221 */ /* 0x000fe20000010000 */
[----:B------:R-:W-:-:S05]  /*0fb0*/  @!P3 LOP3.LUT R9, R16, 0x1, RZ, 0xc0, !PT ;  /* 0x000000011009b812 */ /* 0x000fca00078ec0ff */
[----:B------:R-:W-:-:S04]  /*0fc0*/  @!P3 IMAD R9, R9, c[0x0][0x10], RZ ;  /* 0x000004000909ba24 */ /* 0x000fc800078e02ff */
[----:B------:R-:W-:-:S05]  /*0fd0*/  @!P3 IMAD R9, R9, c[0x0][0xc], RZ ;  /* 0x000003000909ba24 */ /* 0x000fca00078e02ff */
[----:B------:R-:W-:Y:S01]  /*0fe0*/  @!P3 SHF.L.U32 R9, R9, 0x1, RZ ;  /* 0x000000010909b819 */ /* 0x000fe200000006ff */
[----:B0-----:R-:W-:Y:S01]  /*0ff0*/  @!P3 IMAD R15, R15, c[0x0][0x10], R8 ;  /* 0x000004000f0fba24 */ /* 0x001fe200078e0208 */
[----:B------:R-:W-:-:S05]  /*1000*/  @!P3 MOV R8, 0x4 ;  /* 0x000000040008b802 */ /* 0x000fca0000000f00 */
[----:B------:R-:W-:-:S06]  /*1010*/  @!P3 IMAD.WIDE R8, R9, R8, c[0x0][0x198] ;  /* 0x000066000908b625 */ /* 0x000fcc00078e0208 */
[----:B------:R-:W-:Y:S01]  /*1020*/  @!P3 IMAD.WIDE.U32 R8, R15, 0x8, R8 ;  /* 0x000000080f08b825 */ /* 0x000fe200078e0008 */
[----:B------:R-:W-:-:S04]  /*1030*/  IADD3 R15, R13, 0x3, RZ ;  /* 0x000000030d0f7810 */ /* 0x000fc80007ffe0ff */
[----:B------:R-:W-:Y:S01]  /*1040*/  ISETP.EQ.OR P4, PT, R15, R0, P2 ;  /* 0x000000000f00720c */ /* 0x000fe20001782670 */
[----:B------:R-:W2:Y:S01]  /*1050*/  @!P3 LDG.E.64 R8, [R8.64] ;  /* 0x000000060808b981 */ /* 0x000ea2000c1e1b00 */
[----:B---3--:R-:W-:-:S11]  /*1060*/  @!P1 FADD.FTZ R18, R18, R10 ;  /* 0x0000000a12129221 */ /* 0x008fd60000010000 */
        /* <DEDUP_REMOVED lines=9> */
[----:B------:R-:W-:-:S06]  /*1100*/  @!P4 IMAD.WIDE.U32 R10, R15, 0x8, R10 ;  /* 0x000000080f0ac825 */ /* 0x000fcc00078e000a */
[----:B------:R-:W3:Y:S01]  /*1110*/  @!P4 LDG.E.64 R10, [R10.64] ;  /* 0x000000060a0ac981 */ /* 0x000ee2000c1e1b00 */
[----:B------:R-:W-:-:S04]  /*1120*/  IADD3 R12, R12, -0x4, RZ ;  /* 0xfffffffc0c0c7810 */ /* 0x000fc80007ffe0ff */
[----:B------:R-:W-:Y:S02]  /*1130*/  ISETP.NE.AND P1, PT, R12, RZ, PT ;  /* 0x000000ff0c00720c */ /* 0x000fe40003f25270 */
[----:B------:R-:W-:Y:S01]  /*1140*/  IADD3 R13, R13, 0x4, RZ ;  /* 0x000000040d0d7810 */ /* 0x000fe20007ffe0ff */
[----:B--2---:R-:W-:Y:S02]  /*1150*/  @!P3 FADD.FTZ R18, R18, R8 ;  /* 0x000000081212b221 */ /* 0x004fe40000010000 */
[----:B------:R-:W-:Y:S02]  /*1160*/  @!P3 FADD.FTZ R19, R19, R9 ;  /* 0x000000091313b221 */ /* 0x000fe40000010000 */
[----:B---3--:R-:W-:Y:S02]  /*1170*/  @!P4 FADD.FTZ R18, R18, R10 ;  /* 0x0000000a1212c221 */ /* 0x008fe40000010000 */
[----:B------:R-:W-:-:S04]  /*1180*/  @!P4 FADD.FTZ R19, R19, R11 ;  /* 0x0000000b1313c221 */ /* 0x000fc80000010000 */
[----:B------:R-:W-:Y:S05]  /*1190*/  @P1 BRA `(.L_x_2023) ;  /* 0xfffffc5000001947 */ /* 0x000fea000383ffff */
.L_x_2022:
[----:B------:R-:W-:-:S04]  /*11a0*/  MOV R10, c[0x0][0xc] ;  /* 0x00000300000a7a02 */ /* 0x000fc80000000f00 */
[----:B------:R-:W-:-:S13]  /*11b0*/  LOP3.LUT P1, R10, R10, 0x3, RZ, 0xc0, !PT ;  /* 0x000000030a0a7812 */ /* 0x000fda000782c0ff */
[----:B------:R-:W-:Y:S05]  /*11c0*/  @!P1 BRA `(.L_x_2019) ;  /* 0x000002f000009947 */ /* 0x000fea0003800000 */
[----:B------:R-:W-:Y:S01]  /*11d0*/  ISETP.EQ.OR P1, PT, R13, R0, P2 ;  /* 0x000000000d00720c */ /* 0x000fe20001722670 */
[----:B------:R-:W-:Y:S01]  /*11e0*/  BSSY B0, `(.L_x_2024) ;  /* 0x000000f000007945 */ /* 0x000fe20003800000 */
[----:B------:R-:W-:-:S11]  /*11f0*/  ISETP.NE.AND P3, PT, R10, 0x1, PT ;  /* 0x000000010a00780c */ /* 0x000fd60003f65270 */
[----:B------:R-:W-:Y:S05]  /*1200*/  @P1 BRA `(.L_x_2025) ;  /* 0x000000c000001947 */ /* 0x000fea0003800000 */
[----:B------:R-:W1:Y:S01]  /*1210*/  S2R R12, SR_CTAID.Y ;  /* 0x00000000000c7919 */ /* 0x000e620000002600 */
[----:B------:R-:W-:Y:S01]  /*1220*/  LOP3.LUT R8, R16, 0x1, RZ, 0xc0, !PT ;  /* 0x0000000110087812 */ /* 0x000fe200078ec0ff */
[----:B------:R-:W-:-:S04]  /*1230*/  HFMA2.MMA R9, -RZ, RZ, 0, 2.384185791015625e-07 ;  /* 0x00000004ff097435 */ /* 0x000fc800000001ff */
[----:B------:R-:W-:-:S04]  /*1240*/  IMAD R8, R8, c[0x0][0x10], RZ ;  /* 0x0000040008087a24 */ /* 0x000fc800078e02ff */
[----:B------:R-:W-:-:S05]  /*1250*/  IMAD R8, R8, c[0x0][0xc], RZ ;  /* 0x0000030008087a24 */ /* 0x000fca00078e02ff */
[----:B------:R-:W-:-:S05]  /*1260*/  SHF.L.U32 R8, R8, 0x1, RZ ;  /* 0x0000000108087819 */ /* 0x000fca00000006ff */
[----:B------:R-:W-:-:S04]  /*1270*/  IMAD.WIDE R8, R8, R9, c[0x0][0x198] ;  /* 0x0000660008087625 */ /* 0x000fc800078e0209 */
[----:B-1----:R-:W-:-:S04]  /*1280*/  IMAD R11, R13, c[0x0][0x10], R12 ;  /* 0x000004000d0b7a24 */ /* 0x002fc800078e020c */
[----:B------:R-:W-:-:S06]  /*1290*/  IMAD.WIDE.U32 R8, R11, 0x8, R8 ;  /* 0x000000080b087825 */ /* 0x000fcc00078e0008 */
[----:B------:R-:W2:Y:S02]  /*12a0*/  LDG.E.64 R8, [R8.64] ;  /* 0x0000000608087981 */ /* 0x000ea4000c1e1b00 */
[----:B0-2---:R-:W-:Y:S02]  /*12b0*/  FADD.FTZ R18, R18, R8 ;  /* 0x0000000812127221 */ /* 0x005fe40000010000 */
[----:B------:R-:W-:Y:S02]  /*12c0*/  FADD.FTZ R19, R19, R9 ;  /* 0x0000000913137221 */ /* 0x000fe40000010000 */
.L_x_2025:
[----:B------:R-:W-:Y:S05]  /*12d0*/  BSYNC B0 ;  /* 0x0000000000007941 */ /* 0x000fea0003800000 */
.L_x_2024:
[----:B------:R-:W-:Y:S05]  /*12e0*/  @!P3 BRA `(.L_x_2019) ;  /* 0x000001d00000b947 */ /* 0x000fea0003800000 */
[C---:B------:R-:W-:Y:S02]  /*12f0*/  IADD3 R9, R13.reuse, 0x1, RZ ;  /* 0x000000010d097810 */ /* 0x040fe40007ffe0ff */
[----:B------:R-:W-:Y:S02]  /*1300*/  IADD3 R13, R13, 0x2, RZ ;  /* 0x000000020d0d7810 */ /* 0x000fe40007ffe0ff */
[-C--:B------:R-:W-:Y:S02]  /*1310*/  ISETP.EQ.OR P3, PT, R9, R0.reuse, P2 ;  /* 0x000000000900720c */ /* 0x080fe40001762670 */
[----:B------:R-:W-:-:S04]  /*1320*/  ISETP.EQ.OR P1, PT, R13, R0, P2 ;  /* 0x000000000d00720c */ /* 0x000fc80001722670 */
[----:B------:R-:W-:-:S07]  /*1330*/  ISETP.EQ.OR P1, PT, R10, 0x2, P1 ;  /* 0x000000020a00780c */ /* 0x000fce0000f22670 */
[----:B------:R-:W1:Y:S01]  /*1340*/  @!P3 S2R R8, SR_CTAID.Y ;  /* 0x000000000008b919 */ /* 0x000e620000002600 */
[----:B------:R-:W-:Y:S02]  /*1350*/  @!P3 LOP3.LUT R10, R16, 0x1, RZ, 0xc0, !PT ;  /* 0x00000001100ab812 */ /* 0x000fe400078ec0ff */
[----:B------:R-:W-:-:S03]  /*1360*/  @!P3 MOV R15, 0x4 ;  /* 0x00000004000fb802 */ /* 0x000fc60000000f00 */
[----:B------:R-:W2:Y:S01]  /*1370*/  @!P1 S2R R12, SR_CTAID.Y ;  /* 0x00000000000c9919 */ /* 0x000ea20000002600 */
[----:B------:R-:W-:Y:S01]  /*1380*/  @!P3 IMAD R10, R10, c[0x0][0x10], RZ ;  /* 0x000004000a0aba24 */ /* 0x000fe200078e02ff */
[----:B------:R-:W-:-:S03]  /*1390*/  @!P1 LOP3.LUT R11, R16, 0x1, RZ, 0xc0, !PT ;  /* 0x00000001100b9812 */ /* 0x000fc600078ec0ff */
[----:B------:R-:W-:Y:S02]  /*13a0*/  @!P3 IMAD R10, R10, c[0x0][0xc], RZ ;  /* 0x000003000a0aba24 */ /* 0x000fe400078e02ff */
[----:B------:R-:W-:-:S03]  /*13b0*/  @!P1 IMAD R11, R11, c[0x0][0x10], RZ ;  /* 0x000004000b0b9a24 */ /* 0x000fc600078e02ff */
[----:B------:R-:W-:Y:S01]  /*13c0*/  @!P3 SHF.L.U32 R14, R10, 0x1, RZ ;  /* 0x000000010a0eb819 */ /* 0x000fe200000006ff */
[----:B------:R-:W-:-:S05]  /*13d0*/  @!P1 IMAD R10, R11, c[0x0][0xc], RZ ;  /* 0x000003000b0a9a24 */ /* 0x000fca00078e02ff */
[----:B------:R-:W-:Y:S01]  /*13e0*/  @!P1 SHF.L.U32 R10, R10, 0x1, RZ ;  /* 0x000000010a0a9819 */ /* 0x000fe200000006ff */
[----:B-1----:R-:W-:Y:S02]  /*13f0*/  @!P3 IMAD R11, R9, c[0x0][0x10], R8 ;  /* 0x00000400090bba24 */ /* 0x002fe400078e0208 */
[----:B------:R-:W-:Y:S01]  /*1400*/  @!P3 IMAD.WIDE R8, R14, R15, c[0x0][0x198] ;  /* 0x000066000e08b625 */ /* 0x000fe200078e020f */
[----:B------:R-:W-:-:S03]  /*1410*/  @!P1 MOV R15, 0x4 ;  /* 0x00000004000f9802 */ /* 0x000fc60000000f00 */
[----:B--2---:R-:W-:Y:S02]  /*1420*/  @!P1 IMAD R13, R13, c[0x0][0x10], R12 ;  /* 0x000004000d0d9a24 */ /* 0x004fe400078e020c */
[----:B------:R-:W-:-:S04]  /*1430*/  @!P3 IMAD.WIDE.U32 R8, R11, 0x8, R8 ;  /* 0x000000080b08b825 */ /* 0x000fc800078e0008 */
[----:B------:R-:W-:Y:S02]  /*1440*/  @!P1 IMAD.WIDE R10, R10, R15, c[0x0][0x198] ;  /* 0x000066000a0a9625 */ /* 0x000fe400078e020f */
[----:B------:R-:W2:Y:S04]  /*1450*/  @!P3 LDG.E.64 R8, [R8.64] ;  /* 0x000000060808b981 */ /* 0x000ea8000c1e1b00 */
[----:B------:R-:W-:-:S06]  /*1460*/  @!P1 IMAD.WIDE.U32 R10, R13, 0x8, R10 ;  /* 0x000000080d0a9825 */ /* 0x000fcc00078e000a */
[----:B------:R-:W3:Y:S01]  /*1470*/  @!P1 LDG.E.64 R10, [R10.64] ;  /* 0x000000060a0a9981 */ /* 0x000ee2000c1e1b00 */
[----:B0-2---:R-:W-:Y:S02]  /*1480*/  @!P3 FADD.FTZ R18, R18, R8 ;  /* 0x000000081212b221 */ /* 0x005fe40000010000 */
[----:B------:R-:W-:Y:S02]  /*1490*/  @!P3 FADD.FTZ R19, R19, R9 ;  /* 0x000000091313b221 */ /* 0x000fe40000010000 */
[----:B---3--:R-:W-:Y:S02]  /*14a0*/  @!P1 FADD.FTZ R18, R18, R10 ;  /* 0x0000000a12129221 */ /* 0x008fe40000010000 */
[----:B------:R-:W-:-:S04]  /*14b0*/  @!P1 FADD.FTZ R19, R19, R11 ;  /* 0x0000000b13139221 */ /* 0x000fc80000010000 */
.L_x_2019:
[----:B------:R-:W-:Y:S01]  /*14c0*/  LOP3.LUT P1, RZ, R0, R5, RZ, 0xfc, !PT ;  /* 0x0000000500ff7212 */ /* 0x000fe2000782fcff */
[----:B------:R-:W-:Y:S01]  /*14d0*/  @!P2 STS.64 [0xc8], R18 ;  /* 0x0000c812ff00a388 */ /* 0x000fe20000000a00 */
[----:B------:R-:W-:Y:S01]  /*14e0*/  ISETP.EQ.U32.AND P3, PT, RZ, c[0x0][0x168], PT ;  /* 0x00005a00ff007a0c */ /* 0x000fe20003f62070 */
[----:B------:R-:W-:Y:S01]  /*14f0*/  HFMA2.MMA R11, -RZ, RZ, 0, 2.384185791015625e-07 ;  /* 0x00000004ff0b7435 */ /* 0x000fe200000001ff */
[----:B------:R-:W-:-:S02]  /*1500*/  IADD3 R10, R23, R24, RZ ;  /* 0x00000018170a7210 */ /* 0x000fc40007ffe0ff */
[----:B------:R-:W-:-:S07]  /*1510*/  ISETP.EQ.OR.EX P1, PT, RZ, c[0x0][0x16c], P1, P3 ;  /* 0x00005b00ff007a0c */ /* 0x000fce0000f22730 */
[----:B------:R-:W-:-:S04]  /*1520*/  IMAD.WIDE R8, R10, R11, c[0x0][0x178] ;  /* 0x00005e000a087625 */ /* 0x000fc800078e020b */
[----:B------:R-:W-:Y:S02]  /*1530*/  IMAD.WIDE R10, R10, R11, c[0x0][0x180] ;  /* 0x000060000a0a7625 */ /* 0x000fe400078e020b */
[----:B------:R-:W-:Y:S02]  /*1540*/  @!P1 MOV R25, 0x8 ;  /* 0x0000000800199802 */ /* 0x000fe40000000f00 */
[----:B------:R-:W-:Y:S02]  /*1550*/  @!P1 FMUL.FTZ R15, R19, c[0x0][0x1f4] ;  /* 0x00007d00130f9a20 */ /* 0x000fe40000410000 */
[----:B------:R-:W-:Y:S02]  /*1560*/  @!P1 FMUL.FTZ R14, R18, c[0x0][0x1f4] ;  /* 0x00007d00120e9a20 */ /* 0x000fe40000410000 */
[----:B------:R-:W-:-:S05]  /*1570*/  @!P1 IMAD.WIDE R24, R22, R25, c[0x0][0x168] ;  /* 0x00005a0016189625 */ /* 0x000fca00078e0219 */
[----:B------:R1:W-:Y:S04]  /*1580*/  @!P1 STG.E.64 [R24.64], R14 ;  /* 0x0000000e18009986 */ /* 0x0003e8000c101b06 */
[----:B------:R-:W-:Y:S06]  /*1590*/  BAR.SYNC.DEFER_BLOCKING 0x0 ;  /* 0x0000000000007b1d */ /* 0x000fec0000010000 */
[----:B------:R-:W2:Y:S04]  /*15a0*/  LDG.E.64 R8, [R8.64] ;  /* 0x0000000608087981 */ /* 0x000ea8000c1e1b00 */
[----:B------:R-:W2:Y:S01]  /*15b0*/  LDG.E.64 R10, [R10.64] ;  /* 0x000000060a0a7981 */ /* 0x000ea2000c1e1b00 */
[----:B-1----:R-:W-:-:S02]  /*15c0*/  PRMT R15, RZ, 0x5410, R7 ;  /* 0x00005410ff0f7816 */ /* 0x002fc40000000007 */
[----:B------:R-:W-:Y:S01]  /*15d0*/  PRMT R7, RZ, 0x7610, R7 ;  /* 0x00007610ff077816 */ /* 0x000fe20000000007 */
[----:B------:R-:W1:Y:S01]  /*15e0*/  LDS.64 R12, [0xc8] ;  /* 0x0000c800ff0c7984 */ /* 0x000e620000000a00 */
[--C-:B0-----:R-:W-:Y:S02]  /*15f0*/  PRMT R19, RZ, 0x5410, R6.reuse ;  /* 0x00005410ff137816 */ /* 0x101fe40000000006 */
[----:B------:R-:W-:Y:S02]  /*1600*/  ISETP.NE.AND P2, PT, RZ, UR5, PT ;  /* 0x00000005ff007c0c */ /* 0x000fe4000bf45270 */
[----:B------:R-:W-:Y:S01]  /*1610*/  PRMT R25, RZ, 0x7610, R6 ;  /* 0x00007610ff197816 */ /* 0x000fe20000000006 */
[----:B-1----:R-:W-:-:S04]  /*1620*/  FMUL.FTZ R12, R12, c[0x0][0x1f4] ;  /* 0x00007d000c0c7a20 */ /* 0x002fc80000410000 */
[----:B------:R-:W-:Y:S02]  /*1630*/  FMUL.FTZ R14, R12, R12 ;  /* 0x0000000c0c0e7220 */ /* 0x000fe40000410000 */
[----:B------:R-:W-:Y:S02]  /*1640*/  FADD.FTZ R6, R7, -R12 ;  /* 0x8000000c07067221 */ /* 0x000fe40000010000 */
[----:B------:R-:W-:Y:S01]  /*1650*/  FFMA.FTZ R14, R13, c[0x0][0x1f4], -R14 ;  /* 0x00007d000d0e7a23 */ /* 0x000fe2000001080e */
[----:B------:R-:W-:Y:S01]  /*1660*/  MOV R13, 0x3f800000 ;  /* 0x3f800000000d7802 */ /* 0x000fe20000000f00 */
[----:B------:R-:W-:-:S03]  /*1670*/  FADD.FTZ R24, R19, -R12 ;  /* 0x8000000c13187221 */ /* 0x000fc60000010000 */
[----:B------:R-:W-:-:S13]  /*1680*/  FSETP.GTU.FTZ.AND P1, PT, R14, RZ, PT ;  /* 0x000000ff0e00720b */ /* 0x000fda0003f3c000 */
[----:B------:R-:W-:Y:S02]  /*1690*/  @P1 FADD.FTZ R18, R14, c[0x0][0x188] ;  /* 0x000062000e121621 */ /* 0x000fe40000010000 */
[--C-:B------:R-:W-:Y:S02]  /*16a0*/  FADD.FTZ R14, R15, -R12.reuse ;  /* 0x8000000c0f0e7221 */ /* 0x100fe40000010000 */
[----:B------:R-:W0:Y:S01]  /*16b0*/  @P1 MUFU.RSQ R13, R18 ;  /* 0x00000012000d1308 */ /* 0x000e220000001400 */
[----:B------:R-:W-:Y:S01]  /*16c0*/  FADD.FTZ R12, R25, -R12 ;  /* 0x8000000c190c7221 */ /* 0x000fe20000010000 */
[----:B------:R-:W-:-:S04]  /*16d0*/  ISETP.GE.U32.AND P1, PT, R20, c[0x0][0x1c8], PT ;  /* 0x0000720014007a0c */ /* 0x000fc80003f26070 */
[----:B------:R-:W-:-:S04]  /*16e0*/  ISETP.GE.AND.EX P1, PT, R4, c[0x0][0x1cc], PT, P1 ;  /* 0x0000730004007a0c */ /* 0x000fc80003f26310 */
[----:B------:R-:W-:Y:S01]  /*16f0*/  ISETP.GT.U32.OR P1, PT, R5, 0x29f, P1 ;  /* 0x0000029f0500780c */ /* 0x000fe20000f24470 */
[-C--:B0-----:R-:W-:Y:S02]  /*1700*/  FMUL.FTZ R7, R14, R13.reuse ;  /* 0x0000000d0e077220 */ /* 0x081fe40000410000 */
[-C--:B------:R-:W-:Y:S02]  /*1710*/  FMUL.FTZ R14, R12, R13.reuse ;  /* 0x0000000d0c0e7220 */ /* 0x080fe40000410000 */
[-C--:B------:R-:W-:Y:S02]  /*1720*/  FMUL.FTZ R15, R24, R13.reuse ;  /* 0x0000000d180f7220 */ /* 0x080fe40000410000 */
[----:B------:R-:W-:Y:S02]  /*1730*/  FMUL.FTZ R6, R6, R13 ;  /* 0x0000000d06067220 */ /* 0x000fe40000410000 */
[----:B--2---:R-:W-:Y:S02]  /*1740*/  FFMA.FTZ R12, R8, R7, R10 ;  /* 0x00000007080c7223 */ /* 0x004fe4000001000a */
[----:B------:R-:W-:-:S02]  /*1750*/  FFMA.FTZ R13, R9, R14, R11 ;  /* 0x0000000e090d7223 */ /* 0x000fc4000001000b */
[----:B------:R-:W-:Y:S02]  /*1760*/  FFMA.FTZ R10, R8, R15, R10 ;  /* 0x0000000f080a7223 */ /* 0x000fe4000001000a */
[----:B------:R-:W-:Y:S01]  /*1770*/  FFMA.FTZ R11, R9, R6, R11 ;  /* 0x00000006090b7223 */ /* 0x000fe2000001000b */
[----:B------:R-:W-:Y:S05]  /*1780*/  @!P2 BRA `(.L_x_2026) ;  /* 0x000000a00000a947 */ /* 0x000fea0003800000 */
        /* <DEDUP_REMOVED lines=9> */
[----:B-1----:R-:W-:-:S05]  /*1820*/  FMUL.FTZ R11, R11, R14 ;  /* 0x0000000e0b0b7220 */ /* 0x002fca0000410000 */
.L_x_2026:
[----:B------:R-:W-:Y:S01]  /*1830*/  BSSY B0, `(.L_x_2027) ;  /* 0x000000c000007945 */ /* 0x000fe20003800000 */
[----:B------:R-:W-:Y:S05]  /*1840*/  @!P0 BRA `(.L_x_2028) ;  /* 0x000000a000008947 */ /* 0x000fea0003800000 */
[----:B------:R-:W-:Y:S01]  /*1850*/  MOV R6, R28 ;  /* 0x0000001c00067202 */ /* 0x000fe20000000f00 */
[----:B------:R-:W-:Y:S01]  /*1860*/  IMAD R8, R3, c[0x0][0x1c0], RZ ;  /* 0x0000700003087a24 */ /* 0x000fe200078e02ff */
[----:B------:R-:W-:Y:S02]  /*1870*/  MOV R7, R27 ;  /* 0x0000001b00077202 */ /* 0x000fe40000000f00 */
[----:B------:R-:W-:Y:S01]  /*1880*/  F2FP.BF16.PACK_AB R11, R11, R12 ;  /* 0x0000000c0b0b723e */ /* 0x000fe200000010ff */
[C---:B------:R-:W-:Y:S02]  /*1890*/  IMAD R9, R21.reuse, c[0x0][0x1c4], R8 ;  /* 0x0000710015097a24 */ /* 0x040fe400078e0208 */
[----:B------:R-:W-:-:S05]  /*18a0*/  IMAD.WIDE.U32 R6, R21, c[0x0][0x1c0], R6 ;  /* 0x0000700015067a25 */ /* 0x000fca00078e0006 */
[----:B------:R-:W-:Y:S02]  /*18b0*/  IADD3 R9, R7, R9, RZ ;  /* 0x0000000907097210 */ /* 0x000fe40007ffe0ff */
[----:B------:R-:W-:-:S04]  /*18c0*/  LEA R8, P3, R6, c[0x0][0x160], 0x1 ;  /* 0x0000580006087a11 */ /* 0x000fc800078608ff */
[----:B------:R-:W-:-:S05]  /*18d0*/  LEA.HI.X R9, R6, c[0x0][0x164], R9, 0x1, P3 ;  /* 0x0000590006097a11 */ /* 0x000fca00018f0c09 */
[----:B------:R0:W-:Y:S04]  /*18e0*/  STG.E [R8.64], R11 ;  /* 0x0000000b08007986 */ /* 0x0001e8000c101906 */
.L_x_2028:
[----:B------:R-:W-:Y:S05]  /*18f0*/  BSYNC B0 ;  /* 0x0000000000007941 */ /* 0x000fea0003800000 */
.L_x_2027:
[----:B------:R-:W-:Y:S05]  /*1900*/  @!P2 BRA `(.L_x_2029) ;  /* 0x000000a00000a947 */ /* 0x000fea0003800000 */
        /* <DEDUP_REMOVED lines=10> */
.L_x_2029:
[----:B------:R-:W-:Y:S01]  /*19b0*/  BSSY B0, `(.L_x_2030) ;  /* 0x000000c000007945 */ /* 0x000fe20003800000 */
[----:B------:R-:W-:Y:S05]  /*19c0*/  @P1 BRA `(.L_x_2031) ;  /* 0x000000a000001947 */ /* 0x000fea0003800000 */
[----:B0-----:R-:W-:Y:S01]  /*19d0*/  MOV R8, R28 ;  /* 0x0000001c00087202 */ /* 0x001fe20000000f00 */
        /* <DEDUP_REMOVED lines=9> */
.L_x_2031:
[----:B------:R-:W-:Y:S05]  /*1a70*/  BSYNC B0 ;  /* 0x0000000000007941 */ /* 0x000fea0003800000 */
.L_x_2030:
[----:B------:R-:W-:Y:S02]  /*1a80*/  IADD3 R22, R22, c[0x0][0x10], RZ ;  /* 0x0000040016167a10 */ /* 0x000fe40007ffe0ff */
[----:B------:R-:W-:Y:S02]  /*1a90*/  IADD3 R16, R16, 0x1, RZ ;  /* 0x0000000110107810 */ /* 0x000fe40007ffe0ff */
[----:B------:R-:W-:-:S13]  /*1aa0*/  ISETP.GE.AND P1, PT, R22, UR4, PT ;  /* 0x0000000416007c0c */ /* 0x000fda000bf26270 */
[----:B------:R-:W-:Y:S01]  /*1ab0*/  @P1 CALL.REL.NOINC `(.L_x_2032) ;  /* 0x0000001000001944 */ /* 0x000fe20003c00000 */
[----:B------:R-:W-:Y:S05]  /*1ac0*/  BRA `(.L_x_2033) ;  /* 0xffffe6f000007947 */ /* 0x000fea000383ffff */
.L_x_2032:
[----:B------:R-:W-:Y:S05]  /*1ad0*/  EXIT ;  /* 0x000000000000794d */ /* 0x000fea0003800000 */
.L_x_2034:
        /* <DEDUP_REMOVED lines=10> */
.L_x_3296:


//--------------------- .text._Z35group_norm_nhwc_fwd_one_pass_kernelI11Bf16IOFp32WLi128ELi42ELi672EEv26Group_norm_nhwc_fwd_params --------------------------
	.section	.text._Z35group_norm_nhwc_fwd_one_pass_kernelI11Bf16IOFp32WLi128ELi42ELi672EEv26Group_norm_nhwc_fwd_params,"ax",@progbits
	.sectioninfo	@"SHI_REGISTERS=40"
	.align	128
        .global         _Z35group_norm_nhwc_fwd_one_pass_kernelI11Bf16IOFp32WLi128ELi42ELi672EEv26Group_norm_nhwc_fwd_params
        .type           _Z35group_norm_nhwc_fwd_one_pass_kernelI11Bf16IOFp32WLi128ELi42ELi672EEv26Group_norm_nhwc_fwd_params,@function
        .size           _Z35group_norm_nhwc_fwd_one_pass_kernelI11Bf16IOFp32WLi128ELi42ELi672EEv26Group_norm_nhwc_fwd_params,(.L_x_3297 - _Z35group_norm_nhwc_fwd_one_pass_kernelI11Bf16IOFp32WLi128ELi42ELi672EEv26Group_norm_nhwc_fwd_params)
        .other          _Z35group_norm_nhwc_fwd_one_pass_kernelI11Bf16IOFp32WLi128ELi42ELi672EEv26Group_norm_nhwc_fwd_params,@"STO_CUDA_ENTRY STV_DEFAULT"
_Z35group_norm_nhwc_fwd_one_pass_kernelI11Bf16IOFp32WLi128ELi42ELi672EEv26Group_norm_nhwc_fwd_params:
.text._Z35group_norm_nhwc_fwd_one_pass_kernelI11Bf16IOFp32WLi128ELi42ELi672EEv26Group_norm_nhwc_fwd_params:
        /* <DEDUP_REMOVED lines=12> */
[----:B------:R-:W1:Y:S01]  /*00c0*/  S2R R0, SR_LANEID ;  /* 0x0000000000007919 */ /* 0x000e620000000000 */
[----:B------:R-:W-:Y:S01]  /*00d0*/  ULDC.U8 UR5, c[0x0][0x1dc] ;  /* 0x0000770000057ab9 */ /* 0x000fe20000000000 */
[-C--:B------:R-:W-:Y:S01]  /*00e0*/  IADD3 R2, -R3, R7.reuse, RZ ;  /* 0x0000000703027210 */ /* 0x080fe20007ffe1ff */
[----:B------:R-:W-:Y:S01]  /*00f0*/  ULDC.64 UR6, c[0x0][0x118] ;  /* 0x0000460000067ab9 */ /* 0x000fe20000000a00 */
[----:B------:R-:W-:Y:S02]  /*0100*/  LEA.HI R4, R4, R7, RZ, 0x5 ;  /* 0x0000000704047211 */ /* 0x000fe400078f28ff */
[----:B------:R-:W-:-:S02]  /*0110*/  LEA.HI R2, R2, R3, RZ, 0x1f ;  /* 0x0000000302027211 */ /* 0x000fc400078ff8ff */
[----:B------:R-:W-:Y:S02]  /*0120*/  SHF.R.S32.HI R25, RZ, 0x5, R4 ;  /* 0x00000005ff197819 */ /* 0x000fe40000011404 */
[----:B------:R-:W-:-:S05]  /*0130*/  SHF.R.U32.HI R3, RZ, 0x4, R2 ;  /* 0x00000004ff037819 */ /* 0x000fca0000011602 */
[----:B------:R-:W-:Y:S02]  /*0140*/  IMAD R31, R3, -0x15, R7 ;  /* 0xffffffeb031f7824 */ /* 0x000fe400078e0207 */
[----:B0-----:R-:W-:-:S03]  /*0150*/  IMAD R29, R6, c[0x0][0x1e4], R3 ;  /* 0x00007900061d7a24 */ /* 0x001fc600078e0203 */
[----:B------:R-:W-:Y:S02]  /*0160*/  SHF.L.U32 R31, R31, 0x1, RZ ;  /* 0x000000011f1f7819 */ /* 0x000fe400000006ff */
[C---:B------:R-:W-:Y:S02]  /*0170*/  ISETP.GE.U32.AND P0, PT, R29.reuse, c[0x0][0x1c8], PT ;  /* 0x000072001d007a0c */ /* 0x040fe40003f06070 */
[----:B------:R-:W-:Y:S02]  /*0180*/  SHF.R.S32.HI R2, RZ, 0x1f, R29 ;  /* 0x0000001fff027819 */ /* 0x000fe4000001141d */
[C---:B------:R-:W-:Y:S02]  /*0190*/  IADD3 R28, R29.reuse, 0x20, RZ ;  /* 0x000000201d1c7810 */ /* 0x040fe40007ffe0ff */
[----:B------:R-:W-:Y:S02]  /*01a0*/  ISETP.GE.AND.EX P0, PT, R2, c[0x0][0x1cc], PT, P0 ;  /* 0x0000730002007a0c */ /* 0x000fe40003f06300 */
[----:B------:R-:W-:-:S02]  /*01b0*/  IADD3 R27, R29, 0x40, RZ ;  /* 0x000000401d1b7810 */ /* 0x000fc40007ffe0ff */
[----:B------:R-:W-:Y:S02]  /*01c0*/  ISETP.LT.U32.AND P0, PT, R7, 0x2a0, !P0 ;  /* 0x000002a00700780c */ /* 0x000fe40004701070 */
[----:B-1----:R-:W-:Y:S02]  /*01d0*/  IADD3 R26, R29, 0x60, RZ ;  /* 0x000000601d1a7810 */ /* 0x002fe40007ffe0ff */
.L_x_2057:
[----:B-1----:R-:W-:Y:S01]  /*01e0*/  IABS R8, c[0x0][0x1d8] ;  /* 0x0000760000087a13 */ /* 0x002fe20000000000 */
[----:B------:R-:W-:Y:S01]  /*01f0*/  CS2R R20, SRZ ;  /* 0x0000000000147805 */ /* 0x000fe2000001ff00 */
[----:B0-----:R-:W-:Y:S01]  /*0200*/  IABS R10, R30 ;  /* 0x0000001e000a7213 */ /* 0x001fe20000000000 */
[----:B------:R-:W-:Y:S01]  /*0210*/  CS2R R22, SRZ ;  /* 0x0000000000167805 */ /* 0x000fe2000001ff00 */
[----:B------:R-:W0:Y:S08]  /*0220*/  I2F.RP R3, R8 ;  /* 0x0000000800037306 */ /* 0x000e300000209400 */
        /* <DEDUP_REMOVED lines=15> */
[----:B------:R-:W-:Y:S01]  /*0320*/  ISETP.GE.U32.AND P1, PT, R3, R8, PT ;  /* 0x000000080300720c */ /* 0x000fe20003f26070 */
[----:B------:R-:W-:Y:S01]  /*0330*/  @P0 IMAD R8, R2, c[0x0][0x1c0], RZ ;  /* 0x0000700002080a24 */ /* 0x000fe200078e02ff */
[----:B------:R-:W-:Y:S02]  /*0340*/  LOP3.LUT R3, R30, c[0x0][0x1d8], RZ, 0x3c, !PT ;  /* 0x000076001e037a12 */ /* 0x000fe400078e3cff */
[----:B------:R-:W-:Y:S01]  /*0350*/  ISETP.NE.AND P2, PT, RZ, c[0x0][0x1d8], PT ;  /* 0x00007600ff007a0c */ /* 0x000fe20003f45270 */
[----:B------:R-:W-:Y:S01]  /*0360*/  @P0 IMAD R13, R29, c[0x0][0x1c4], R8 ;  /* 0x000071001d0d0a24 */ /* 0x000fe200078e0208 */
[----:B------:R-:W-:-:S07]  /*0370*/  ISETP.GE.AND P3, PT, R3, RZ, PT ;  /* 0x000000ff0300720c */ /* 0x000fce0003f66270 */
[----:B------:R-:W-:Y:S02]  /*0380*/  @P1 IADD3 R5, R5, 0x1, RZ ;  /* 0x0000000105051810 */ /* 0x000fe40007ffe0ff */
[----:B------:R-:W-:-:S04]  /*0390*/  ISETP.GE.U32.AND P1, PT, R28, c[0x0][0x1c8], PT ;  /* 0x000072001c007a0c */ /* 0x000fc80003f26070 */
[----:B------:R-:W-:Y:S02]  /*03a0*/  @!P3 IADD3 R5, -R5, RZ, RZ ;  /* 0x000000ff0505b210 */ /* 0x000fe40007ffe1ff */
[----:B------:R-:W-:Y:S02]  /*03b0*/  @!P2 LOP3.LUT R5, RZ, c[0x0][0x1d8], RZ, 0x33, !PT ;  /* 0x00007600ff05aa12 */ /* 0x000fe400078e33ff */
[----:B------:R-:W-:Y:S02]  /*03c0*/  ISETP.GE.U32.AND P3, PT, R26, c[0x0][0x1c8], PT ;  /* 0x000072001a007a0c */ /* 0x000fe40003f66070 */
[----:B------:R-:W-:Y:S02]  /*03d0*/  IADD3 R3, -R5, RZ, RZ ;  /* 0x000000ff05037210 */ /* 0x000fe40007ffe1ff */
[----:B------:R-:W-:-:S03]  /*03e0*/  SHF.R.S32.HI R4, RZ, 0x1f, R5 ;  /* 0x0000001fff047819 */ /* 0x000fc60000011405 */
[----:B------:R-:W-:Y:S01]  /*03f0*/  IMAD R32, R3, c[0x0][0x1d8], R30 ;  /* 0x0000760003207a24 */ /* 0x000fe200078e021e */
[----:B------:R-:W-:Y:S01]  /*0400*/  SHF.R.S32.HI R3, RZ, 0x1f, R28 ;  /* 0x0000001fff037819 */ /* 0x000fe2000001141c */
[----:B------:R-:W-:Y:S02]  /*0410*/  IMAD R4, R4, c[0x0][0x1d0], RZ ;  /* 0x0000740004047a24 */ /* 0x000fe400078e02ff */
[----:B------:R-:W-:Y:S01]  /*0420*/  IMAD R32, R32, 0x2a, RZ ;  /* 0x0000002a20207824 */ /* 0x000fe200078e02ff */
[----:B------:R-:W-:Y:S01]  /*0430*/  ISETP.GE.AND.EX P1, PT, R3, c[0x0][0x1cc], PT, P1 ;  /* 0x0000730003007a0c */ /* 0x000fe20003f26310 */
[----:B------:R-:W-:Y:S01]  /*0440*/  IMAD R35, R5, c[0x0][0x1d4], R4 ;  /* 0x0000750005237a24 */ /* 0x000fe200078e0204 */
[----:B------:R-:W-:Y:S02]  /*0450*/  SHF.R.S32.HI R4, RZ, 0x1f, R27 ;  /* 0x0000001fff047819 */ /* 0x000fe4000001141b */
[----:B------:R-:W-:Y:S02]  /*0460*/  IADD3 R36, P2, R31, R32, RZ ;  /* 0x000000201f247210 */ /* 0x000fe40007f5e0ff */
[----:B------:R-:W-:-:S02]  /*0470*/  ISETP.GT.U32.OR P1, PT, R7, 0x29f, P1 ;  /* 0x0000029f0700780c */ /* 0x000fc40000f24470 */
[----:B------:R-:W-:Y:S02]  /*0480*/  LEA.HI.X.SX32 R37, R32, R9, 0x1, P2 ;  /* 0x0000000920257211 */ /* 0x000fe400010f0eff */
[----:B------:R-:W-:-:S03]  /*0490*/  ISETP.GE.U32.AND P2, PT, R27, c[0x0][0x1c8], PT ;  /* 0x000072001b007a0c */ /* 0x000fc60003f46070 */
[----:B------:R-:W-:Y:S01]  /*04a0*/  IMAD.WIDE.U32 R36, R5, c[0x0][0x1d0], R36 ;  /* 0x0000740005247a25 */ /* 0x000fe200078e0024 */
[----:B------:R-:W-:Y:S02]  /*04b0*/  ISETP.GE.AND.EX P2, PT, R4, c[0x0][0x1cc], PT, P2 ;  /* 0x0000730004007a0c */ /* 0x000fe40003f46320 */
[----:B------:R-:W-:Y:S02]  /*04c0*/  SHF.R.S32.HI R5, RZ, 0x1f, R26 ;  /* 0x0000001fff057819 */ /* 0x000fe4000001141a */
[----:B------:R-:W-:Y:S01]  /*04d0*/  IADD3 R35, R37, R35, RZ ;  /* 0x0000002325237210 */ /* 0x000fe20007ffe0ff */
[----:B------:R-:W-:Y:S01]  /*04e0*/  @!P1 IMAD R9, R3, c[0x0][0x1c0], RZ ;  /* 0x0000700003099a24 */ /* 0x000fe200078e02ff */
[-C--:B------:R-:W-:Y:S02]  /*04f0*/  @!P1 MOV R34, R36.reuse ;  /* 0x0000002400229202 */ /* 0x080fe40000000f00 */
[----:B------:R-:W-:Y:S01]  /*0500*/  ISETP.GT.U32.OR P2, PT, R7, 0x29f, P2 ;  /* 0x0000029f0700780c */ /* 0x000fe20001744470 */
[C---:B------:R-:W-:Y:S01]  /*0510*/  @!P1 IMAD R15, R28.reuse, c[0x0][0x1c4], R9 ;  /* 0x000071001c0f9a24 */ /* 0x040fe200078e0209 */
[----:B------:R-:W-:Y:S01]  /*0520*/  @P0 MOV R10, R36 ;  /* 0x00000024000a0202 */ /* 0x000fe20000000f00 */
[----:B------:R-:W-:Y:S01]  /*0530*/  @!P1 IMAD.WIDE.U32 R8, R28, c[0x0][0x1c0], R34 ;  /* 0x000070001c089a25 */ /* 0x000fe200078e0022 */
[----:B------:R-:W-:-:S02]  /*0540*/  @P0 MOV R11, R35 ;  /* 0x00000023000b0202 */ /* 0x000fc40000000f00 */
[----:B------:R-:W-:Y:S02]  /*0550*/  ISETP.GE.AND.EX P3, PT, R5, c[0x0][0x1cc], PT, P3 ;  /* 0x0000730005007a0c */ /* 0x000fe40003f66330 */
[----:B------:R-:W-:Y:S01]  /*0560*/  @!P1 IADD3 R9, R9, R15, RZ ;  /* 0x0000000f09099210 */ /* 0x000fe20007ffe0ff */
[----:B------:R-:W-:Y:S01]  /*0570*/  @P0 IMAD.WIDE.U32 R10, R29, c[0x0][0x1c0], R10 ;  /* 0x000070001d0a0a25 */ /* 0x000fe200078e000a */
[----:B------:R-:W-:Y:S02]  /*0580*/  @!P1 LEA R14, P5, R8, c[0x0][0x170], 0x1 ;  /* 0x00005c00080e9a11 */ /* 0x000fe400078a08ff */
[----:B------:R-:W-:Y:S02]  /*0590*/  ISETP.GT.U32.OR P3, PT, R7, 0x29f, P3 ;  /* 0x0000029f0700780c */ /* 0x000fe40001f64470 */
[----:B------:R-:W-:Y:S02]  /*05a0*/  @P0 IADD3 R11, R11, R13, RZ ;  /* 0x0000000d0b0b0210 */ /* 0x000fe40007ffe0ff */
[----:B------:R-:W-:-:S02]  /*05b0*/  @P0 LEA R16, P4, R10, c[0x0][0x170], 0x1 ;  /* 0x00005c000a100a11 */ /* 0x000fc400078808ff */
[----:B------:R-:W-:Y:S01]  /*05c0*/  @!P1 LEA.HI.X R15, R8, c[0x0][0x174], R9, 0x1, P5 ;  /* 0x00005d00080f9a11 */ /* 0x000fe200028f0c09 */
[----:B------:R-:W-:Y:S01]  /*05d0*/  @!P2 IMAD R8, R4, c[0x0][0x1c0], RZ ;  /* 0x000070000408aa24 */ /* 0x000fe200078e02ff */
[----:B------:R-:W-:Y:S02]  /*05e0*/  @P0 LEA.HI.X R17, R10, c[0x0][0x174], R11, 0x1, P4 ;  /* 0x00005d000a110a11 */ /* 0x000fe400020f0c0b */
[----:B------:R-:W-:Y:S01]  /*05f0*/  @!P2 MOV R9, R35 ;  /* 0x000000230009a202 */ /* 0x000fe20000000f00 */
[----:B------:R-:W-:Y:S01]  /*0600*/  @!P2 IMAD R11, R27, c[0x0][0x1c4], R8 ;  /* 0x000071001b0baa24 */ /* 0x000fe200078e0208 */
[-C--:B------:R-:W-:Y:S01]  /*0610*/  @!P2 MOV R8, R36.reuse ;  /* 0x000000240008a202 */ /* 0x080fe20000000f00 */
[----:B------:R-:W-:Y:S01]  /*0620*/  @!P3 IMAD R13, R5, c[0x0][0x1c0], RZ ;  /* 0x00007000050dba24 */ /* 0x000fe200078e02ff */
[----:B------:R-:W2:Y:S03]  /*0630*/  @!P1 LDG.E R21, [R14.64] ;  /* 0x000000060e159981 */ /* 0x000ea6000c1e1900 */
[----:B------:R-:W-:Y:S01]  /*0640*/  @!P2 IMAD.WIDE.U32 R8, R27, c[0x0][0x1c0], R8 ;  /* 0x000070001b08aa25 */ /* 0x000fe200078e0008 */
[----:B------:R-:W-:Y:S01]  /*0650*/  @!P3 MOV R10, R36 ;  /* 0x00000024000ab202 */ /* 0x000fe20000000f00 */
[----:B------:R-:W3:Y:S03]  /*0660*/  @P0 LDG.E R23, [R16.64] ;  /* 0x0000000610170981 */ /* 0x000ee6000c1e1900 */
[----:B------:R-:W-:-:S02]  /*0670*/  @!P2 IADD3 R9, R9, R11, RZ ;  /* 0x0000000b0909a210 */ /* 0x000fc40007ffe0ff */
[----:B------:R-:W-:Y:S02]  /*0680*/  @!P2 LEA R12, P1, R8, c[0x0][0x170], 0x1 ;  /* 0x00005c00080caa11 */ /* 0x000fe400078208ff */
[----:B------:R-:W-:Y:S01]  /*0690*/  @!P3 MOV R11, R35 ;  /* 0x00000023000bb202 */ /* 0x000fe20000000f00 */
[----:B------:R-:W-:Y:S01]  /*06a0*/  @!P3 IMAD R19, R26, c[0x0][0x1c4], R13 ;  /* 0x000071001a13ba24 */ /* 0x000fe200078e020d */
[----:B------:R-:W-:-:S03]  /*06b0*/  @!P2 LEA.HI.X R13, R8, c[0x0][0x174], R9, 0x1, P1 ;  /* 0x00005d00080daa11 */ /* 0x000fc600008f0c09 */
[----:B------:R-:W-:Y:S02]  /*06c0*/  @!P3 IMAD.WIDE.U32 R10, R26, c[0x0][0x1c0], R10 ;  /* 0x000070001a0aba25 */ /* 0x000fe400078e000a */
[----:B------:R2:W4:Y:S03]  /*06d0*/  @!P2 LDG.E R22, [R12.64] ;  /* 0x000000060c16a981 */ /* 0x000526000c1e1900 */
[----:B------:R-:W-:Y:S02]  /*06e0*/  @!P3 IADD3 R9, R11, R19, RZ ;  /* 0x000000130b09b210 */ /* 0x000fe40007ffe0ff */
[----:B------:R-:W-:-:S04]  /*06f0*/  @!P3 LEA R8, P1, R10, c[0x0][0x170], 0x1 ;  /* 0x00005c000a08ba11 */ /* 0x000fc800078208ff */
[----:B------:R-:W-:-:S05]  /*0700*/  @!P3 LEA.HI.X R9, R10, c[0x0][0x174], R9, 0x1, P1 ;  /* 0x00005d000a09ba11 */ /* 0x000fca00008f0c09 */
[----:B------:R3:W5:Y:S01]  /*0710*/  @!P3 LDG.E R20, [R8.64] ;  /* 0x000000060814b981 */ /* 0x000762000c1e1900 */
[C---:B------:R-:W-:Y:S02]  /*0720*/  ISETP.GT.AND P1, PT, R0.reuse, 0x1e, PT ;  /* 0x0000001e0000780c */ /* 0x040fe40003f24270 */
[----:B------:R-:W-:Y:S02]  /*0730*/  ISETP.NE.AND P3, PT, R0, RZ, PT ;  /* 0x000000ff0000720c */ /* 0x000fe40003f65270 */
[----:B------:R-:W-:Y:S01]  /*0740*/  ISETP.NE.AND P2, PT, R7, RZ, PT ;  /* 0x000000ff0700720c */ /* 0x000fe20003f45270 */
[----:B------:R-:W-:Y:S01]  /*0750*/  BSSY B0, `(.L_x_2035) ;  /* 0x000006b000007945 */ /* 0x000fe20003800000 */
[--C-:B--2---:R-:W-:Y:S02]  /*0760*/  PRMT R12, RZ, 0x5410, R21.reuse ;  /* 0x00005410ff0c7816 */ /* 0x104fe40000000015 */
[----:B------:R-:W-:Y:S02]  /*0770*/  PRMT R11, RZ, 0x7610, R21 ;  /* 0x00007610ff0b7816 */ /* 0x000fe40000000015 */
[----:B---3--:R-:W-:-:S02]  /*0780*/  PRMT R9, RZ, 0x7610, R23 ;  /* 0x00007610ff097816 */ /* 0x008fc40000000017 */
[----:B------:R-:W-:Y:S01]  /*0790*/  PRMT R8, RZ, 0x5410, R23 ;  /* 0x00005410ff087816 */ /* 0x000fe20000000017 */
[----:B------:R-:W-:Y:S02]  /*07a0*/  FADD.FTZ R15, R12, R11 ;  /* 0x0000000b0c0f7221 */ /* 0x000fe40000010000 */
[----:B------:R-:W-:Y:S02]  /*07b0*/  FMUL.FTZ R17, R11, R11 ;  /* 0x0000000b0b117220 */ /* 0x000fe40000410000 */
[----:B------:R-:W-:Y:S02]  /*07c0*/  FMUL.FTZ R11, R9, R9 ;  /* 0x00000009090b7220 */ /* 0x000fe40000410000 */
[C---:B------:R-:W-:Y:S02]  /*07d0*/  FADD.FTZ R10, R8.reuse, R9 ;  /* 0x00000009080a7221 */ /* 0x040fe40000010000 */
[----:B------:R-:W-:Y:S01]  /*07e0*/  FFMA.FTZ R11, R8, R8, R11 ;  /* 0x00000008080b7223 */ /* 0x000fe2000001000b */
[----:B----4-:R-:W-:-:S02]  /*07f0*/  PRMT R9, RZ, 0x7610, R22 ;  /* 0x00007610ff097816 */ /* 0x010fc40000000016 */
[----:B------:R-:W-:Y:S01]  /*0800*/  PRMT R8, RZ, 0x5410, R22 ;  /* 0x00005410ff087816 */ /* 0x000fe20000000016 */
[----:B------:R-:W-:Y:S02]  /*0810*/  FADD.FTZ R10, RZ, R10 ;  /* 0x0000000aff0a7221 */ /* 0x000fe40000010000 */
[----:B------:R-:W-:Y:S02]  /*0820*/  FMUL.FTZ R13, R9, R9 ;  /* 0x00000009090d7220 */ /* 0x000fe40000410000 */
[----:B------:R-:W-:Y:S02]  /*0830*/  FADD.FTZ R9, R8, R9 ;  /* 0x0000000908097221 */ /* 0x000fe40000010000 */
[----:B------:R-:W-:Y:S02]  /*0840*/  FADD.FTZ R10, R10, R15 ;  /* 0x0000000f0a0a7221 */ /* 0x000fe40000010000 */
[----:B------:R-:W-:Y:S02]  /*0850*/  FFMA.FTZ R8, R8, R8, R13 ;  /* 0x0000000808087223 */ /* 0x000fe4000001000d */
[----:B------:R-:W-:Y:S01]  /*0860*/  FFMA.FTZ R12, R12, R12, R17 ;  /* 0x0000000c0c0c7223 */ /* 0x000fe20000010011 */
[----:B-----5:R-:W-:Y:S01]  /*0870*/  PRMT R13, RZ, 0x7610, R20 ;  /* 0x00007610ff0d7816 */ /* 0x020fe20000000014 */
[----:B------:R-:W-:-:S02]  /*0880*/  FADD.FTZ R11, RZ, R11 ;  /* 0x0000000bff0b7221 */ /* 0x000fc40000010000 */
[----:B------:R-:W-:Y:S01]  /*0890*/  FADD.FTZ R9, R10, R9 ;  /* 0x000000090a097221 */ /* 0x000fe20000010000 */
[----:B------:R-:W-:Y:S01]  /*08a0*/  PRMT R10, RZ, 0x5410, R20 ;  /* 0x00005410ff0a7816 */ /* 0x000fe20000000014 */
[----:B------:R-:W-:Y:S02]  /*08b0*/  FADD.FTZ R11, R11, R12 ;  /* 0x0000000c0b0b7221 */ /* 0x000fe40000010000 */
[----:B------:R-:W-:Y:S02]  /*08c0*/  FMUL.FTZ R15, R13, R13 ;  /* 0x0000000d0d0f7220 */ /* 0x000fe40000410000 */
[----:B------:R-:W-:Y:S02]  /*08d0*/  FADD.FTZ R8, R11, R8 ;  /* 0x000000080b087221 */ /* 0x000fe40000010000 */
[C---:B------:R-:W-:Y:S02]  /*08e0*/  FFMA.FTZ R15, R10.reuse, R10, R15 ;  /* 0x0000000a0a0f7223 */ /* 0x040fe4000001000f */
[----:B------:R-:W-:-:S02]  /*08f0*/  FADD.FTZ R18, R10, R13 ;  /* 0x0000000d0a127221 */ /* 0x000fc40000010000 */
        /* <DEDUP_REMOVED lines=26> */
[----:B------:R-:W-:-:S05]  /*0aa0*/  MOV R19, R8 ;  /* 0x0000000800137202 */ /* 0x000fca0000000f00 */
        /* <DEDUP_REMOVED lines=8> */
[----:B0-----:R-:W0:Y:S01]  /*0b30*/  LDS.128 R16, [0x40] ;  /* 0x00004000ff107984 */ /* 0x001e220000000c00 */
[----:B------:R-:W-:Y:S02]  /*0b40*/  FADD.FTZ R8, R8, R11 ;  /* 0x0000000b08087221 */ /* 0x000fe40000010000 */
[----:B--2---:R-:W-:Y:S02]  /*0b50*/  FADD.FTZ R9, R9, R12 ;  /* 0x0000000c09097221 */ /* 0x004fe40000010000 */
[----:B------:R-:W-:Y:S02]  /*0b60*/  FADD.FTZ R12, R8, R13 ;  /* 0x0000000d080c7221 */ /* 0x000fe40000010000 */
[----:B------:R-:W-:-:S02]  /*0b70*/  FADD.FTZ R13, R9, R14 ;  /* 0x0000000e090d7221 */ /* 0x000fc40000010000 */
[----:B------:R-:W1:Y:S01]  /*0b80*/  LDS.128 R8, [0x50] ;  /* 0x00005000ff087984 */ /* 0x000e620000000c00 */
[----:B------:R-:W-:Y:S02]  /*0b90*/  FADD.FTZ R12, R12, R15 ;  /* 0x0000000f0c0c7221 */ /* 0x000fe40000010000 */
        /* <DEDUP_REMOVED lines=8> */
[----:B------:R-:W1:Y:S01]  /*0c20*/  LDS.128 R12, [0x70] ;  /* 0x00007000ff0c7984 */ /* 0x000e620000000c00 */
[----:B------:R-:W-:Y:S02]  /*0c30*/  FADD.FTZ R8, R8, R11 ;  /* 0x0000000b08087221 */ /* 0x000fe40000010000 */
        /* <DEDUP_REMOVED lines=8> */
[----:B------:R-:W1:Y:S01]  /*0cc0*/  LDS.128 R8, [0x90] ;  /* 0x00009000ff087984 */ /* 0x000e620000000c00 */
[----:B------:R-:W-:-:S02]  /*0cd0*/  FADD.FTZ R12, R12, R15 ;  /* 0x0000000f0c0c7221 */ /* 0x000fc40000010000 */
[----:B0-----:R-:W-:Y:S02]  /*0ce0*/  FADD.FTZ R13, R13, R16 ;  /* 0x000000100d0d7221 */ /* 0x001fe40000010000 */
[----:B------:R-:W-:Y:S02]  /*0cf0*/  FADD.FTZ R12, R12, R17 ;  /* 0x000000110c0c7221 */ /* 0x000fe40000010000 */
[----:B------:R-:W-:Y:S02]  /*0d00*/  FADD.FTZ R17, R13, R18 ;  /* 0x000000120d117221 */ /* 0x000fe40000010000 */
[----:B------:R-:W-:Y:S02]  /*0d10*/  FADD.FTZ R16, R12, R19 ;  /* 0x000000130c107221 */ /* 0x000fe40000010000 */
[----:B------:R-:W0:Y:S01]  /*0d20*/  LDS.128 R12, [0xa0] ;  /* 0x0000a000ff0c7984 */ /* 0x000e220000000c00 */
[----:B-1----:R-:W-:Y:S02]  /*0d30*/  FADD.FTZ R17, R17, R8 ;  /* 0x0000000811117221 */ /* 0x002fe40000010000 */
[----:B------:R-:W-:-:S02]  /*0d40*/  FADD.FTZ R8, R16, R9 ;  /* 0x0000000910087221 */ /* 0x000fc40000010000 */
[----:B------:R-:W-:Y:S02]  /*0d50*/  FADD.FTZ R9, R17, R10 ;  /* 0x0000000a11097221 */ /* 0x000fe40000010000 */
[----:B------:R-:W1:Y:S01]  /*0d60*/  LDS.128 R16, [0xb0] ;  /* 0x0000b000ff107984 */ /* 0x000e620000000c00 */
[----:B------:R-:W-:Y:S02]  /*0d70*/  FADD.FTZ R8, R8, R11 ;  /* 0x0000000b08087221 */ /* 0x000fe40000010000 */
[----:B0-----:R-:W-:Y:S02]  /*0d80*/  FADD.FTZ R9, R9, R12 ;  /* 0x0000000c09097221 */ /* 0x001fe40000010000 */
[----:B------:R-:W-:Y:S02]  /*0d90*/  FADD.FTZ R8, R8, R13 ;  /* 0x0000000d08087221 */ /* 0x000fe40000010000 */
[----:B------:R-:W-:Y:S02]  /*0da0*/  FADD.FTZ R9, R9, R14 ;  /* 0x0000000e09097221 */ /* 0x000fe40000010000 */
[----:B------:R-:W-:-:S02]  /*0db0*/  FADD.FTZ R8, R8, R15 ;  /* 0x0000000f08087221 */ /* 0x000fc40000010000 */
[----:B-1----:R-:W-:Y:S02]  /*0dc0*/  FADD.FTZ R9, R9, R16 ;  /* 0x0000001009097221 */ /* 0x002fe40000010000 */
[----:B------:R-:W-:Y:S02]  /*0dd0*/  FADD.FTZ R8, R8, R17 ;  /* 0x0000001108087221 */ /* 0x000fe40000010000 */
[----:B------:R-:W-:Y:S02]  /*0de0*/  FADD.FTZ R18, R9, R18 ;  /* 0x0000001209127221 */ /* 0x000fe40000010000 */
[----:B------:R-:W-:Y:S02]  /*0df0*/  FADD.FTZ R19, R8, R19 ;  /* 0x0000001308137221 */ /* 0x000fe40000010000 */
.L_x_2036:
[----:B------:R-:W-:Y:S05]  /*0e00*/  BSYNC B0 ;  /* 0x0000000000007941 */ /* 0x000fea0003800000 */
.L_x_2035:
[----:B------:R-:W-:-:S04]  /*0e10*/  MOV R12, c[0x0][0xc] ;  /* 0x00000300000c7a02 */ /* 0x000fc80000000f00 */
[----:B------:R-:W-:-:S13]  /*0e20*/  ISETP.GE.U32.AND P1, PT, R12, 0x2, PT ;  /* 0x000000020c00780c */ /* 0x000fda0003f26070 */
[----:B------:R-:W-:Y:S05]  /*0e30*/  @!P1 BRA `(.L_x_2037) ;  /* 0x0000093000009947 */ /* 0x000fea0003800000 */
[----:B------:R-:W-:Y:S05]  /*0e40*/  @P2 BRA `(.L_x_2038) ;  /* 0x000001a000002947 */ /* 0x000fea0003800000 */
[----:B------:R-:W1:Y:S01]  /*0e50*/  S2R R13, SR_CTAID.Y ;  /* 0x00000000000d7919 */ /* 0x000e620000002600 */
[C---:B------:R-:W-:Y:S02]  /*0e60*/  LOP3.LUT R8, R24.reuse, 0x1, RZ, 0xc0, !PT ;  /* 0x0000000118087812 */ /* 0x040fe400078ec0ff */
[----:B------:R-:W-:Y:S02]  /*0e70*/  LOP3.LUT P1, RZ, R24, 0x2, RZ, 0xc0, !PT ;  /* 0x0000000218ff7812 */ /* 0x000fe4000782c0ff */
[----:B------:R-:W-:Y:S01]  /*0e80*/  MOV R14, 0x1 ;  /* 0x00000001000e7802 */ /* 0x000fe20000000f00 */
[----:B------:R-:W-:Y:S01]  /*0e90*/  IMAD R9, R8, c[0x0][0x10], RZ ;  /* 0x0000040008097a24 */ /* 0x000fe200078e02ff */
[----:B------:R-:W-:-:S03]  /*0ea0*/  HFMA2.MMA R8, -RZ, RZ, 0, 2.384185791015625e-07 ;  /* 0x00000004ff087435 */ /* 0x000fc600000001ff */
[----:B------:R-:W-:-:S05]  /*0eb0*/  IMAD R10, R9, c[0x0][0xc], RZ ;  /* 0x00000300090a7a24 */ /* 0x000fca00078e02ff */
[----:B------:R-:W-:-:S05]  /*0ec0*/  SHF.L.U32 R11, R10, 0x1, RZ ;  /* 0x000000010a0b7819 */ /* 0x000fca00000006ff */
[----:B------:R-:W-:Y:S01]  /*0ed0*/  IMAD.WIDE R10, R11, R8, c[0x0][0x198] ;  /* 0x000066000b0a7625 */ /* 0x000fe200078e0208 */
[----:B-1----:R-:W-:-:S03]  /*0ee0*/  IADD3 R9, R9, R13, RZ ;  /* 0x0000000d09097210 */ /* 0x002fc60007ffe0ff */
[----:B------:R-:W-:-:S04]  /*0ef0*/  IMAD R13, R6, c[0x0][0x10], R13 ;  /* 0x00000400060d7a24 */ /* 0x000fc800078e020d */
[----:B------:R-:W-:Y:S01]  /*0f00*/  IMAD.WIDE.U32 R10, R13, 0x8, R10 ;  /* 0x000000080d0a7825 */ /* 0x000fe200078e000a */
[----:B------:R-:W-:-:S03]  /*0f10*/  SEL R13, R14, 0xffffffff, !P1 ;  /* 0xffffffff0e0d7807 */ /* 0x000fc60004800000 */
[----:B------:R-:W-:Y:S01]  /*0f20*/  IMAD.WIDE.U32 R8, R9, R8, c[0x0][0x190] ;  /* 0x0000640009087625 */ /* 0x000fe200078e0008 */
[----:B------:R1:W-:Y:S01]  /*0f30*/  STG.E.64 [R10.64], R18 ;  /* 0x000000120a007986 */ /* 0x0003e2000c101b06 */
[----:B------:R-:W-:Y:S06]  /*0f40*/  MEMBAR.ALL.GPU ;  /* 0x0000000000007992 */ /* 0x000fec000000a000 */
[----:B------:R-:W-:-:S00]  /*0f50*/  ERRBAR ;  /* 0x00000000000079ab */ /* 0x000fc00000000000 */
[----:B-1----:R-:W-:Y:S01]  /*0f60*/  SEL R11, RZ, c[0x0][0xc], P1 ;  /* 0x00000300ff0b7a07 */ /* 0x002fe20000800000 */
[----:B------:R1:W-:Y:S03]  /*0f70*/  RED.E.ADD.S32.STRONG.GPU [R8.64], R13 ;  /* 0x0000000d0800798e */ /* 0x0003e6000c10e386 */
[----:B------:R-:W-:-:S13]  /*0f80*/  ISETP.NE.AND P1, PT, R11, -0x1, PT ;  /* 0xffffffff0b00780c */ /* 0x000fda0003f25270 */
[----:B-1----:R-:W-:Y:S05]  /*0f90*/  @!P1 BRA `(.L_x_2038) ;  /* 0x0000005000009947 */ /* 0x002fea0003800000 */
.L_x_2039:
[----:B------:R-:W2:Y:S01]  /*0fa0*/  LDG.E.STRONG.GPU R10, [R8.64] ;  /* 0x00000006080a7981 */ /* 0x000ea2000c1ef900 */
[----:B------:R-:W-:Y:S01]  /*0fb0*/  YIELD ;  /* 0x0000000000007946 */ /* 0x000fe20003800000 */
[----:B--2---:R-:W-:Y:S01]  /*0fc0*/  ISETP.NE.AND P1, PT, R10, R11, PT ;  /* 0x0000000b0a00720c */ /* 0x004fe20003f25270 */
[----:B------:R-:W-:-:S12]  /*0fd0*/  CCTL.IVALL ;  /* 0x00000000ff00798f */ /* 0x000fd80002000000 */
[----:B------:R-:W-:Y:S05]  /*0fe0*/  @P1 BRA `(.L_x_2039) ;  /* 0xffffffb000001947 */ /* 0x000fea000383ffff */
.L_x_2038:
[----:B------:R-:W-:Y:S01]  /*0ff0*/  ISETP.NE.AND P1, PT, RZ, c[0x0][0xc], PT ;  /* 0x00000300ff007a0c */ /* 0x000fe20003f25270 */
        /* <DEDUP_REMOVED lines=10> */
.L_x_2041:
        /* <DEDUP_REMOVED lines=9> */
[----:B------:R-:W-:-:S06]  /*1130*/  @!P4 IMAD.WIDE.U32 R8, R11, 0x8, R8 ;  /* 0x000000080b08c825 */ /* 0x000fcc00078e0008 */
[----:B------:R-:W2:Y:S01]  /*1140*/  @!P4 LDG.E.64 R8, [R8.64] ;  /* 0x000000060808c981 */ /* 0x000ea2000c1e1b00 */
[C---:B------:R-:W-:Y:S02]  /*1150*/  IADD3 R13, R15.reuse, 0x1, RZ ;  /* 0x000000010f0d7810 */ /* 0x040fe40007ffe0ff */
[----:B------:R-:W-:Y:S02]  /*1160*/  IADD3 R11, R15, 0x2, RZ ;  /* 0x000000020f0b7810 */ /* 0x000fe40007ffe0ff */
[-C--:B------:R-:W-:Y:S02]  /*1170*/  ISETP.EQ.OR P5, PT, R13, R6.reuse, P2 ;  /* 0x000000060d00720c */ /* 0x080fe400017a2670 */
[----:B------:R-:W-:-:S11]  /*1180*/  ISETP.EQ.OR P3, PT, R11, R6, P2 ;  /* 0x000000060b00720c */ /* 0x000fd60001762670 */
[----:B------:R-:W-:Y:S01]  /*1190*/  @!P5 LOP3.LUT R10, R24, 0x1, RZ, 0xc0, !PT ;  /* 0x00000001180ad812 */ /* 0x000fe200078ec0ff */
[----:B------:R-:W1:Y:S01]  /*11a0*/  @!P5 S2R R12, SR_CTAID.Y ;  /* 0x00000000000cd919 */ /* 0x000e620000002600 */
[----:B------:R-:W-:-:S03]  /*11b0*/  @!P5 MOV R17, 0x4 ;  /* 0x000000040011d802 */ /* 0x000fc60000000f00 */
[----:B------:R-:W-:-:S04]  /*11c0*/  @!P5 IMAD R10, R10, c[0x0][0x10], RZ ;  /* 0x000004000a0ada24 */ /* 0x000fc800078e02ff */
[----:B------:R-:W-:-:S05]  /*11d0*/  @!P5 IMAD R10, R10, c[0x0][0xc], RZ ;  /* 0x000003000a0ada24 */ /* 0x000fca00078e02ff */
[----:B------:R-:W-:Y:S02]  /*11e0*/  @!P5 SHF.L.U32 R16, R10, 0x1, RZ ;  /* 0x000000010a10d819 */ /* 0x000fe400000006ff */
[----:B------:R-:W3:Y:S03]  /*11f0*/  @!P3 S2R R10, SR_CTAID.Y ;  /* 0x00000000000ab919 */ /* 0x000ee60000002600 */
[----:B------:R-:W-:-:S04]  /*1200*/  @!P5 IMAD.WIDE R16, R16, R17, c[0x0][0x198] ;  /* 0x000066001010d625 */ /* 0x000fc800078e0211 */
[----:B-1----:R-:W-:Y:S01]  /*1210*/  @!P5 IMAD R13, R13, c[0x0][0x10], R12 ;  /* 0x000004000d0dda24 */ /* 0x002fe200078e020c */
[----:B------:R-:W-:-:S03]  /*1220*/  @!P3 LOP3.LUT R12, R24, 0x1, RZ, 0xc0, !PT ;  /* 0x00000001180cb812 */ /* 0x000fc600078ec0ff */
[----:B------:R-:W-:-:S04]  /*1230*/  @!P5 IMAD.WIDE.U32 R16, R13, 0x8, R16 ;  /* 0x000000080d10d825 */ /* 0x000fc800078e0010 */
[----:B------:R-:W-:-:S04]  /*1240*/  @!P3 IMAD R12, R12, c[0x0][0x10], RZ ;  /* 0x000004000c0cba24 */ /* 0x000fc800078e02ff */
[----:B------:R-:W-:Y:S02]  /*1250*/  @!P3 IMAD R12, R12, c[0x0][0xc], RZ ;  /* 0x000003000c0cba24 */ /* 0x000fe400078e02ff */
[----:B---3--:R-:W-:Y:S01]  /*1260*/  @!P3 IMAD R13, R11, c[0x0][0x10], R10 ;  /* 0x000004000b0dba24 */ /* 0x008fe200078e020a */
[----:B------:R-:W-:Y:S02]  /*1270*/  @!P3 MOV R11, 0x4 ;  /* 0x00000004000bb802 */ /* 0x000fe40000000f00 */
[----:B------:R-:W-:-:S05]  /*1280*/  @!P3 SHF.L.U32 R10, R12, 0x1, RZ ;  /* 0x000000010c0ab819 */ /* 0x000fca00000006ff */
[----:B------:R-:W-:-:S06]  /*1290*/  @!P3 IMAD.WIDE R10, R10, R11, c[0x0][0x198] ;  /* 0x000066000a0ab625 */ /* 0x000fcc00078e020b */
[----:B------:R-:W-:Y:S01]  /*12a0*/  @!P3 IMAD.WIDE.U32 R10, R13, 0x8, R10 ;  /* 0x000000080d0ab825 */ /* 0x000fe200078e000a */
[----:B------:R-:W-:-:S04]  /*12b0*/  IADD3 R13, R15, 0x3, RZ ;  /* 0x000000030f0d7810 */ /* 0x000fc80007ffe0ff */
[----:B------:R-:W-:Y:S01]  /*12c0*/  ISETP.EQ.OR P1, PT, R13, R6, P2 ;  /* 0x000000060d00720c */ /* 0x000fe20001722670 */
[----:B------:R-:W3:-:S12]  /*12d0*/  @!P3 LDG.E.64 R10, [R10.64] ;  /* 0x000000060a0ab981 */ /* 0x000ed8000c1e1b00 */
[----:B------:R-:W-:Y:S01]  /*12e0*/  @!P1 MOV R12, 0x4 ;  /* 0x00000004000c9802 */ /* 0x000fe20000000f00 */
[----:B0-2---:R-:W-:Y:S02]  /*12f0*/  @!P4 FADD.FTZ R18, R18, R8 ;  /* 0x000000081212c221 */ /* 0x005fe40000010000 */
[----:B------:R-:W0:Y:S01]  /*1300*/  @!P1 S2R R8, SR_CTAID.Y ;  /* 0x0000000000089919 */ /* 0x000e220000002600 */
[----:B------:R-:W-:Y:S01]  /*1310*/  @!P4 FADD.FTZ R19, R19, R9 ;  /* 0x000000091313c221 */ /* 0x000fe20000010000 */
[----:B------:R-:W-:-:S05]  /*1320*/  @!P1 LOP3.LUT R9, R24, 0x1, RZ, 0xc0, !PT ;  /* 0x0000000118099812 */ /* 0x000fca00078ec0ff */
[----:B------:R-:W-:-:S04]  /*1330*/  @!P1 IMAD R9, R9, c[0x0][0x10], RZ ;  /* 0x0000040009099a24 */ /* 0x000fc800078e02ff */
[----:B------:R-:W-:-:S05]  /*1340*/  @!P1 IMAD R9, R9, c[0x0][0xc], RZ ;  /* 0x0000030009099a24 */ /* 0x000fca00078e02ff */
[----:B------:R-:W-:Y:S01]  /*1350*/  @!P1 SHF.L.U32 R9, R9, 0x1, RZ ;  /* 0x0000000109099819 */ /* 0x000fe200000006ff */
[----:B0-----:R-:W-:-:S04]  /*1360*/  @!P1 IMAD R33, R13, c[0x0][0x10], R8 ;  /* 0x000004000d219a24 */ /* 0x001fc800078e0208 */
[----:B------:R-:W-:Y:S02]  /*1370*/  @!P1 IMAD.WIDE R12, R9, R12, c[0x0][0x198] ;  /* 0x00006600090c9625 */ /* 0x000fe400078e020c */
[----:B------:R-:W2:Y:S04]  /*1380*/  @!P5 LDG.E.64 R8, [R16.64] ;  /* 0x000000061008d981 */ /* 0x000ea8000c1e1b00 */
[----:B------:R-:W-:-:S06]  /*1390*/  @!P1 IMAD.WIDE.U32 R12, R33, 0x8, R12 ;  /* 0x00000008210c9825 */ /* 0x000fcc00078e000c */
[----:B------:R-:W4:Y:S01]  /*13a0*/  @!P1 LDG.E.64 R12, [R12.64] ;  /* 0x000000060c0c9981 */ /* 0x000f22000c1e1b00 */
[----:B------:R-:W-:-:S04]  /*13b0*/  IADD3 R14, R14, -0x4, RZ ;  /* 0xfffffffc0e0e7810 */ /* 0x000fc80007ffe0ff */
[----:B------:R-:W-:Y:S02]  /*13c0*/  ISETP.NE.AND P4, PT, R14, RZ, PT ;  /* 0x000000ff0e00720c */ /* 0x000fe40003f85270 */
[----:B------:R-:W-:Y:S01]  /*13d0*/  IADD3 R15, R15, 0x4, RZ ;  /* 0x000000040f0f7810 */ /* 0x000fe20007ffe0ff */
[----:B--2---:R-:W-:Y:S02]  /*13e0*/  @!P5 FADD.FTZ R18, R18, R8 ;  /* 0x000000081212d221 */ /* 0x004fe40000010000 */
[----:B------:R-:W-:Y:S02]  /*13f0*/  @!P5 FADD.FTZ R19, R19, R9 ;  /* 0x000000091313d221 */ /* 0x000fe40000010000 */
[----:B---3--:R-:W-:Y:S02]  /*1400*/  @!P3 FADD.FTZ R18, R18, R10 ;  /* 0x0000000a1212b221 */ /* 0x008fe40000010000 */
[----:B------:R-:W-:Y:S02]  /*1410*/  @!P3 FADD.FTZ R19, R19, R11 ;  /* 0x0000000b1313b221 */ /* 0x000fe40000010000 */
[----:B----4-:R-:W-:-:S02]  /*1420*/  @!P1 FADD.FTZ R18, R18, R12 ;  /* 0x0000000c12129221 */ /* 0x010fc40000010000 */
[----:B------:R-:W-:Y:S01]  /*1430*/  @!P1 FADD.FTZ R19, R19, R13 ;  /* 0x0000000d13139221 */ /* 0x000fe20000010000 */
[----:B------:R-:W-:Y:S05]  /*1440*/  @P4 BRA `(.L_x_2041) ;  /* 0xfffffc5000004947 */ /* 0x000fea000383ffff */
.L_x_2040:
        /* <DEDUP_REMOVED lines=19> */
.L_x_2043:
[----:B------:R-:W-:Y:S05]  /*1580*/  BSYNC B0 ;  /* 0x0000000000007941 */ /* 0x000fea0003800000 */
.L_x_2042:
[----:B------:R-:W-:Y:S05]  /*1590*/  @!P3 BRA `(.L_x_2037) ;  /* 0x000001d00000b947 */ /* 0x000fea0003800000 */
[C---:B------:R-:W-:Y:S02]  /*15a0*/  IADD3 R13, R15.reuse, 0x2, RZ ;  /* 0x000000020f0d7810 */ /* 0x040fe40007ffe0ff */
[----:B------:R-:W-:Y:S02]  /*15b0*/  IADD3 R15, R15, 0x1, RZ ;  /* 0x000000010f0f7810 */ /* 0x000fe40007ffe0ff */
[-C--:B------:R-:W-:Y:S02]  /*15c0*/  ISETP.EQ.OR P1, PT, R13, R6.reuse, P2 ;  /* 0x000000060d00720c */ /* 0x080fe40001722670 */
[----:B------:R-:W-:-:S02]  /*15d0*/  ISETP.EQ.OR P3, PT, R15, R6, P2 ;  /* 0x000000060f00720c */ /* 0x000fc40001762670 */
[----:B------:R-:W-:-:S11]  /*15e0*/  ISETP.EQ.OR P1, PT, R10, 0x2, P1 ;  /* 0x000000020a00780c */ /* 0x000fd60000f22670 */
[----:B------:R-:W1:Y:S01]  /*15f0*/  @!P3 S2R R10, SR_CTAID.Y ;  /* 0x00000000000ab919 */ /* 0x000e620000002600 */
[C---:B------:R-:W-:Y:S02]  /*1600*/  @!P3 LOP3.LUT R8, R24.reuse, 0x1, RZ, 0xc0, !PT ;  /* 0x000000011808b812 */ /* 0x040fe400078ec0ff */
[----:B------:R-:W-:Y:S01]  /*1610*/  @!P1 LOP3.LUT R9, R24, 0x1, RZ, 0xc0, !PT ;  /* 0x0000000118099812 */ /* 0x000fe200078ec0ff */
[----:B------:R-:W2:Y:S01]  /*1620*/  @!P1 S2R R12, SR_CTAID.Y ;  /* 0x00000000000c9919 */ /* 0x000ea20000002600 */
[----:B------:R-:W-:Y:S01]  /*1630*/  @!P1 MOV R14, 0x4 ;  /* 0x00000004000e9802 */ /* 0x000fe20000000f00 */
[----:B------:R-:W-:Y:S02]  /*1640*/  @!P3 IMAD R8, R8, c[0x0][0x10], RZ ;  /* 0x000004000808ba24 */ /* 0x000fe400078e02ff */
[----:B------:R-:W-:Y:S01]  /*1650*/  @!P1 IMAD R11, R9, c[0x0][0x10], RZ ;  /* 0x00000400090b9a24 */ /* 0x000fe200078e02ff */
[----:B------:R-:W-:Y:S01]  /*1660*/  @!P3 MOV R9, 0x4 ;  /* 0x000000040009b802 */ /* 0x000fe20000000f00 */
[----:B------:R-:W-:-:S02]  /*1670*/  @!P3 IMAD R8, R8, c[0x0][0xc], RZ ;  /* 0x000003000808ba24 */ /* 0x000fc400078e02ff */
[----:B------:R-:W-:-:S03]  /*1680*/  @!P1 IMAD R11, R11, c[0x0][0xc], RZ ;  /* 0x000003000b0b9a24 */ /* 0x000fc600078e02ff */
[----:B------:R-:W-:Y:S02]  /*1690*/  @!P3 SHF.L.U32 R8, R8, 0x1, RZ ;  /* 0x000000010808b819 */ /* 0x000fe400000006ff */
[----:B------:R-:W-:-:S03]  /*16a0*/  @!P1 SHF.L.U32 R11, R11, 0x1, RZ ;  /* 0x000000010b0b9819 */ /* 0x000fc600000006ff */
[----:B------:R-:W-:-:S04]  /*16b0*/  @!P3 IMAD.WIDE R8, R8, R9, c[0x0][0x198] ;  /* 0x000066000808b625 */ /* 0x000fc800078e0209 */
[----:B-1----:R-:W-:Y:S02]  /*16c0*/  @!P3 IMAD R15, R15, c[0x0][0x10], R10 ;  /* 0x000004000f0fba24 */ /* 0x002fe400078e020a */
[----:B------:R-:W-:-:S04]  /*16d0*/  @!P1 IMAD.WIDE R10, R11, R14, c[0x0][0x198] ;  /* 0x000066000b0a9625 */ /* 0x000fc800078e020e */
[----:B--2---:R-:W-:Y:S02]  /*16e0*/  @!P1 IMAD R13, R13, c[0x0][0x10], R12 ;  /* 0x000004000d0d9a24 */ /* 0x004fe400078e020c */
[----:B------:R-:W-:-:S04]  /*16f0*/  @!P3 IMAD.WIDE.U32 R8, R15, 0x8, R8 ;  /* 0x000000080f08b825 */ /* 0x000fc800078e0008 */
[----:B------:R-:W-:Y:S02]  /*1700*/  @!P1 IMAD.WIDE.U32 R10, R13, 0x8, R10 ;  /* 0x000000080d0a9825 */ /* 0x000fe400078e000a */
[----:B------:R-:W2:Y:S04]  /*1710*/  @!P3 LDG.E.64 R8, [R8.64] ;  /* 0x000000060808b981 */ /* 0x000ea8000c1e1b00 */
[----:B------:R-:W3:Y:S01]  /*1720*/  @!P1 LDG.E.64 R10, [R10.64] ;  /* 0x000000060a0a9981 */ /* 0x000ee2000c1e1b00 */
[----:B0-2---:R-:W-:Y:S02]  /*1730*/  @!P3 FADD.FTZ R18, R18, R8 ;  /* 0x000000081212b221 */ /* 0x005fe40000010000 */
[----:B------:R-:W-:Y:S02]  /*1740*/  @!P3 FADD.FTZ R19, R19, R9 ;  /* 0x000000091313b221 */ /* 0x000fe40000010000 */
[----:B---3--:R-:W-:-:S02]  /*1750*/  @!P1 FADD.FTZ R18, R18, R10 ;  /* 0x0000000a12129221 */ /* 0x008fc40000010000 */
[----:B------:R-:W-:-:S04]  /*1760*/  @!P1 FADD.FTZ R19, R19, R11 ;  /* 0x0000000b13139221 */ /* 0x000fc80000010000 */
.L_x_2037:
[----:B------:R-:W-:Y:S01]  /*1770*/  LOP3.LUT P1, RZ, R6, R7, RZ, 0xfc, !PT ;  /* 0x0000000706ff7212 */ /* 0x000fe2000782fcff */
[----:B------:R-:W-:Y:S01]  /*1780*/  @!P2 STS.64 [0xc8], R18 ;  /* 0x0000c812ff00a388 */ /* 0x000fe20000000a00 */
[----:B------:R-:W-:Y:S01]  /*1790*/  ISETP.EQ.U32.AND P3, PT, RZ, c[0x0][0x168], PT ;  /* 0x00005a00ff007a0c */ /* 0x000fe20003f62070 */
[----:B------:R-:W-:Y:S01]  /*17a0*/  HFMA2.MMA R11, -RZ, RZ, 0, 2.384185791015625e-07 ;  /* 0x00000004ff0b7435 */ /* 0x000fe200000001ff */
[----:B------:R-:W-:Y:S02]  /*17b0*/  IADD3 R10, R31, R32, RZ ;  /* 0x000000201f0a7210 */ /* 0x000fe40007ffe0ff */
        /* <DEDUP_REMOVED lines=14> */
[--C-:B------:R-:W-:Y:S02]  /*18a0*/  PRMT R33, RZ, 0x5410, R21.reuse ;  /* 0x00005410ff217816 */ /* 0x100fe40000000015 */
[----:B------:R-:W-:Y:S02]  /*18b0*/  PRMT R14, RZ, 0x7610, R21 ;  /* 0x00007610ff0e7816 */ /* 0x000fe40000000015 */
[----:B------:R-:W-:Y:S02]  /*18c0*/  ISETP.NE.AND P4, PT, RZ, UR5, PT ;  /* 0x00000005ff007c0c */ /* 0x000fe4000bf85270 */
[--C-:B------:R-:W-:Y:S02]  /*18d0*/  PRMT R21, RZ, 0x5410, R22.reuse ;  /* 0x00005410ff157816 */ /* 0x100fe40000000016 */
[----:B------:R-:W-:-:S02]  /*18e0*/  PRMT R23, RZ, 0x7610, R22 ;  /* 0x00007610ff177816 */ /* 0x000fc40000000016 */
[--C-:B------:R-:W-:Y:S02]  /*18f0*/  PRMT R17, RZ, 0x5410, R20.reuse ;  /* 0x00005410ff117816 */ /* 0x100fe40000000014 */
[----:B0-----:R-:W-:Y:S02]  /*1900*/  PRMT R19, RZ, 0x7610, R20 ;  /* 0x00007610ff137816 */ /* 0x001fe40000000014 */
[----:B------:R-:W-:Y:S02]  /*1910*/  ISETP.GE.U32.AND P2, PT, R28, c[0x0][0x1c8], PT ;  /* 0x000072001c007a0c */ /* 0x000fe40003f46070 */
[----:B------:R-:W-:Y:S02]  /*1920*/  ISETP.GE.U32.AND P3, PT, R27, c[0x0][0x1c8], PT ;  /* 0x000072001b007a0c */ /* 0x000fe40003f66070 */
[----:B------:R-:W-:Y:S02]  /*1930*/  ISETP.GE.AND.EX P2, PT, R3, c[0x0][0x1cc], PT, P2 ;  /* 0x0000730003007a0c */ /* 0x000fe40003f46320 */
[----:B------:R-:W-:-:S02]  /*1940*/  ISETP.GE.AND.EX P3, PT, R4, c[0x0][0x1cc], PT, P3 ;  /* 0x0000730004007a0c */ /* 0x000fc40003f66330 */
[C---:B------:R-:W-:Y:S02]  /*1950*/  ISETP.GT.U32.OR P2, PT, R7.reuse, 0x29f, P2 ;  /* 0x0000029f0700780c */ /* 0x040fe40001744470 */
[----:B------:R-:W-:Y:S01]  /*1960*/  ISETP.GT.U32.OR P3, PT, R7, 0x29f, P3 ;  /* 0x0000029f0700780c */ /* 0x000fe20001f64470 */
[----:B-1----:R-:W-:-:S04]  /*1970*/  FMUL.FTZ R12, R12, c[0x0][0x1f4] ;  /* 0x00007d000c0c7a20 */ /* 0x002fc80000410000 */
[----:B------:R-:W-:Y:S02]  /*1980*/  FMUL.FTZ R32, R12, R12 ;  /* 0x0000000c0c207220 */ /* 0x000fe40000410000 */
[----:B------:R-:W-:Y:S02]  /*1990*/  FADD.FTZ R20, R16, -R12 ;  /* 0x8000000c10147221 */ /* 0x000fe40000010000 */
[----:B------:R-:W-:Y:S01]  /*19a0*/  FFMA.FTZ R32, R13, c[0x0][0x1f4], -R32 ;  /* 0x00007d000d207a23 */ /* 0x000fe20000010820 */
[----:B------:R-:W-:Y:S01]  /*19b0*/  MOV R13, 0x3f800000 ;  /* 0x3f800000000d7802 */ /* 0x000fe20000000f00 */
[--C-:B------:R-:W-:Y:S02]  /*19c0*/  FADD.FTZ R22, R14, -R12.reuse ;  /* 0x8000000c0e167221 */ /* 0x100fe40000010000 */
[--C-:B------:R-:W-:Y:S01]  /*19d0*/  FADD.FTZ R15, R15, -R12.reuse ;  /* 0x8000000c0f0f7221 */ /* 0x100fe20000010000 */
[----:B------:R-:W-:Y:S01]  /*19e0*/  FSETP.GTU.FTZ.AND P1, PT, R32, RZ, PT ;  /* 0x000000ff2000720b */ /* 0x000fe20003f3c000 */
[----:B------:R-:W-:-:S02]  /*19f0*/  FADD.FTZ R16, R21, -R12 ;  /* 0x8000000c15107221 */ /* 0x000fc40000010000 */
[--C-:B------:R-:W-:Y:S02]  /*1a00*/  FADD.FTZ R14, R23, -R12.reuse ;  /* 0x8000000c170e7221 */ /* 0x100fe40000010000 */
[----:B------:R-:W-:-:S08]  /*1a10*/  FADD.FTZ R18, R17, -R12 ;  /* 0x8000000c11127221 */ /* 0x000fd00000010000 */
[----:B------:R-:W-:-:S04]  /*1a20*/  @P1 FADD.FTZ R32, R32, c[0x0][0x188] ;  /* 0x0000620020201621 */ /* 0x000fc80000010000 */
[----:B------:R0:W1:Y:S01]  /*1a30*/  @P1 MUFU.RSQ R13, R32 ;  /* 0x00000020000d1308 */ /* 0x0000620000001400 */
[----:B------:R-:W-:-:S04]  /*1a40*/  ISETP.GE.U32.AND P1, PT, R26, c[0x0][0x1c8], PT ;  /* 0x000072001a007a0c */ /* 0x000fc80003f26070 */
[----:B------:R-:W-:Y:S01]  /*1a50*/  ISETP.GE.AND.EX P1, PT, R5, c[0x0][0x1cc], PT, P1 ;  /* 0x0000730005007a0c */ /* 0x000fe20003f26310 */
[----:B0-----:R-:W-:-:S03]  /*1a60*/  FADD.FTZ R32, R33, -R12 ;  /* 0x8000000c21207221 */ /* 0x001fc60000010000 */
[----:B------:R-:W-:Y:S01]  /*1a70*/  ISETP.GT.U32.OR P1, PT, R7, 0x29f, P1 ;  /* 0x0000029f0700780c */ /* 0x000fe20000f24470 */
[----:B------:R-:W-:Y:S02]  /*1a80*/  FADD.FTZ R12, R19, -R12 ;  /* 0x8000000c130c7221 */ /* 0x000fe40000010000 */
[-C--:B-1----:R-:W-:Y:S02]  /*1a90*/  FMUL.FTZ R15, R15, R13.reuse ;  /* 0x0000000d0f0f7220 */ /* 0x082fe40000410000 */
[-C--:B------:R-:W-:Y:S02]  /*1aa0*/  FMUL.FTZ R17, R32, R13.reuse ;  /* 0x0000000d20117220 */ /* 0x080fe40000410000 */
[-C--:B------:R-:W-:Y:S02]  /*1ab0*/  FMUL.FTZ R19, R16, R13.reuse ;  /* 0x0000000d10137220 */ /* 0x080fe40000410000 */
[-C--:B------:R-:W-:Y:S02]  /*1ac0*/  FMUL.FTZ R20, R20, R13.reuse ;  /* 0x0000000d14147220 */ /* 0x080fe40000410000 */
[----:B------:R-:W-:-:S02]  /*1ad0*/  FMUL.FTZ R22, R22, R13 ;  /* 0x0000000d16167220 */ /* 0x000fc40000410000 */
[-C--:B------:R-:W-:Y:S02]  /*1ae0*/  FMUL.FTZ R32, R14, R13.reuse ;  /* 0x0000000d0e207220 */ /* 0x080fe40000410000 */
[-C--:B------:R-:W-:Y:S02]  /*1af0*/  FMUL.FTZ R21, R18, R13.reuse ;  /* 0x0000000d12157220 */ /* 0x080fe40000410000 */
[----:B------:R-:W-:Y:S02]  /*1b00*/  FMUL.FTZ R23, R12, R13 ;  /* 0x0000000d0c177220 */ /* 0x000fe40000410000 */
[C-C-:B--2---:R-:W-:Y:S02]  /*1b10*/  FFMA.FTZ R18, R8.reuse, R15, R10.reuse ;  /* 0x0000000f08127223 */ /* 0x144fe4000001000a */
[C-C-:B------:R-:W-:Y:S02]  /*1b20*/  FFMA.FTZ R13, R8.reuse, R17, R10.reuse ;  /* 0x00000011080d7223 */ /* 0x140fe4000001000a */
[----:B------:R-:W-:-:S02]  /*1b30*/  FFMA.FTZ R12, R8, R19, R10 ;  /* 0x00000013080c7223 */ /* 0x000fc4000001000a */
[----:B------:R-:W-:Y:S02]  /*1b40*/  FFMA.FTZ R14, R8, R21, R10 ;  /* 0x00000015080e7223 */ /* 0x000fe4000001000a */
[C-C-:B------:R-:W-:Y:S02]  /*1b50*/  FFMA.FTZ R16, R9.reuse, R22, R11.reuse ;  /* 0x0000001609107223 */ /* 0x140fe4000001000b */
[C-C-:B------:R-:W-:Y:S02]  /*1b60*/  FFMA.FTZ R15, R9.reuse, R32, R11.reuse ;  /* 0x00000020090f7223 */ /* 0x140fe4000001000b */
[C-C-:B------:R-:W-:Y:S02]  /*1b70*/  FFMA.FTZ R17, R9.reuse, R23, R11.reuse ;  /* 0x0000001709117223 */ /* 0x140fe4000001000b */
        /* <DEDUP_REMOVED lines=12> */
.L_x_2044:
        /* <DEDUP_REMOVED lines=12> */
.L_x_2046:
[----:B------:R-:W-:Y:S05]  /*1d00*/  BSYNC B0 ;  /* 0x0000000000007941 */ /* 0x000fea0003800000 */
.L_x_2045:
        /* <DEDUP_REMOVED lines=11> */
.L_x_2047:
[----:B------:R-:W-:Y:S01]  /*1dc0*/  BSSY B0, `(.L_x_2048) ;  /* 0x000000c000007945 */ /* 0x000fe20003800000 */
[----:B------:R-:W-:Y:S05]  /*1dd0*/  @P2 BRA `(.L_x_2049) ;  /* 0x000000a000002947 */ /* 0x000fea0003800000 */
[----:B------:R-:W-:Y:S01]  /*1de0*/  MOV R8, R36 ;  /* 0x0000002400087202 */ /* 0x000fe20000000f00 */
[----:B------:R-:W-:Y:S01]  /*1df0*/  IMAD R3, R3, c[0x0][0x1c0], RZ ;  /* 0x0000700003037a24 */ /* 0x000fe200078e02ff */
[----:B------:R-:W-:Y:S02]  /*1e00*/  MOV R9, R35 ;  /* 0x0000002300097202 */ /* 0x000fe40000000f00 */
[----:B------:R-:W-:Y:S01]  /*1e10*/  F2FP.BF16.PACK_AB R13, R16, R13 ;  /* 0x0000000d100d723e */ /* 0x000fe200000010ff */
[C---:B------:R-:W-:Y:S02]  /*1e20*/  IMAD R3, R28.reuse, c[0x0][0x1c4], R3 ;  /* 0x000071001c037a24 */ /* 0x040fe400078e0203 */
[----:B------:R-:W-:-:S05]  /*1e30*/  IMAD.WIDE.U32 R8, R28, c[0x0][0x1c0], R8 ;  /* 0x000070001c087a25 */ /* 0x000fca00078e0008 */
[----:B------:R-:W-:Y:S02]  /*1e40*/  IADD3 R3, R9, R3, RZ ;  /* 0x0000000309037210 */ /* 0x000fe40007ffe0ff */
[----:B0-----:R-:W-:-:S04]  /*1e50*/  LEA R10, P2, R8, c[0x0][0x160], 0x1 ;  /* 0x00005800080a7a11 */ /* 0x001fc800078408ff */
[----:B------:R-:W-:-:S05]  /*1e60*/  LEA.HI.X R11, R8, c[0x0][0x164], R3, 0x1, P2 ;  /* 0x00005900080b7a11 */ /* 0x000fca00010f0c03 */
[----:B------:R0:W-:Y:S04]  /*1e70*/  STG.E [R10.64], R13 ;  /* 0x0000000d0a007986 */ /* 0x0001e8000c101906 */
.L_x_2049:
[----:B------:R-:W-:Y:S05]  /*1e80*/  BSYNC B0 ;  /* 0x0000000000007941 */ /* 0x000fea0003800000 */
.L_x_2048:
        /* <DEDUP_REMOVED lines=11> */
.L_x_2050:
        /* <DEDUP_REMOVED lines=12> */
.L_x_2052:
[----:B------:R-:W-:Y:S05]  /*2000*/  BSYNC B0 ;  /* 0x0000000000007941 */ /* 0x000fea0003800000 */
.L_x_2051:
[----:B------:R-:W-:Y:S05]  /*2010*/  @!P4 BRA `(.L_x_2053) ;  /* 0x000000a00000c947 */ /* 0x000fea0003800000 */
[----:B------:R-:W-:Y:S02]  /*2020*/  FMUL.FTZ R8, R17, -1.4426950216293334961 ;  /* 0xbfb8aa3b11087820 */ /* 0x000fe40000410000 */
[----:B------:R-:W-:-:S04]  /*2030*/  FMUL.FTZ R3, R14, -1.4426950216293334961 ;  /* 0xbfb8aa3b0e037820 */ /* 0x000fc80000410000 */
[----:B------:R-:W1:Y:S08]  /*2040*/  MUFU.EX2 R8, R8 ;  /* 0x0000000800087308 */ /* 0x000e700000000800 */
[----:B------:R-:W2:Y:S01]  /*2050*/  MUFU.EX2 R3, R3 ;  /* 0x0000000300037308 */ /* 0x000ea20000000800 */
[----:B01----:R-:W-:-:S07]  /*2060*/  FADD.FTZ R10, R8, 1 ;  /* 0x3f800000080a7421 */ /* 0x003fce0000010000 */
[----:B------:R-:W0:Y:S01]  /*2070*/  MUFU.RCP R10, R10 ;  /* 0x0000000a000a7308 */ /* 0x000e220000001000 */
[----:B--2---:R-:W-:-:S07]  /*2080*/  FADD.FTZ R4, R3, 1 ;  /* 0x3f80000003047421 */ /* 0x004fce0000010000 */
[----:B------:R-:W1:Y:S01]  /*2090*/  MUFU.RCP R9, R4 ;  /* 0x0000000400097308 */ /* 0x000e620000001000 */
[----:B0-----:R-:W-:Y:S02]  /*20a0*/  FMUL.FTZ R17, R17, R10 ;  /* 0x0000000a11117220 */ /* 0x001fe40000410000 */
[----:B-1----:R-:W-:-:S05]  /*20b0*/  FMUL.FTZ R14, R14, R9 ;  /* 0x000000090e0e7220 */ /* 0x002fca0000410000 */
.L_x_2053:
[----:B------:R-:W-:Y:S01]  /*20c0*/  BSSY B0, `(.L_x_2054) ;  /* 0x000000c000007945 */ /* 0x000fe20003800000 */
[----:B------:R-:W-:Y:S05]  /*20d0*/  @P1 BRA `(.L_x_2055) ;  /* 0x000000a000001947 */ /* 0x000fea0003800000 */
[----:B------:R-:W-:Y:S01]  /*20e0*/  IMAD R3, R5, c[0x0][0x1c0], RZ ;  /* 0x0000700005037a24 */ /* 0x000fe200078e02ff */
[----:B------:R-:W-:Y:S02]  /*20f0*/  MOV R4, R36 ;  /* 0x0000002400047202 */ /* 0x000fe40000000f00 */
[----:B------:R-:W-:Y:S01]  /*2100*/  MOV R5, R35 ;  /* 0x0000002300057202 */ /* 0x000fe20000000f00 */
[----:B------:R-:W-:Y:S01]  /*2110*/  IMAD R3, R26, c[0x0][0x1c4], R3 ;  /* 0x000071001a037a24 */ /* 0x000fe200078e0203 */
[----:B------:R-:W-:-:S03]  /*2120*/  F2FP.BF16.PACK_AB R17, R17, R14 ;  /* 0x0000000e1111723e */ /* 0x000fc600000010ff */
[----:B------:R-:W-:-:S05]  /*2130*/  IMAD.WIDE.U32 R4, R26, c[0x0][0x1c0], R4 ;  /* 0x000070001a047a25 */ /* 0x000fca00078e0004 */
[----:B------:R-:W-:Y:S02]  /*2140*/  IADD3 R3, R5, R3, RZ ;  /* 0x0000000305037210 */ /* 0x000fe40007ffe0ff */
[----:B------:R-:W-:-:S04]  /*2150*/  LEA R8, P1, R4, c[0x0][0x160], 0x1 ;  /* 0x0000580004087a11 */ /* 0x000fc800078208ff */
[----:B------:R-:W-:-:S05]  /*2160*/  LEA.HI.X R9, R4, c[0x0][0x164], R3, 0x1, P1 ;  /* 0x0000590004097a11 */ /* 0x000fca00008f0c03 */
[----:B------:R1:W-:Y:S04]  /*2170*/  STG.E [R8.64], R17 ;  /* 0x0000001108007986 */ /* 0x0003e8000c101906 */
.L_x_2055:
[----:B------:R-:W-:Y:S05]  /*2180*/  BSYNC B0 ;  /* 0x0000000000007941 */ /* 0x000fea0003800000 */
.L_x_2054:
[----:B------:R-:W-:Y:S02]  /*2190*/  IADD3 R30, R30, c[0x0][0x10], RZ ;  /* 0x000004001e1e7a10 */ /* 0x000fe40007ffe0ff */
[----:B------:R-:W-:Y:S02]  /*21a0*/  IADD3 R24, R24, 0x1, RZ ;  /* 0x0000000118187810 */ /* 0x000fe40007ffe0ff */
[----:B------:R-:W-:-:S13]  /*21b0*/  ISETP.GE.AND P1, PT, R30, UR4, PT ;  /* 0x000000041e007c0c */ /* 0x000fda000bf26270 */
[----:B------:R-:W-:Y:S01]  /*21c0*/  @P1 CALL.REL.NOINC `(.L_x_2056) ;  /* 0x0000001000001944 */ /* 0x000fe20003c00000 */
[----:B------:R-:W-:Y:S05]  /*21d0*/  BRA `(.L_x_2057) ;  /* 0xffffe00000007947 */ /* 0x000fea000383ffff */
.L_x_2056:
[----:B------:R-:W-:Y:S05]  /*21e0*/  EXIT ;  /* 0x000000000000794d */ /* 0x000fea0003800000 */
.L_x_2058:
        /* <DEDUP_REMOVED lines=9> */
.L_x_3297:


//--------------------- .text._Z35group_norm_nhwc_fwd_one_pass_kernelI11Bf16IOFp32WLi256ELi42ELi672EEv26Group_norm_nhwc_fwd_params --------------------------
	.section	.text._Z35group_norm_nhwc_fwd_one_pass_kernelI11Bf16IOFp32WLi256ELi42ELi672EEv26Group_norm_nhwc_fwd_params,"ax",@progbits
	.sectioninfo	@"SHI_REGISTERS=54"
	.align	128
        .global         _Z35group_norm_nhwc_fwd_one_pass_kernelI11Bf16IOFp32WLi256ELi42ELi672EEv26Group_norm_nhwc_fwd_params
        .type           _Z35group_norm_nhwc_fwd_one_pass_kernelI11Bf16IOFp32WLi256ELi42ELi672EEv26Group_norm_nhwc_fwd_params,@function
        .size           _Z35group_norm_nhwc_fwd_one_pass_kernelI11Bf16IOFp32WLi256ELi42ELi672EEv26Group_norm_nhwc_fwd_params,(.L_x_3298 - _Z35group_norm_nhwc_fwd_one_pass_kernelI11Bf16IOFp32WLi256ELi42ELi672EEv26Group_norm_nhwc_fwd_params)
        .other          _Z35group_norm_nhwc_fwd_one_pass_kernelI11Bf16IOFp32WLi256ELi42ELi672EEv26Group_norm_nhwc_fwd_params,@"STO_CUDA_ENTRY STV_DEFAULT"
_Z35group_norm_nhwc_fwd_one_pass_kernelI11Bf16IOFp32WLi256ELi42ELi672EEv26Group_norm_nhwc_fwd_params:
.text._Z35group_norm_nhwc_fwd_one_pass_kernelI11Bf16IOFp32WLi256ELi42ELi672EEv26Group_norm_nhwc_fwd_params:
        /* <DEDUP_REMOVED lines=25> */
[----:B------:R-:W-:Y:S02]  /*0190*/  IADD3 R35, R39, 0x20, RZ ;  /* 0x0000002027237810 */ /* 0x000fe40007ffe0ff */
[----:B------:R-:W-:Y:S02]  /*01a0*/  ISETP.GE.AND.EX P0, PT, R43, c[0x0][0x1cc], PT, P0 ;  /* 0x000073002b007a0c */ /* 0x000fe40003f06300 */
[----:B------:R-:W-:-:S02]  /*01b0*/  IADD3 R34, R39, 0x40, RZ ;  /* 0x0000004027227810 */ /* 0x000fc40007ffe0ff */
[----:B------:R-:W-:Y:S02]  /*01c0*/  ISETP.LT.U32.AND P0, PT, R41, 0x2a0, !P0 ;  /* 0x000002a02900780c */ /* 0x000fe40004701070 */
[C---:B------:R-:W-:Y:S02]  /*01d0*/  IADD3 R33, R39.reuse, 0x60, RZ ;  /* 0x0000006027217810 */ /* 0x040fe40007ffe0ff */
[C---:B------:R-:W-:Y:S02]  /*01e0*/  IADD3 R32, R39.reuse, 0x80, RZ ;  /* 0x0000008027207810 */ /* 0x040fe40007ffe0ff */
[C---:B------:R-:W-:Y:S02]  /*01f0*/  IADD3 R31, R39.reuse, 0xa0, RZ ;  /* 0x000000a0271f7810 */ /* 0x040fe40007ffe0ff */
[C---:B------:R-:W-:Y:S02]  /*0200*/  IADD3 R30, R39.reuse, 0xc0, RZ ;  /* 0x000000c0271e7810 */ /* 0x040fe40007ffe0ff */
[----:B-1----:R-:W-:-:S02]  /*0210*/  IADD3 R29, R39, 0xe0, RZ ;  /* 0x000000e0271d7810 */ /* 0x002fc40007ffe0ff */
.L_x_2093:
[----:B0-----:R-:W-:Y:S02]  /*0220*/  IABS R5, c[0x0][0x1d8] ;  /* 0x0000760000057a13 */ /* 0x001fe40000000000 */
[----:B------:R-:W-:-:S02]  /*0230*/  SHF.R.S32.HI R27, RZ, 0x1f, R34 ;  /* 0x0000001fff1b7819 */ /* 0x000fc40000011422 */
[----:B------:R-:W0:Y:S01]  /*0240*/  I2F.RP R0, R5 ;  /* 0x0000000500007306 */ /* 0x000e220000209400 */
[----:B------:R-:W-:Y:S02]  /*0250*/  ISETP.GE.U32.AND P4, PT, R35, c[0x0][0x1c8], PT ;  /* 0x0000720023007a0c */ /* 0x000fe40003f86070 */
[----:B------:R-:W-:Y:S02]  /*0260*/  SHF.R.S32.HI R28, RZ, 0x1f, R35 ;  /* 0x0000001fff1c7819 */ /* 0x000fe40000011423 */
[----:B------:R-:W-:Y:S02]  /*0270*/  SHF.R.S32.HI R25, RZ, 0x1f, R33 ;  /* 0x0000001fff197819 */ /* 0x000fe40000011421 */
[----:B------:R-:W-:Y:S02]  /*0280*/  ISETP.GE.AND.EX P4, PT, R28, c[0x0][0x1cc], PT, P4 ;  /* 0x000073001c007a0c */ /* 0x000fe40003f86340 */
[----:B------:R-:W-:Y:S02]  /*0290*/  MOV R24, RZ ;  /* 0x000000ff00187202 */ /* 0x000fe40000000f00 */
[----:B------:R-:W-:-:S02]  /*02a0*/  ISETP.GT.U32.OR P4, PT, R41, 0x29f, P4 ;  /* 0x0000029f2900780c */ /* 0x000fc40002784470 */
[----:B------:R-:W-:Y:S01]  /*02b0*/  SHF.R.S32.HI R23, RZ, 0x1f, R32 ;  /* 0x0000001fff177819 */ /* 0x000fe20000011420 */
[----:B0-----:R-:W0:Y:S02]  /*02c0*/  MUFU.RCP R0, R0 ;  /* 0x0000000000007308 */ /* 0x001e240000001000 */
[----:B0-----:R-:W-:-:S06]  /*02d0*/  IADD3 R2, R0, 0xffffffe, RZ ;  /* 0x0ffffffe00027810 */ /* 0x001fcc0007ffe0ff */
[----:B------:R0:W1:Y:S02]  /*02e0*/  F2I.FTZ.U32.TRUNC.NTZ R3, R2 ;  /* 0x0000000200037305 */ /* 0x000064000021f000 */
[----:B0-----:R-:W-:Y:S02]  /*02f0*/  MOV R2, RZ ;  /* 0x000000ff00027202 */ /* 0x001fe40000000f00 */
[----:B-1----:R-:W-:-:S05]  /*0300*/  IADD3 R4, RZ, -R3, RZ ;  /* 0x80000003ff047210 */ /* 0x002fca0007ffe0ff */
[----:B------:R-:W-:Y:S01]  /*0310*/  IMAD R7, R4, R5, RZ ;  /* 0x0000000504077224 */ /* 0x000fe200078e02ff */
[----:B------:R-:W-:-:S03]  /*0320*/  IABS R4, R38 ;  /* 0x0000002600047213 */ /* 0x000fc60000000000 */
[----:B------:R-:W-:-:S06]  /*0330*/  IMAD.HI.U32 R3, R3, R7, R2 ;  /* 0x0000000703037227 */ /* 0x000fcc00078e0002 */
[----:B------:R-:W-:-:S05]  /*0340*/  IMAD.HI.U32 R3, R3, R4, RZ ;  /* 0x0000000403037227 */ /* 0x000fca00078e00ff */
[----:B------:R-:W-:-:S05]  /*0350*/  IADD3 R0, -R3, RZ, RZ ;  /* 0x000000ff03007210 */ /* 0x000fca0007ffe1ff */
[----:B------:R-:W-:Y:S02]  /*0360*/  IMAD R0, R5, R0, R4 ;  /* 0x0000000005007224 */ /* 0x000fe400078e0204 */
[----:B------:R-:W-:-:S03]  /*0370*/  @!P4 IMAD R4, R28, c[0x0][0x1c0], RZ ;  /* 0x000070001c04ca24 */ /* 0x000fc600078e02ff */
[----:B------:R-:W-:Y:S01]  /*0380*/  ISETP.GT.U32.AND P2, PT, R5, R0, PT ;  /* 0x000000000500720c */ /* 0x000fe20003f44070 */
[----:B------:R-:W-:-:S12]  /*0390*/  @!P4 IMAD R7, R35, c[0x0][0x1c4], R4 ;  /* 0x000071002307ca24 */ /* 0x000fd800078e0204 */
[-C--:B------:R-:W-:Y:S02]  /*03a0*/  @!P2 IADD3 R0, R0, -R5.reuse, RZ ;  /* 0x800000050000a210 */ /* 0x080fe40007ffe0ff */
[----:B------:R-:W-:Y:S02]  /*03b0*/  @!P2 IADD3 R3, R3, 0x1, RZ ;  /* 0x000000010303a810 */ /* 0x000fe40007ffe0ff */
[----:B------:R-:W-:Y:S02]  /*03c0*/  ISETP.GE.U32.AND P1, PT, R0, R5, PT ;  /* 0x000000050000720c */ /* 0x000fe40003f26070 */
[----:B------:R-:W-:Y:S02]  /*03d0*/  LOP3.LUT R0, R38, c[0x0][0x1d8], RZ, 0x3c, !PT ;  /* 0x0000760026007a12 */ /* 0x000fe400078e3cff */
[----:B------:R-:W-:Y:S02]  /*03e0*/  ISETP.NE.AND P2, PT, RZ, c[0x0][0x1d8], PT ;  /* 0x00007600ff007a0c */ /* 0x000fe40003f45270 */
[----:B------:R-:W-:-:S07]  /*03f0*/  ISETP.GE.AND P3, PT, R0, RZ, PT ;  /* 0x000000ff0000720c */ /* 0x000fce0003f66270 */
[----:B------:R-:W-:-:S04]  /*0400*/  @P1 IADD3 R3, R3, 0x1, RZ ;  /* 0x0000000103031810 */ /* 0x000fc80007ffe0ff */
[----:B------:R-:W-:-:S04]  /*0410*/  MOV R5, R3 ;  /* 0x0000000300057202 */ /* 0x000fc80000000f00 */
[----:B------:R-:W-:Y:S02]  /*0420*/  @!P3 IADD3 R5, -R5, RZ, RZ ;  /* 0x000000ff0505b210 */ /* 0x000fe40007ffe1ff */
[----:B------:R-:W-:Y:S02]  /*0430*/  @!P2 LOP3.LUT R5, RZ, c[0x0][0x1d8], RZ, 0x33, !PT ;  /* 0x00007600ff05aa12 */ /* 0x000fe400078e33ff */
[----:B------:R-:W-:Y:S02]  /*0440*/  ISETP.GE.U32.AND P3, PT, R34, c[0x0][0x1c8], PT ;  /* 0x0000720022007a0c */ /* 0x000fe40003f66070 */
[----:B------:R-:W-:Y:S02]  /*0450*/  IADD3 R3, -R5, RZ, RZ ;  /* 0x000000ff05037210 */ /* 0x000fe40007ffe1ff */
[----:B------:R-:W-:Y:S02]  /*0460*/  SHF.R.S32.HI R0, RZ, 0x1f, R5 ;  /* 0x0000001fff007819 */ /* 0x000fe40000011405 */
[----:B------:R-:W-:Y:S01]  /*0470*/  ISETP.GE.AND.EX P3, PT, R27, c[0x0][0x1cc], PT, P3 ;  /* 0x000073001b007a0c */ /* 0x000fe20003f66330 */
[----:B------:R-:W-:Y:S01]  /*0480*/  IMAD R26, R3, c[0x0][0x1d8], R38 ;  /* 0x00007600031a7a24 */ /* 0x000fe200078e0226 */
[----:B------:R-:W-:Y:S01]  /*0490*/  SHF.R.S32.HI R3, RZ, 0x1f, R37 ;  /* 0x0000001fff037819 */ /* 0x000fe20000011425 */
[----:B------:R-:W-:Y:S01]  /*04a0*/  IMAD R0, R0, c[0x0][0x1d0], RZ ;  /* 0x0000740000007a24 */ /* 0x000fe200078e02ff */
[----:B------:R-:W-:Y:S01]  /*04b0*/  ISETP.GT.U32.OR P3, PT, R41, 0x29f, P3 ;  /* 0x0000029f2900780c */ /* 0x000fe20001f64470 */
[----:B------:R-:W-:-:S02]  /*04c0*/  IMAD R26, R26, 0x2a, RZ ;  /* 0x0000002a1a1a7824 */ /* 0x000fc400078e02ff */
[----:B------:R-:W-:Y:S02]  /*04d0*/  IMAD R13, R5, c[0x0][0x1d4], R0 ;  /* 0x00007500050d7a24 */ /* 0x000fe400078e0200 */
[----:B------:R-:W-:Y:S01]  /*04e0*/  @P0 IMAD R0, R43, c[0x0][0x1c0], RZ ;  /* 0x000070002b000a24 */ /* 0x000fe200078e02ff */
[----:B------:R-:W-:-:S04]  /*04f0*/  IADD3 R2, P1, R37, R26, RZ ;  /* 0x0000001a25027210 */ /* 0x000fc80007f3e0ff */
[----:B------:R-:W-:Y:S02]  /*0500*/  LEA.HI.X.SX32 R3, R26, R3, 0x1, P1 ;  /* 0x000000031a037211 */ /* 0x000fe400008f0eff */
[----:B------:R-:W-:Y:S01]  /*0510*/  ISETP.GE.U32.AND P1, PT, R33, c[0x0][0x1c8], PT ;  /* 0x0000720021007a0c */ /* 0x000fe20003f26070 */
[----:B------:R-:W-:Y:S02]  /*0520*/  @!P3 IMAD R11, R27, c[0x0][0x1c0], RZ ;  /* 0x000070001b0bba24 */ /* 0x000fe400078e02ff */
[----:B------:R-:W-:Y:S01]  /*0530*/  IMAD.WIDE.U32 R2, R5, c[0x0][0x1d0], R2 ;  /* 0x0000740005027a25 */ /* 0x000fe200078e0002 */
[----:B------:R-:W-:-:S03]  /*0540*/  ISETP.GE.AND.EX P1, PT, R25, c[0x0][0x1cc], PT, P1 ;  /* 0x0000730019007a0c */ /* 0x000fc60003f26310 */
[----:B------:R-:W-:Y:S01]  /*0550*/  @P0 IMAD R5, R39, c[0x0][0x1c4], R0 ;  /* 0x0000710027050a24 */ /* 0x000fe200078e0200 */
[----:B------:R-:W-:Y:S01]  /*0560*/  IADD3 R13, R3, R13, RZ ;  /* 0x0000000d030d7210 */ /* 0x000fe20007ffe0ff */
[----:B------:R-:W-:Y:S01]  /*0570*/  @!P3 IMAD R11, R34, c[0x0][0x1c4], R11 ;  /* 0x00007100220bba24 */ /* 0x000fe200078e020b */
[-C--:B------:R-:W-:Y:S02]  /*0580*/  @P0 MOV R8, R2.reuse ;  /* 0x0000000200080202 */ /* 0x080fe40000000f00 */
[-C--:B------:R-:W-:Y:S02]  /*0590*/  @P0 MOV R9, R13.reuse ;  /* 0x0000000d00090202 */ /* 0x080fe40000000f00 */
[-C--:B------:R-:W-:Y:S02]  /*05a0*/  @!P3 MOV R16, R2.reuse ;  /* 0x000000020010b202 */ /* 0x080fe40000000f00 */
[----:B------:R-:W-:Y:S01]  /*05b0*/  @!P3 MOV R17, R13 ;  /* 0x0000000d0011b202 */ /* 0x000fe20000000f00 */
[----:B------:R-:W-:Y:S01]  /*05c0*/  @P0 IMAD.WIDE.U32 R8, R39, c[0x0][0x1c0], R8 ;  /* 0x0000700027080a25 */ /* 0x000fe200078e0008 */
[----:B------:R-:W-:-:S02]  /*05d0*/  @!P4 MOV R12, R2 ;  /* 0x00000002000cc202 */ /* 0x000fc40000000f00 */
[----:B------:R-:W-:Y:S01]  /*05e0*/  ISETP.GT.U32.OR P1, PT, R41, 0x29f, P1 ;  /* 0x0000029f2900780c */ /* 0x000fe20000f24470 */
[----:B------:R-:W-:Y:S01]  /*05f0*/  @!P3 IMAD.WIDE.U32 R16, R34, c[0x0][0x1c0], R16 ;  /* 0x000070002210ba25 */ /* 0x000fe200078e0010 */
[----:B------:R-:W-:Y:S02]  /*0600*/  @P0 IADD3 R9, R9, R5, RZ ;  /* 0x0000000509090210 */ /* 0x000fe40007ffe0ff */
[C---:B------:R-:W-:Y:S01]  /*0610*/  @P0 LEA R10, P2, R8.reuse, c[0x0][0x170], 0x1 ;  /* 0x00005c00080a0a11 */ /* 0x040fe200078408ff */
[----:B------:R-:W-:Y:S01]  /*0620*/  @!P4 IMAD.WIDE.U32 R14, R35, c[0x0][0x1c0], R12 ;  /* 0x00007000230eca25 */ /* 0x000fe200078e000c */
[----:B------:R-:W-:Y:S02]  /*0630*/  @!P3 IADD3 R5, R17, R11, RZ ;  /* 0x0000000b1105b210 */ /* 0x000fe40007ffe0ff */
[----:B------:R-:W-:Y:S02]  /*0640*/  @P0 LEA.HI.X R11, R8, c[0x0][0x174], R9, 0x1, P2 ;  /* 0x00005d00080b0a11 */ /* 0x000fe400010f0c09 */
[----:B------:R-:W-:-:S02]  /*0650*/  @!P4 IADD3 R7, R15, R7, RZ ;  /* 0x000000070f07c210 */ /* 0x000fc40007ffe0ff */
[----:B------:R-:W-:Y:S01]  /*0660*/  @!P4 LEA R6, P5, R14, c[0x0][0x170], 0x1 ;  /* 0x00005c000e06ca11 */ /* 0x000fe200078a08ff */
[----:B------:R0:W2:Y:S01]  /*0670*/  @P0 LDG.E R24, [R10.64] ;  /* 0x000000060a180981 */ /* 0x0000a2000c1e1900 */
[----:B------:R-:W-:Y:S02]  /*0680*/  ISETP.GE.U32.AND P2, PT, R32, c[0x0][0x1c8], PT ;  /* 0x0000720020007a0c */ /* 0x000fe40003f46070 */
[----:B------:R-:W-:Y:S02]  /*0690*/  MOV R21, RZ ;  /* 0x000000ff00157202 */ /* 0x000fe40000000f00 */
[----:B------:R-:W-:Y:S02]  /*06a0*/  @!P4 LEA.HI.X R7, R14, c[0x0][0x174], R7, 0x1, P5 ;  /* 0x00005d000e07ca11 */ /* 0x000fe400028f0c07 */
[----:B------:R-:W-:Y:S01]  /*06b0*/  ISETP.GE.AND.EX P2, PT, R23, c[0x0][0x1cc], PT, P2 ;  /* 0x0000730017007a0c */ /* 0x000fe20003f46320 */
[----:B------:R-:W-:Y:S01]  /*06c0*/  @!P1 IMAD R0, R25, c[0x0][0x1c0], RZ ;  /* 0x0000700019009a24 */ /* 0x000fe200078e02ff */
[----:B------:R-:W-:Y:S01]  /*06d0*/  @!P3 LEA R4, P6, R16, c[0x0][0x170], 0x1 ;  /* 0x00005c001004ba11 */ /* 0x000fe200078c08ff */
[----:B------:R1:W3:Y:S01]  /*06e0*/  @!P4 LDG.E R21, [R6.64] ;  /* 0x000000060615c981 */ /* 0x0002e2000c1e1900 */
[----:B------:R-:W-:-:S02]  /*06f0*/  @!P1 MOV R8, R2 ;  /* 0x0000000200089202 */ /* 0x000fc40000000f00 */
[----:B------:R-:W-:Y:S02]  /*0700*/  @!P1 MOV R9, R13 ;  /* 0x0000000d00099202 */ /* 0x000fe40000000f00 */
[----:B------:R-:W-:Y:S01]  /*0710*/  ISETP.GT.U32.OR P2, PT, R41, 0x29f, P2 ;  /* 0x0000029f2900780c */ /* 0x000fe20001744470 */
[----:B------:R-:W-:Y:S01]  /*0720*/  CS2R R18, SRZ ;  /* 0x0000000000127805 */ /* 0x000fe2000001ff00 */
[----:B------:R-:W-:Y:S02]  /*0730*/  ISETP.GE.U32.AND P5, PT, R31, c[0x0][0x1c8], PT ;  /* 0x000072001f007a0c */ /* 0x000fe40003fa6070 */
[----:B------:R-:W-:Y:S01]  /*0740*/  SHF.R.S32.HI R22, RZ, 0x1f, R31 ;  /* 0x0000001fff167819 */ /* 0x000fe2000001141f */
[C---:B------:R-:W-:Y:S01]  /*0750*/  @!P1 IMAD R15, R33.reuse, c[0x0][0x1c4], R0 ;  /* 0x00007100210f9a24 */ /* 0x040fe200078e0200 */
[----:B------:R-:W-:Y:S01]  /*0760*/  @!P3 LEA.HI.X R5, R16, c[0x0][0x174], R5, 0x1, P6 ;  /* 0x00005d001005ba11 */ /* 0x000fe200030f0c05 */
[----:B------:R-:W-:Y:S01]  /*0770*/  @!P1 IMAD.WIDE.U32 R8, R33, c[0x0][0x1c0], R8 ;  /* 0x0000700021089a25 */ /* 0x000fe200078e0008 */
[----:B------:R-:W-:-:S03]  /*0780*/  ISETP.GE.AND.EX P5, PT, R22, c[0x0][0x1cc], PT, P5 ;  /* 0x0000730016007a0c */ /* 0x000fc60003fa6350 */
[----:B------:R4:W5:Y:S01]  /*0790*/  @!P3 LDG.E R19, [R4.64] ;  /* 0x000000060413b981 */ /* 0x000962000c1e1900 */
[----:B------:R-:W-:Y:S02]  /*07a0*/  @!P1 IADD3 R9, R9, R15, RZ ;  /* 0x0000000f09099210 */ /* 0x000fe40007ffe0ff */
[C---:B0-----:R-:W-:Y:S02]  /*07b0*/  @!P1 LEA R10, P6, R8.reuse, c[0x0][0x170], 0x1 ;  /* 0x00005c00080a9a11 */ /* 0x041fe400078c08ff */
[----:B------:R-:W-:Y:S02]  /*07c0*/  ISETP.GT.U32.OR P5, PT, R41, 0x29f, P5 ;  /* 0x0000029f2900780c */ /* 0x000fe40002fa4470 */
[----:B------:R-:W-:Y:S01]  /*07d0*/  @!P1 LEA.HI.X R11, R8, c[0x0][0x174], R9, 0x1, P6 ;  /* 0x00005d00080b9a11 */ /* 0x000fe200030f0c09 */
[----:B------:R-:W-:Y:S01]  /*07e0*/  @!P2 IMAD R9, R23, c[0x0][0x1c0], RZ ;  /* 0x000070001709aa24 */ /* 0x000fe200078e02ff */
[----:B-1----:R-:W-:Y:S02]  /*07f0*/  @!P2 MOV R6, R2 ;  /* 0x000000020006a202 */ /* 0x002fe40000000f00 */
[----:B------:R-:W-:-:S02]  /*0800*/  @!P2 MOV R7, R13 ;  /* 0x0000000d0007a202 */ /* 0x000fc40000000f00 */
[----:B------:R-:W-:Y:S02]  /*0810*/  ISETP.GE.U32.AND P4, PT, R30, c[0x0][0x1c8], PT ;  /* 0x000072001e007a0c */ /* 0x000fe40003f86070 */
[----:B------:R-:W-:Y:S01]  /*0820*/  SHF.R.S32.HI R20, RZ, 0x1f, R30 ;  /* 0x0000001fff147819 */ /* 0x000fe2000001141e */
[C---:B------:R-:W-:Y:S01]  /*0830*/  @!P2 IMAD R15, R32.reuse, c[0x0][0x1c4], R9 ;  /* 0x00007100200faa24 */ /* 0x040fe200078e0209 */
[----:B------:R0:W5:Y:S01]  /*0840*/  @!P1 LDG.E R18, [R10.64] ;  /* 0x000000060a129981 */ /* 0x000162000c1e1900 */
[----:B------:R-:W-:Y:S01]  /*0850*/  @!P2 IMAD.WIDE.U32 R6, R32, c[0x0][0x1c0], R6 ;  /* 0x000070002006aa25 */ /* 0x000fe200078e0006 */
[----:B------:R-:W-:Y:S02]  /*0860*/  ISETP.GE.AND.EX P4, PT, R20, c[0x0][0x1cc], PT, P4 ;  /* 0x0000730014007a0c */ /* 0x000fe40003f86340 */
[----:B------:R-:W-:Y:S02]  /*0870*/  @!P5 MOV R8, R2 ;  /* 0x000000020008d202 */ /* 0x000fe40000000f00 */
[----:B------:R-:W-:Y:S01]  /*0880*/  ISETP.GT.U32.OR P3, PT, R41, 0x29f, P4 ;  /* 0x0000029f2900780c */ /* 0x000fe20002764470 */
[----:B------:R-:W-:Y:S01]  /*0890*/  @!P5 IMAD R0, R22, c[0x0][0x1c0], RZ ;  /* 0x000070001600da24 */ /* 0x000fe200078e02ff */
[----:B------:R-:W-:-:S02]  /*08a0*/  @!P5 MOV R9, R13 ;  /* 0x0000000d0009d202 */ /* 0x000fc40000000f00 */
[----:B----4-:R-:W-:Y:S02]  /*08b0*/  @!P2 IADD3 R5, R7, R15, RZ ;  /* 0x0000000f0705a210 */ /* 0x010fe40007ffe0ff */
[C---:B------:R-:W-:Y:S01]  /*08c0*/  @!P2 LEA R4, P1, R6.reuse, c[0x0][0x170], 0x1 ;  /* 0x00005c000604aa11 */ /* 0x040fe200078208ff */
[----:B------:R-:W-:Y:S01]  /*08d0*/  CS2R R16, SRZ ;  /* 0x0000000000107805 */ /* 0x000fe2000001ff00 */
[C---:B------:R-:W-:Y:S02]  /*08e0*/  @!P5 IMAD R45, R31.reuse, c[0x0][0x1c4], R0 ;  /* 0x000071001f2dda24 */ /* 0x040fe400078e0200 */
[----:B------:R-:W-:Y:S01]  /*08f0*/  @!P2 LEA.HI.X R5, R6, c[0x0][0x174], R5, 0x1, P1 ;  /* 0x00005d000605aa11 */ /* 0x000fe200008f0c05 */
[----:B------:R-:W-:-:S04]  /*0900*/  @!P5 IMAD.WIDE.U32 R8, R31, c[0x0][0x1c0], R8 ;  /* 0x000070001f08da25 */ /* 0x000fc800078e0008 */
[----:B------:R2:W4:Y:S01]  /*0910*/  @!P2 LDG.E R17, [R4.64] ;  /* 0x000000060411a981 */ /* 0x000522000c1e1900 */
[----:B------:R-:W-:Y:S02]  /*0920*/  @!P5 IADD3 R7, R9, R45, RZ ;  /* 0x0000002d0907d210 */ /* 0x000fe40007ffe0ff */
[----:B------:R-:W-:Y:S01]  /*0930*/  @!P5 LEA R6, P1, R8, c[0x0][0x170], 0x1 ;  /* 0x00005c000806da11 */ /* 0x000fe200078208ff */
[----:B------:R-:W-:-:S03]  /*0940*/  @!P3 IMAD R9, R20, c[0x0][0x1c0], RZ ;  /* 0x000070001409ba24 */ /* 0x000fc600078e02ff */
[----:B------:R-:W-:Y:S01]  /*0950*/  @!P5 LEA.HI.X R7, R8, c[0x0][0x174], R7, 0x1, P1 ;  /* 0x00005d000807da11 */ /* 0x000fe200008f0c07 */
[C---:B0-----:R-:W-:Y:S01]  /*0960*/  @!P3 IMAD R11, R30.reuse, c[0x0][0x1c4], R9 ;  /* 0x000071001e0bba24 */ /* 0x041fe200078e0209 */
[----:B------:R-:W-:Y:S02]  /*0970*/  @!P3 MOV R8, R2 ;  /* 0x000000020008b202 */ /* 0x000fe40000000f00 */
[----:B------:R-:W-:Y:S01]  /*0980*/  @!P3 MOV R9, R13 ;  /* 0x0000000d0009b202 */ /* 0x000fe20000000f00 */
[----:B------:R0:W4:Y:S04]  /*0990*/  @!P5 LDG.E R16, [R6.64] ;  /* 0x000000060610d981 */ /* 0x000128000c1e1900 */
[----:B------:R-:W-:Y:S01]  /*09a0*/  @!P3 IMAD.WIDE.U32 R8, R30, c[0x0][0x1c0], R8 ;  /* 0x000070001e08ba25 */ /* 0x000fe200078e0008 */
[----:B------:R-:W-:-:S04]  /*09b0*/  MOV R15, RZ ;  /* 0x000000ff000f7202 */ /* 0x000fc80000000f00 */
[----:B------:R-:W-:Y:S02]  /*09c0*/  @!P3 IADD3 R9, R9, R11, RZ ;  /* 0x0000000b0909b210 */ /* 0x000fe40007ffe0ff */
[----:B------:R-:W-:-:S04]  /*09d0*/  @!P3 LEA R10, P1, R8, c[0x0][0x170], 0x1 ;  /* 0x00005c00080aba11 */ /* 0x000fc800078208ff */
[----:B------:R-:W-:-:S05]  /*09e0*/  @!P3 LEA.HI.X R11, R8, c[0x0][0x174], R9, 0x1, P1 ;  /* 0x00005d00080bba11 */ /* 0x000fca00008f0c09 */
[----:B------:R-:W4:Y:S01]  /*09f0*/  @!P3 LDG.E R15, [R10.64] ;  /* 0x000000060a0fb981 */ /* 0x000f22000c1e1900 */
[----:B------:R-:W-:Y:S02]  /*0a00*/  ISETP.GE.U32.AND P1, PT, R29, c[0x0][0x1c8], PT ;  /* 0x000072001d007a0c */ /* 0x000fe40003f26070 */
[----:B------:R-:W-:-:S04]  /*0a10*/  SHF.R.S32.HI R14, RZ, 0x1f, R29 ;  /* 0x0000001fff0e7819 */ /* 0x000fc8000001141d */
[----:B------:R-:W-:-:S04]  /*0a20*/  ISETP.GE.AND.EX P1, PT, R14, c[0x0][0x1cc], PT, P1 ;  /* 0x000073000e007a0c */ /* 0x000fc80003f26310 */
[----:B------:R-:W-:Y:S02]  /*0a30*/  ISETP.GT.U32.OR P1, PT, R41, 0x29f, P1 ;  /* 0x0000029f2900780c */ /* 0x000fe40000f24470 */
[--C-:B--2---:R-:W-:Y:S02]  /*0a40*/  PRMT R5, RZ, 0x7610, R24.reuse ;  /* 0x00007610ff057816 */ /* 0x104fe40000000018 */
[----:B------:R-:W-:-:S03]  /*0a50*/  PRMT R0, RZ, 0x5410, R24 ;  /* 0x00005410ff007816 */ /* 0x000fc60000000018 */
[----:B------:R-:W-:Y:S02]  /*0a60*/  FMUL.FTZ R9, R5, R5 ;  /* 0x0000000505097220 */ /* 0x000fe40000410000 */
[C---:B------:R-:W-:Y:S02]  /*0a70*/  FADD.FTZ R5, R0.reuse, R5 ;  /* 0x0000000500057221 */ /* 0x040fe40000010000 */
[----:B------:R-:W-:Y:S01]  /*0a80*/  FFMA.FTZ R9, R0, R0, R9 ;  /* 0x0000000000097223 */ /* 0x000fe20000010009 */
[--C-:B---3--:R-:W-:Y:S02]  /*0a90*/  PRMT R0, RZ, 0x5410, R21.reuse ;  /* 0x00005410ff007816 */ /* 0x108fe40000000015 */
[----:B0-----:R-:W-:Y:S01]  /*0aa0*/  PRMT R7, RZ, 0x7610, R21 ;  /* 0x00007610ff077816 */ /* 0x001fe20000000015 */
[----:B------:R-:W-:-:S04]  /*0ab0*/  FADD.FTZ R5, RZ, R5 ;  /* 0x00000005ff057221 */ /* 0x000fc80000010000 */
[C---:B------:R-:W-:Y:S02]  /*0ac0*/  FADD.FTZ R4, R0.reuse, R7 ;  /* 0x0000000700047221 */ /* 0x040fe40000010000 */
[----:B------:R-:W-:Y:S02]  /*0ad0*/  FMUL.FTZ R45, R7, R7 ;  /* 0x00000007072d7220 */ /* 0x000fe40000410000 */
[----:B------:R-:W-:Y:S01]  /*0ae0*/  FADD.FTZ R4, R5, R4 ;  /* 0x0000000405047221 */ /* 0x000fe20000010000 */
[--C-:B-----5:R-:W-:Y:S02]  /*0af0*/  PRMT R6, RZ, 0x7610, R19.reuse ;  /* 0x00007610ff067816 */ /* 0x120fe40000000013 */
[----:B------:R-:W-:Y:S01]  /*0b00*/  PRMT R5, RZ, 0x5410, R19 ;  /* 0x00005410ff057816 */ /* 0x000fe20000000013 */
[----:B------:R-:W-:Y:S02]  /*0b10*/  FFMA.FTZ R0, R0, R0, R45 ;  /* 0x0000000000007223 */ /* 0x000fe4000001002d */
[----:B------:R-:W-:-:S02]  /*0b20*/  FADD.FTZ R9, RZ, R9 ;  /* 0x00000009ff097221 */ /* 0x000fc40000010000 */
[----:B------:R-:W-:Y:S02]  /*0b30*/  FMUL.FTZ R8, R6, R6 ;  /* 0x0000000606087220 */ /* 0x000fe40000410000 */
[----:B------:R-:W-:Y:S02]  /*0b40*/  FADD.FTZ R7, R5, R6 ;  /* 0x0000000605077221 */ /* 0x000fe40000010000 */
[----:B------:R-:W-:Y:S02]  /*0b50*/  FADD.FTZ R0, R9, R0 ;  /* 0x0000000009007221 */ /* 0x000fe40000010000 */
[----:B------:R-:W-:-:S04]  /*0b60*/  FFMA.FTZ R5, R5, R5, R8 ;  /* 0x0000000505057223 */ /* 0x000fc80000010008 */
[----:B------:R-:W-:Y:S01]  /*0b70*/  FADD.FTZ R0, R0, R5 ;  /* 0x0000000500007221 */ /* 0x000fe20000010000 */
[--C-:B------:R-:W-:Y:S02]  /*0b80*/  PRMT R5, RZ, 0x5410, R18.reuse ;  /* 0x00005410ff057816 */ /* 0x100fe40000000012 */
[----:B------:R-:W-:Y:S01]  /*0b90*/  PRMT R6, RZ, 0x7610, R18 ;  /* 0x00007610ff067816 */ /* 0x000fe20000000012 */
[----:B------:R-:W-:-:S04]  /*0ba0*/  FADD.FTZ R4, R4, R7 ;  /* 0x0000000704047221 */ /* 0x000fc80000010000 */
[----:B------:R-:W-:-:S04]  /*0bb0*/  FADD.FTZ R7, R5, R6 ;  /* 0x0000000605077221 */ /* 0x000fc80000010000 */
[----:B------:R-:W-:Y:S02]  /*0bc0*/  FADD.FTZ R4, R4, R7 ;  /* 0x0000000704047221 */ /* 0x000fe40000010000 */
[----:B------:R-:W-:Y:S01]  /*0bd0*/  FMUL.FTZ R8, R6, R6 ;  /* 0x0000000606087220 */ /* 0x000fe20000410000 */
[--C-:B----4-:R-:W-:Y:S02]  /*0be0*/  PRMT R7, RZ, 0x7610, R17.reuse ;  /* 0x00007610ff077816 */ /* 0x110fe40000000011 */
[----:B------:R-:W-:-:S03]  /*0bf0*/  PRMT R6, RZ, 0x5410, R17 ;  /* 0x00005410ff067816 */ /* 0x000fc60000000011 */
[----:B------:R-:W-:Y:S02]  /*0c00*/  FMUL.FTZ R9, R7, R7 ;  /* 0x0000000707097220 */ /* 0x000fe40000410000 */
[----:B------:R-:W-:Y:S02]  /*0c10*/  FFMA.FTZ R5, R5, R5, R8 ;  /* 0x0000000505057223 */ /* 0x000fe40000010008 */
[C---:B------:R-:W-:Y:S02]  /*0c20*/  FADD.FTZ R7, R6.reuse, R7 ;  /* 0x0000000706077221 */ /* 0x040fe40000010000 */
[----:B------:R-:W-:Y:S01]  /*0c30*/  FFMA.FTZ R9, R6, R6, R9 ;  /* 0x0000000606097223 */ /* 0x000fe20000010009 */
[--C-:B------:R-:W-:Y:S01]  /*0c40*/  PRMT R6, RZ, 0x7610, R16.reuse ;  /* 0x00007610ff067816 */ /* 0x100fe20000000010 */
[----:B------:R-:W-:Y:S01]  /*0c50*/  FADD.FTZ R0, R0, R5 ;  /* 0x0000000500007221 */ /* 0x000fe20000010000 */
[----:B------:R-:W-:Y:S01]  /*0c60*/  PRMT R5, RZ, 0x5410, R16 ;  /* 0x00005410ff057816 */ /* 0x000fe20000000010 */
[----:B------:R-:W-:-:S02]  /*0c70*/  FADD.FTZ R4, R4, R7 ;  /* 0x0000000704047221 */ /* 0x000fc40000010000 */
[----:B------:R-:W-:Y:S02]  /*0c80*/  FMUL.FTZ R8, R6, R6 ;  /* 0x0000000606087220 */ /* 0x000fe40000410000 */
[C---:B------:R-:W-:Y:S02]  /*0c90*/  FADD.FTZ R7, R5.reuse, R6 ;  /* 0x0000000605077221 */ /* 0x040fe40000010000 */
[----:B------:R-:W-:Y:S02]  /*0ca0*/  FADD.FTZ R0, R0, R9 ;  /* 0x0000000900007221 */ /* 0x000fe40000010000 */
[----:B------:R-:W-:Y:S02]  /*0cb0*/  FFMA.FTZ R5, R5, R5, R8 ;  /* 0x0000000505057223 */ /* 0x000fe40000010008 */
[----:B------:R-:W-:Y:S01]  /*0cc0*/  FADD.FTZ R8, R4, R7 ;  /* 0x0000000704087221 */ /* 0x000fe20000010000 */
[----:B------:R-:W-:Y:S01]  /*0cd0*/  @!P1 MOV R4, R2 ;  /* 0x0000000200049202 */ /* 0x000fe20000000f00 */
[----:B------:R-:W-:Y:S01]  /*0ce0*/  FADD.FTZ R9, R0, R5 ;  /* 0x0000000500097221 */ /* 0x000fe20000010000 */
[----:B------:R-:W-:Y:S01]  /*0cf0*/  @!P1 MOV R5, R13 ;  /* 0x0000000d00059202 */ /* 0x000fe20000000f00 */
[----:B------:R-:W-:Y:S01]  /*0d00*/  @!P1 IMAD R6, R14, c[0x0][0x1c0], RZ ;  /* 0x000070000e069a24 */ /* 0x000fe200078e02ff */
[----:B------:R-:W-:-:S03]  /*0d10*/  PRMT R7, RZ, 0x7610, R15 ;  /* 0x00007610ff077816 */ /* 0x000fc6000000000f */
[C---:B------:R-:W-:Y:S02]  /*0d20*/  @!P1 IMAD R47, R29.reuse, c[0x0][0x1c4], R6 ;  /* 0x000071001d2f9a24 */ /* 0x040fe400078e0206 */
[----:B------:R-:W-:Y:S01]  /*0d30*/  @!P1 IMAD.WIDE.U32 R4, R29, c[0x0][0x1c0], R4 ;  /* 0x000070001d049a25 */ /* 0x000fe200078e0004 */
[----:B------:R-:W-:-:S03]  /*0d40*/  PRMT R0, RZ, 0x5410, R15 ;  /* 0x00005410ff007816 */ /* 0x000fc6000000000f */
[----:B------:R-:W-:Y:S01]  /*0d50*/  FMUL.FTZ R45, R7, R7 ;  /* 0x00000007072d7220 */ /* 0x000fe20000410000 */
[----:B------:R-:W-:Y:S02]  /*0d60*/  @!P1 IADD3 R5, R5, R47, RZ ;  /* 0x0000002f05059210 */ /* 0x000fe40007ffe0ff */
[----:B------:R-:W-:Y:S01]  /*0d70*/  @!P1 LEA R6, P2, R4, c[0x0][0x170], 0x1 ;  /* 0x00005c0004069a11 */ /* 0x000fe200078408ff */
[C---:B------:R-:W-:Y:S02]  /*0d80*/  FADD.FTZ R11, R0.reuse, R7 ;  /* 0x00000007000b7221 */ /* 0x040fe40000010000 */
[----:B------:R-:W-:Y:S01]  /*0d90*/  FFMA.FTZ R10, R0, R0, R45 ;  /* 0x00000000000a7223 */ /* 0x000fe2000001002d */
[----:B------:R-:W-:Y:S02]  /*0da0*/  MOV R0, RZ ;  /* 0x000000ff00007202 */ /* 0x000fe40000000f00 */
[----:B------:R-:W-:-:S05]  /*0db0*/  @!P1 LEA.HI.X R7, R4, c[0x0][0x174], R5, 0x1, P2 ;  /* 0x00005d0004079a11 */ /* 0x000fca00010f0c05 */
[----:B------:R-:W2:Y:S01]  /*0dc0*/  @!P1 LDG.E R0, [R6.64] ;  /* 0x0000000606009981 */ /* 0x000ea2000c1e1900 */
[----:B------:R-:W-:Y:S02]  /*0dd0*/  FADD.FTZ R8, R8, R11 ;  /* 0x0000000b08087221 */ /* 0x000fe40000010000 */
[----:B------:R-:W-:Y:S01]  /*0de0*/  FADD.FTZ R9, R9, R10 ;  /* 0x0000000a09097221 */ /* 0x000fe20000010000 */
[C---:B------:R-:W-:Y:S02]  /*0df0*/  ISETP.GT.AND P1, PT, R44.reuse, 0x1e, PT ;  /* 0x0000001e2c00780c */ /* 0x040fe40003f24270 */
[----:B------:R-:W-:Y:S02]  /*0e00*/  ISETP.NE.AND P2, PT, R44, RZ, PT ;  /* 0x000000ff2c00720c */ /* 0x000fe40003f45270 */
[----:B------:R-:W-:Y:S01]  /*0e10*/  ISETP.NE.AND P3, PT, R41, RZ, PT ;  /* 0x000000ff2900720c */ /* 0x000fe20003f65270 */
[----:B------:R-:W-:Y:S01]  /*0e20*/  BSSY B0, `(.L_x_2059) ;  /* 0x0000057000007945 */ /* 0x000fe20003800000 */
[----:B--2---:R-:W-:-:S02]  /*0e30*/  PRMT R5, RZ, 0x7610, R0 ;  /* 0x00007610ff057816 */ /* 0x004fc40000000000 */
[----:B------:R-:W-:-:S03]  /*0e40*/  PRMT R4, RZ, 0x5410, R0 ;  /* 0x00005410ff047816 */ /* 0x000fc60000000000 */
[----:B------:R-:W-:Y:S02]  /*0e50*/  FMUL.FTZ R11, R5, R5 ;  /* 0x00000005050b7220 */ /* 0x000fe40000410000 */
[C---:B------:R-:W-:Y:S02]  /*0e60*/  FADD.FTZ R5, R4.reuse, R5 ;  /* 0x0000000504057221 */ /* 0x040fe40000010000 */
[----:B------:R-:W-:Y:S02]  /*0e70*/  FFMA.FTZ R4, R4, R4, R11 ;  /* 0x0000000404047223 */ /* 0x000fe4000001000b */
        /* <DEDUP_REMOVED lines=26> */
[----:B------:R-:W-:Y:S02]  /*1020*/  MOV R6, R5 ;  /* 0x0000000500067202 */ /* 0x000fe40000000f00 */
[----:B------:R-:W-:-:S05]  /*1030*/  MOV R7, R4 ;  /* 0x0000000400077202 */ /* 0x000fca0000000f00 */
[----:B------:R0:W-:Y:S04]  /*1040*/  @!P2 STS.64 [R36.X8+0x18], R6 ;  /* 0x000018062400a388 */ /* 0x0001e80000008a00 */
[----:B------:R-:W-:Y:S06]  /*1050*/  BAR.SYNC.DEFER_BLOCKING 0x0 ;  /* 0x0000000000007b1d */ /* 0x000fec0000010000 */
[----:B------:R-:W-:Y:S05]  /*1060*/  @P3 BRA `(.L_x_2060) ;  /* 0x0000032000003947 */ /* 0x000fea0003800000 */
[----:B------:R-:W1:Y:S02]  /*1070*/  LDS.128 R8, [0x20] ;  /* 0x00002000ff087984 */ /* 0x000e640000000c00 */
[----:B-1----:R-:W-:-:S02]  /*1080*/  FADD.FTZ R5, R6, R8 ;  /* 0x0000000806057221 */ /* 0x002fc40000010000 */
[----:B------:R-:W-:Y:S02]  /*1090*/  FADD.FTZ R8, R7, R9 ;  /* 0x0000000907087221 */ /* 0x000fe40000010000 */
[----:B------:R-:W-:Y:S02]  /*10a0*/  FADD.FTZ R9, R5, R10 ;  /* 0x0000000a05097221 */ /* 0x000fe40000010000 */
[----:B0-----:R-:W0:Y:S01]  /*10b0*/  LDS.128 R4, [0x30] ;  /* 0x00003000ff047984 */ /* 0x001e220000000c00 */
[----:B------:R-:W-:Y:S02]  /*10c0*/  FADD.FTZ R8, R8, R11 ;  /* 0x0000000b08087221 */ /* 0x000fe40000010000 */
[----:B0-----:R-:W-:Y:S02]  /*10d0*/  FADD.FTZ R9, R9, R4 ;  /* 0x0000000409097221 */ /* 0x001fe40000010000 */
[----:B------:R-:W-:Y:S02]  /*10e0*/  FADD.FTZ R4, R8, R5 ;  /* 0x0000000508047221 */ /* 0x000fe40000010000 */
[----:B------:R-:W-:-:S02]  /*10f0*/  FADD.FTZ R5, R9, R6 ;  /* 0x0000000609057221 */ /* 0x000fc40000010000 */
[----:B------:R-:W0:Y:S01]  /*1100*/  LDS.128 R8, [0x40] ;  /* 0x00004000ff087984 */ /* 0x000e220000000c00 */
[----:B------:R-:W-:Y:S02]  /*1110*/  FADD.FTZ R4, R4, R7 ;  /* 0x0000000704047221 */ /* 0x000fe40000010000 */
[----:B0-----:R-:W-:Y:S02]  /*1120*/  FADD.FTZ R5, R5, R8 ;  /* 0x0000000805057221 */ /* 0x001fe40000010000 */
[----:B------:R-:W-:Y:S02]  /*1130*/  FADD.FTZ R8, R4, R9 ;  /* 0x0000000904087221 */ /* 0x000fe40000010000 */
[----:B------:R-:W-:Y:S02]  /*1140*/  FADD.FTZ R9, R5, R10 ;  /* 0x0000000a05097221 */ /* 0x000fe40000010000 */
[----:B------:R-:W0:Y:S01]  /*1150*/  LDS.128 R4, [0x50] ;  /* 0x00005000ff047984 */ /* 0x000e220000000c00 */
[----:B------:R-:W-:-:S02]  /*1160*/  FADD.FTZ R8, R8, R11 ;  /* 0x0000000b08087221 */ /* 0x000fc40000010000 */
[----:B0-----:R-:W-:Y:S02]  /*1170*/  FADD.FTZ R9, R9, R4 ;  /* 0x0000000409097221 */ /* 0x001fe40000010000 */
[----:B------:R-:W-:Y:S02]  /*1180*/  FADD.FTZ R4, R8, R5 ;  /* 0x0000000508047221 */ /* 0x000fe40000010000 */
[----:B------:R-:W-:Y:S02]  /*1190*/  FADD.FTZ R5, R9, R6 ;  /* 0x0000000609057221 */ /* 0x000fe40000010000 */
[----:B------:R-:W0:Y:S01]  /*11a0*/  LDS.128 R8, [0x60] ;  /* 0x00006000ff087984 */ /* 0x000e220000000c00 */
[----:B------:R-:W-:Y:S02]  /*11b0*/  FADD.FTZ R4, R4, R7 ;  /* 0x0000000704047221 */ /* 0x000fe40000010000 */
[----:B0-----:R-:W-:Y:S02]  /*11c0*/  FADD.FTZ R5, R5, R8 ;  /* 0x0000000805057221 */ /* 0x001fe40000010000 */
[----:B------:R-:W-:-:S02]  /*11d0*/  FADD.FTZ R8, R4, R9 ;  /* 0x0000000904087221 */ /* 0x000fc40000010000 */
[----:B------:R-:W-:Y:S02]  /*11e0*/  FADD.FTZ R9, R5, R10 ;  /* 0x0000000a05097221 */ /* 0x000fe40000010000 */
        /* <DEDUP_REMOVED lines=25> */
[----:B------:R-:W-:Y:S02]  /*1380*/  FADD.FTZ R7, R8, R7 ;  /* 0x0000000708077221 */ /* 0x000fe40000010000 */
.L_x_2060:
[----:B------:R-:W-:Y:S05]  /*1390*/  BSYNC B0 ;  /* 0x0000000000007941 */ /* 0x000fea0003800000 */
.L_x_2059:
        /* <DEDUP_REMOVED lines=20> */
[----:B------:R-:W-:Y:S01]  /*14e0*/  SEL R49, RZ, c[0x0][0xc], P1 ;  /* 0x00000300ff317a07 */ /* 0x000fe20000800000 */
[----:B------:R-:W-:-:S00]  /*14f0*/  ERRBAR ;  /* 0x00000000000079ab */ /* 0x000fc00000000000 */
[----:B------:R2:W-:Y:S02]  /*1500*/  RED.E.ADD.S32.STRONG.GPU [R8.64], R47 ;  /* 0x0000002f0800798e */ /* 0x0005e4000c10e386 */
[----:B------:R-:W-:-:S13]  /*1510*/  ISETP.NE.AND P1, PT, R49, -0x1, PT ;  /* 0xffffffff3100780c */ /* 0x000fda0003f25270 */
[----:B------:R-:W-:Y:S05]  /*1520*/  @!P1 BRA `(.L_x_2062) ;  /* 0x0000007000009947 */ /* 0x000fea0003800000 */
[----:B-12---:R-:W-:-:S04]  /*1530*/  IMAD R4, R45, c[0x0][0x10], R51 ;  /* 0x000004002d047a24 */ /* 0x006fc800078e0233 */
[----:B------:R-:W-:-:S05]  /*1540*/  IMAD.WIDE.U32 R4, R4, R11, c[0x0][0x190] ;  /* 0x0000640004047625 */ /* 0x000fca00078e000b */
.L_x_2063:
[----:B------:R-:W2:Y:S01]  /*1550*/  LDG.E.STRONG.GPU R8, [R4.64] ;  /* 0x0000000604087981 */ /* 0x000ea2000c1ef900 */
[----:B------:R-:W-:Y:S01]  /*1560*/  YIELD ;  /* 0x0000000000007946 */ /* 0x000fe20003800000 */
[----:B--2---:R-:W-:Y:S01]  /*1570*/  ISETP.NE.AND P1, PT, R8, R49, PT ;  /* 0x000000310800720c */ /* 0x004fe20003f25270 */
[----:B------:R-:W-:-:S12]  /*1580*/  CCTL.IVALL ;  /* 0x00000000ff00798f */ /* 0x000fd80002000000 */
[----:B------:R-:W-:Y:S05]  /*1590*/  @P1 BRA `(.L_x_2063) ;  /* 0xffffffb000001947 */ /* 0x000fea000383ffff */
.L_x_2062:
[----:B--2---:R-:W-:Y:S01]  /*15a0*/  ISETP.NE.AND P1, PT, RZ, c[0x0][0xc], PT ;  /* 0x00000300ff007a0c */ /* 0x004fe20003f25270 */
        /* <DEDUP_REMOVED lines=9> */
[----:B------:R-:W-:Y:S02]  /*1640*/  IADD3 R8, -R8, c[0x0][0xc], RZ ;  /* 0x0000030008087a10 */ /* 0x000fe40007ffe1ff */
.L_x_2065:
        /* <DEDUP_REMOVED lines=11> */
[----:B------:R-:W-:-:S04]  /*1700*/  IADD3 R11, R9, 0x1, RZ ;  /* 0x00000001090b7810 */ /* 0x000fc80007ffe0ff */
[----:B------:R-:W-:-:S13]  /*1710*/  ISETP.EQ.OR P2, PT, R11, R40, P3 ;  /* 0x000000280b00720c */ /* 0x000fda0001f42670 */
[----:B------:R-:W1:Y:S01]  /*1720*/  @!P2 S2R R46, SR_CTAID.Y ;  /* 0x00000000002ea919 */ /* 0x000e620000002600 */
[----:B------:R-:W-:-:S05]  /*1730*/  @!P2 LOP3.LUT R10, R42, 0x1, RZ, 0xc0, !PT ;  /* 0x000000012a0aa812 */ /* 0x000fca00078ec0ff */
[----:B------:R-:W-:-:S04]  /*1740*/  @!P2 IMAD R10, R10, c[0x0][0x10], RZ ;  /* 0x000004000a0aaa24 */ /* 0x000fc800078e02ff */
[----:B------:R-:W-:-:S05]  /*1750*/  @!P2 IMAD R10, R10, c[0x0][0xc], RZ ;  /* 0x000003000a0aaa24 */ /* 0x000fca00078e02ff */
[----:B------:R-:W-:Y:S01]  /*1760*/  @!P2 SHF.L.U32 R10, R10, 0x1, RZ ;  /* 0x000000010a0aa819 */ /* 0x000fe200000006ff */
[----:B-1----:R-:W-:Y:S02]  /*1770*/  @!P2 IMAD R11, R11, c[0x0][0x10], R46 ;  /* 0x000004000b0baa24 */ /* 0x002fe400078e022e */
[----:B0-2---:R-:W-:Y:S01]  /*1780*/  @!P1 FADD.FTZ R7, R7, R5 ;  /* 0x0000000507079221 */ /* 0x005fe20000010000 */
[----:B------:R-:W-:Y:S01]  /*1790*/  @!P2 MOV R5, 0x4 ;  /* 0x000000040005a802 */ /* 0x000fe20000000f00 */
[----:B------:R-:W-:-:S04]  /*17a0*/  @!P1 FADD.FTZ R6, R6, R4 ;  /* 0x0000000406069221 */ /* 0x000fc80000010000 */
[----:B------:R-:W-:-:S06]  /*17b0*/  @!P2 IMAD.WIDE R4, R10, R5, c[0x0][0x198] ;  /* 0x000066000a04a625 */ /* 0x000fcc00078e0205 */
[----:B------:R-:W-:-:S06]  /*17c0*/  @!P2 IMAD.WIDE.U32 R4, R11, 0x8, R4 ;  /* 0x000000080b04a825 */ /* 0x000fcc00078e0004 */
[----:B------:R-:W2:Y:S01]  /*17d0*/  @!P2 LDG.E.64 R4, [R4.64] ;  /* 0x000000060404a981 */ /* 0x000ea2000c1e1b00 */
[----:B------:R-:W-:-:S04]  /*17e0*/  IADD3 R11, R9, 0x2, RZ ;  /* 0x00000002090b7810 */ /* 0x000fc80007ffe0ff */
[----:B------:R-:W-:-:S13]  /*17f0*/  ISETP.EQ.OR P1, PT, R11, R40, P3 ;  /* 0x000000280b00720c */ /* 0x000fda0001f22670 */
[----:B------:R-:W0:Y:S01]  /*1800*/  @!P1 S2R R46, SR_CTAID.Y ;  /* 0x00000000002e9919 */ /* 0x000e220000002600 */
[----:B------:R-:W-:-:S05]  /*1810*/  @!P1 LOP3.LUT R10, R42, 0x1, RZ, 0xc0, !PT ;  /* 0x000000012a0a9812 */ /* 0x000fca00078ec0ff */
[----:B------:R-:W-:-:S04]  /*1820*/  @!P1 IMAD R10, R10, c[0x0][0x10], RZ ;  /* 0x000004000a0a9a24 */ /* 0x000fc800078e02ff */
[----:B------:R-:W-:-:S05]  /*1830*/  @!P1 IMAD R10, R10, c[0x0][0xc], RZ ;  /* 0x000003000a0a9a24 */ /* 0x000fca00078e02ff */
[----:B------:R-:W-:Y:S01]  /*1840*/  @!P1 SHF.L.U32 R10, R10, 0x1, RZ ;  /* 0x000000010a0a9819 */ /* 0x000fe200000006ff */
[----:B0-----:R-:W-:Y:S02]  /*1850*/  @!P1 IMAD R11, R11, c[0x0][0x10], R46 ;  /* 0x000004000b0b9a24 */ /* 0x001fe400078e022e */
[----:B--2---:R-:W-:Y:S01]  /*1860*/  @!P2 FADD.FTZ R7, R7, R5 ;  /* 0x000000050707a221 */ /* 0x004fe20000010000 */
        /* <DEDUP_REMOVED lines=19> */
[----:B------:R-:W-:Y:S02]  /*19a0*/  IADD3 R8, R8, -0x4, RZ ;  /* 0xfffffffc08087810 */ /* 0x000fe40007ffe0ff */
[----:B------:R-:W-:Y:S02]  /*19b0*/  IADD3 R9, R9, 0x4, RZ ;  /* 0x0000000409097810 */ /* 0x000fe40007ffe0ff */
[----:B------:R-:W-:Y:S01]  /*19c0*/  ISETP.NE.AND P1, PT, R8, RZ, PT ;  /* 0x000000ff0800720c */ /* 0x000fe20003f25270 */
[----:B--2---:R-:W-:Y:S02]  /*19d0*/  @!P2 FADD.FTZ R6, R6, R4 ;  /* 0x000000040606a221 */ /* 0x004fe40000010000 */
[----:B------:R-:W-:-:S10]  /*19e0*/  @!P2 FADD.FTZ R7, R7, R5 ;  /* 0x000000050707a221 */ /* 0x000fd40000010000 */
[----:B------:R-:W-:Y:S05]  /*19f0*/  @P1 BRA `(.L_x_2065) ;  /* 0xfffffc5000001947 */ /* 0x000fea000383ffff */
.L_x_2064:
        /* <DEDUP_REMOVED lines=19> */
.L_x_2067:
[----:B------:R-:W-:Y:S05]  /*1b30*/  BSYNC B0 ;  /* 0x0000000000007941 */ /* 0x000fea0003800000 */
.L_x_2066:
[----:B------:R-:W-:Y:S05]  /*1b40*/  @!P2 BRA `(.L_x_2061) ;  /* 0x000001d00000a947 */ /* 0x000fea0003800000 */
[C---:B------:R-:W-:Y:S02]  /*1b50*/  IADD3 R5, R9.reuse, 0x1, RZ ;  /* 0x0000000109057810 */ /* 0x040fe40007ffe0ff */
[----:B------:R-:W-:Y:S02]  /*1b60*/  IADD3 R11, R9, 0x2, RZ ;  /* 0x00000002090b7810 */ /* 0x000fe40007ffe0ff */
[-C--:B------:R-:W-:Y:S02]  /*1b70*/  ISETP.EQ.OR P2, PT, R5, R40.reuse, P3 ;  /* 0x000000280500720c */ /* 0x080fe40001f42670 */
[----:B------:R-:W-:-:S04]  /*1b80*/  ISETP.EQ.OR P1, PT, R11, R40, P3 ;  /* 0x000000280b00720c */ /* 0x000fc80001f22670 */
[----:B------:R-:W-:-:S07]  /*1b90*/  ISETP.EQ.OR P1, PT, R8, 0x2, P1 ;  /* 0x000000020800780c */ /* 0x000fce0000f22670 */
[----:B------:R-:W1:Y:S01]  /*1ba0*/  @!P2 S2R R10, SR_CTAID.Y ;  /* 0x00000000000aa919 */ /* 0x000e620000002600 */
[----:B------:R-:W-:-:S05]  /*1bb0*/  @!P2 LOP3.LUT R4, R42, 0x1, RZ, 0xc0, !PT ;  /* 0x000000012a04a812 */ /* 0x000fca00078ec0ff */
[----:B------:R-:W-:Y:S01]  /*1bc0*/  @!P2 IMAD R4, R4, c[0x0][0x10], RZ ;  /* 0x000004000404aa24 */ /* 0x000fe200078e02ff */
[----:B------:R-:W-:-:S03]  /*1bd0*/  @!P1 LOP3.LUT R8, R42, 0x1, RZ, 0xc0, !PT ;  /* 0x000000012a089812 */ /* 0x000fc600078ec0ff */
[----:B------:R-:W-:Y:S02]  /*1be0*/  @!P2 IMAD R4, R4, c[0x0][0xc], RZ ;  /* 0x000003000404aa24 */ /* 0x000fe400078e02ff */
[----:B------:R-:W-:-:S03]  /*1bf0*/  @!P1 IMAD R8, R8, c[0x0][0x10], RZ ;  /* 0x0000040008089a24 */ /* 0x000fc600078e02ff */
[----:B------:R-:W-:Y:S01]  /*1c00*/  @!P2 SHF.L.U32 R4, R4, 0x1, RZ ;  /* 0x000000010404a819 */ /* 0x000fe200000006ff */
[----:B------:R-:W-:-:S05]  /*1c10*/  @!P1 IMAD R8, R8, c[0x0][0xc], RZ ;  /* 0x0000030008089a24 */ /* 0x000fca00078e02ff */
[----:B------:R-:W-:Y:S01]  /*1c20*/  @!P1 SHF.L.U32 R8, R8, 0x1, RZ ;  /* 0x0000000108089819 */ /* 0x000fe200000006ff */
[----:B-1----:R-:W-:Y:S01]  /*1c30*/  @!P2 IMAD R9, R5, c[0x0][0x10], R10 ;  /* 0x000004000509aa24 */ /* 0x002fe200078e020a */
[----:B------:R-:W-:Y:S01]  /*1c40*/  @!P2 MOV R5, 0x4 ;  /* 0x000000040005a802 */ /* 0x000fe20000000f00 */
[----:B------:R-:W1:Y:S04]  /*1c50*/  @!P1 S2R R10, SR_CTAID.Y ;  /* 0x00000000000a9919 */ /* 0x000e680000002600 */
[----:B------:R-:W-:-:S06]  /*1c60*/  @!P2 IMAD.WIDE R4, R4, R5, c[0x0][0x198] ;  /* 0x000066000404a625 */ /* 0x000fcc00078e0205 */
[----:B------:R-:W-:Y:S01]  /*1c70*/  @!P2 IMAD.WIDE.U32 R4, R9, 0x8, R4 ;  /* 0x000000080904a825 */ /* 0x000fe200078e0004 */
[----:B------:R-:W-:-:S05]  /*1c80*/  @!P1 MOV R9, 0x4 ;  /* 0x0000000400099802 */ /* 0x000fca0000000f00 */
[----:B------:R-:W-:Y:S01]  /*1c90*/  @!P1 IMAD.WIDE R8, R8, R9, c[0x0][0x198] ;  /* 0x0000660008089625 */ /* 0x000fe200078e0209 */
[----:B------:R-:W2:Y:S03]  /*1ca0*/  @!P2 LDG.E.64 R4, [R4.64] ;  /* 0x000000060404a981 */ /* 0x000ea6000c1e1b00 */
[----:B-1----:R-:W-:-:S04]  /*1cb0*/  @!P1 IMAD R11, R11, c[0x0][0x10], R10 ;  /* 0x000004000b0b9a24 */ /* 0x002fc800078e020a */
[----:B------:R-:W-:-:S06]  /*1cc0*/  @!P1 IMAD.WIDE.U32 R8, R11, 0x8, R8 ;  /* 0x000000080b089825 */ /* 0x000fcc00078e0008 */
[----:B------:R-:W3:Y:S01]  /*1cd0*/  @!P1 LDG.E.64 R8, [R8.64] ;  /* 0x0000000608089981 */ /* 0x000ee2000c1e1b00 */
[----:B0-2---:R-:W-:Y:S02]  /*1ce0*/  @!P2 FADD.FTZ R6, R6, R4 ;  /* 0x000000040606a221 */ /* 0x005fe40000010000 */
[----:B------:R-:W-:Y:S02]  /*1cf0*/  @!P2 FADD.FTZ R7, R7, R5 ;  /* 0x000000050707a221 */ /* 0x000fe40000010000 */
[----:B---3--:R-:W-:Y:S02]  /*1d00*/  @!P1 FADD.FTZ R6, R6, R8 ;  /* 0x0000000806069221 */ /* 0x008fe40000010000 */
[----:B------:R-:W-:-:S04]  /*1d10*/  @!P1 FADD.FTZ R7, R7, R9 ;  /* 0x0000000907079221 */ /* 0x000fc80000010000 */
.L_x_2061:
[----:B------:R-:W-:Y:S01]  /*1d20*/  LOP3.LUT P1, RZ, R40, R41, RZ, 0xfc, !PT ;  /* 0x0000002928ff7212 */ /* 0x000fe2000782fcff */
[----:B------:R2:W-:Y:S01]  /*1d30*/  @!P3 STS.64 [0xc8], R6 ;  /* 0x0000c806ff00b388 */ /* 0x0005e20000000a00 */
[----:B------:R-:W-:Y:S01]  /*1d40*/  ISETP.EQ.U32.AND P2, PT, RZ, c[0x0][0x168], PT ;  /* 0x00005a00ff007a0c */ /* 0x000fe20003f42070 */
[----:B-1----:R-:W-:Y:S01]  /*1d50*/  HFMA2.MMA R5, -RZ, RZ, 0, 2.384185791015625e-07 ;  /* 0x00000004ff057435 */ /* 0x002fe200000001ff */
        /* <DEDUP_REMOVED lines=8> */
[----:B------:R-:W-:Y:S04]  /*1de0*/  @!P1 STG.E.64 [R46.64], R48 ;  /* 0x000000302e009986 */ /* 0x000fe8000c101b06 */
[----:B------:R-:W-:Y:S06]  /*1df0*/  BAR.SYNC.DEFER_BLOCKING 0x0 ;  /* 0x0000000000007b1d */ /* 0x000fec0000010000 */
[----:B------:R-:W3:Y:S04]  /*1e00*/  LDG.E.64 R8, [R8.64] ;  /* 0x0000000608087981 */ /* 0x000ee8000c1e1b00 */
[----:B------:R-:W3:Y:S01]  /*1e10*/  LDG.E.64 R4, [R4.64] ;  /* 0x0000000604047981 */ /* 0x000ee2000c1e1b00 */
[----:B------:R-:W-:-:S02]  /*1e20*/  ISETP.NE.AND P6, PT, RZ, UR5, PT ;  /* 0x00000005ff007c0c */ /* 0x000fc4000bfc5270 */
[--C-:B0-2---:R-:W-:Y:S01]  /*1e30*/  PRMT R7, RZ, 0x5410, R24.reuse ;  /* 0x00005410ff077816 */ /* 0x105fe20000000018 */
[----:B------:R-:W0:Y:S01]  /*1e40*/  LDS.64 R10, [0xc8] ;  /* 0x0000c800ff0a7984 */ /* 0x000e220000000a00 */
[----:B------:R-:W-:Y:S01]  /*1e50*/  PRMT R45, RZ, 0x7610, R24 ;  /* 0x00007610ff2d7816 */ /* 0x000fe20000000018 */
[----:B0-----:R-:W-:-:S04]  /*1e60*/  FMUL.FTZ R10, R10, c[0x0][0x1f4] ;  /* 0x00007d000a0a7a20 */ /* 0x001fc80000410000 */
[----:B------:R-:W-:Y:S02]  /*1e70*/  FMUL.FTZ R26, R10, R10 ;  /* 0x0000000a0a1a7220 */ /* 0x000fe40000410000 */
[----:B------:R-:W-:Y:S02]  /*1e80*/  FADD.FTZ R6, R7, -R10 ;  /* 0x8000000a07067221 */ /* 0x000fe40000010000 */
[----:B------:R-:W-:Y:S02]  /*1e90*/  FFMA.FTZ R11, R11, c[0x0][0x1f4], -R26 ;  /* 0x00007d000b0b7a23 */ /* 0x000fe4000001081a */
[----:B------:R-:W-:-:S03]  /*1ea0*/  FADD.FTZ R24, R45, -R10 ;  /* 0x8000000a2d187221 */ /* 0x000fc60000010000 */
[----:B------:R-:W-:-:S13]  /*1eb0*/  FSETP.GTU.FTZ.AND P1, PT, R11, RZ, PT ;  /* 0x000000ff0b00720b */ /* 0x000fda0003f3c000 */
[----:B------:R-:W-:Y:S01]  /*1ec0*/  @P1 FADD.FTZ R26, R11, c[0x0][0x188] ;  /* 0x000062000b1a1621 */ /* 0x000fe20000010000 */
[----:B------:R-:W-:-:S06]  /*1ed0*/  MOV R11, 0x3f800000 ;  /* 0x3f800000000b7802 */ /* 0x000fcc0000000f00 */
[----:B------:R-:W0:Y:S02]  /*1ee0*/  @P1 MUFU.RSQ R11, R26 ;  /* 0x0000001a000b1308 */ /* 0x000e240000001400 */
[-C--:B0-----:R-:W-:Y:S02]  /*1ef0*/  FMUL.FTZ R7, R6, R11.reuse ;  /* 0x0000000b06077220 */ /* 0x081fe40000410000 */
[----:B------:R-:W-:Y:S02]  /*1f00*/  FMUL.FTZ R24, R24, R11 ;  /* 0x0000000b18187220 */ /* 0x000fe40000410000 */
[----:B---3--:R-:W-:Y:S02]  /*1f10*/  FFMA.FTZ R7, R8, R7, R4 ;  /* 0x0000000708077223 */ /* 0x008fe40000010004 */
        /* <DEDUP_REMOVED lines=12> */
.L_x_2068:
[----:B------:R-:W-:Y:S01]  /*1fe0*/  BSSY B0, `(.L_x_2069) ;  /* 0x000000c000007945 */ /* 0x000fe20003800000 */
[----:B------:R-:W-:Y:S05]  /*1ff0*/  @!P0 BRA `(.L_x_2070) ;  /* 0x000000a000008947 */ /* 0x000fea0003800000 */
[----:B------:R-:W-:Y:S01]  /*2000*/  F2FP.BF16.PACK_AB R45, R24, R7 ;  /* 0x00000007182d723e */ /* 0x000fe200000010ff */
[----:B------:R-:W-:Y:S01]  /*2010*/  IMAD R24, R43, c[0x0][0x1c0], RZ ;  /* 0x000070002b187a24 */ /* 0x000fe200078e02ff */
[----:B------:R-:W-:Y:S02]  /*2020*/  MOV R6, R2 ;  /* 0x0000000200067202 */ /* 0x000fe40000000f00 */
[----:B------:R-:W-:Y:S01]  /*2030*/  MOV R7, R13 ;  /* 0x0000000d00077202 */ /* 0x000fe20000000f00 */
[----:B------:R-:W-:-:S04]  /*2040*/  IMAD R47, R39, c[0x0][0x1c4], R24 ;  /* 0x00007100272f7a24 */ /* 0x000fc800078e0218 */
[----:B------:R-:W-:-:S05]  /*2050*/  IMAD.WIDE.U32 R6, R39, c[0x0][0x1c0], R6 ;  /* 0x0000700027067a25 */ /* 0x000fca00078e0006 */
[----:B------:R-:W-:Y:S02]  /*2060*/  IADD3 R47, R7, R47, RZ ;  /* 0x0000002f072f7210 */ /* 0x000fe40007ffe0ff */
[----:B------:R-:W-:-:S04]  /*2070*/  LEA R46, P1, R6, c[0x0][0x160], 0x1 ;  /* 0x00005800062e7a11 */ /* 0x000fc800078208ff */
[----:B------:R-:W-:-:S05]  /*2080*/  LEA.HI.X R47, R6, c[0x0][0x164], R47, 0x1, P1 ;  /* 0x00005900062f7a11 */ /* 0x000fca00008f0c2f */
[----:B------:R0:W-:Y:S04]  /*2090*/  STG.E [R46.64], R45 ;  /* 0x0000002d2e007986 */ /* 0x0001e8000c101906 */
.L_x_2070:
[----:B------:R-:W-:Y:S05]  /*20a0*/  BSYNC B0 ;  /* 0x0000000000007941 */ /* 0x000fea0003800000 */
.L_x_2069:
[--C-:B------:R-:W-:Y:S02]  /*20b0*/  PRMT R7, RZ, 0x5410, R21.reuse ;  /* 0x00005410ff077816 */ /* 0x100fe40000000015 */
[----:B------:R-:W-:Y:S02]  /*20c0*/  PRMT R21, RZ, 0x7610, R21 ;  /* 0x00007610ff157816 */ /* 0x000fe40000000015 */
[----:B------:R-:W-:Y:S01]  /*20d0*/  ISETP.GE.U32.AND P1, PT, R35, c[0x0][0x1c8], PT ;  /* 0x0000720023007a0c */ /* 0x000fe20003f26070 */
[--C-:B------:R-:W-:Y:S01]  /*20e0*/  FADD.FTZ R6, R7, -R10.reuse ;  /* 0x8000000a07067221 */ /* 0x100fe20000010000 */
[----:B------:R-:W-:Y:S01]  /*20f0*/  ISETP.GE.U32.AND P2, PT, R34, c[0x0][0x1c8], PT ;  /* 0x0000720022007a0c */ /* 0x000fe20003f46070 */
[----:B------:R-:W-:Y:S01]  /*2100*/  FADD.FTZ R24, R21, -R10 ;  /* 0x8000000a15187221 */ /* 0x000fe20000010000 */
[----:B------:R-:W-:Y:S01]  /*2110*/  ISETP.GE.AND.EX P1, PT, R28, c[0x0][0x1cc], PT, P1 ;  /* 0x000073001c007a0c */ /* 0x000fe20003f26310 */
[-C--:B------:R-:W-:Y:S02]  /*2120*/  FMUL.FTZ R7, R6, R11.reuse ;  /* 0x0000000b06077220 */ /* 0x080fe40000410000 */
[----:B------:R-:W-:Y:S01]  /*2130*/  FMUL.FTZ R24, R24, R11 ;  /* 0x0000000b18187220 */ /* 0x000fe20000410000 */
[----:B------:R-:W-:Y:S01]  /*2140*/  ISETP.GT.U32.OR P1, PT, R41, 0x29f, P1 ;  /* 0x0000029f2900780c */ /* 0x000fe20000f24470 */
[----:B------:R-:W-:-:S02]  /*2150*/  FFMA.FTZ R21, R8, R7, R4 ;  /* 0x0000000708157223 */ /* 0x000fc40000010004 */
[----:B------:R-:W-:Y:S01]  /*2160*/  FFMA.FTZ R24, R9, R24, R5 ;  /* 0x0000001809187223 */ /* 0x000fe20000010005 */
[----:B------:R-:W-:Y:S08]  /*2170*/  @!P6 BRA `(.L_x_2071) ;  /* 0x000000a00000e947 */ /* 0x000ff00003800000 */
        /* <DEDUP_REMOVED lines=10> */
.L_x_2071:
        /* <DEDUP_REMOVED lines=12> */
.L_x_2073:
[----:B------:R-:W-:Y:S05]  /*22e0*/  BSYNC B0 ;  /* 0x0000000000007941 */ /* 0x000fea0003800000 */
.L_x_2072:
[--C-:B0-----:R-:W-:Y:S02]  /*22f0*/  PRMT R7, RZ, 0x5410, R19.reuse ;  /* 0x00005410ff077816 */ /* 0x101fe40000000013 */
[----:B------:R-:W-:Y:S02]  /*2300*/  PRMT R19, RZ, 0x7610, R19 ;  /* 0x00007610ff137816 */ /* 0x000fe40000000013 */
[----:B------:R-:W-:Y:S01]  /*2310*/  ISETP.GE.AND.EX P2, PT, R27, c[0x0][0x1cc], PT, P2 ;  /* 0x000073001b007a0c */ /* 0x000fe20003f46320 */
[----:B------:R-:W-:Y:S01]  /*2320*/  FADD.FTZ R6, R7, -R10 ;  /* 0x8000000a07067221 */ /* 0x000fe20000010000 */
[----:B------:R-:W-:Y:S01]  /*2330*/  PRMT R47, RZ, 0x5410, R18 ;  /* 0x00005410ff2f7816 */ /* 0x000fe20000000012 */
[----:B------:R-:W-:Y:S01]  /*2340*/  FADD.FTZ R24, R19, -R10 ;  /* 0x8000000a13187221 */ /* 0x000fe20000010000 */
[----:B------:R-:W-:Y:S01]  /*2350*/  ISETP.GT.U32.OR P2, PT, R41, 0x29f, P2 ;  /* 0x0000029f2900780c */ /* 0x000fe20001744470 */
[-C--:B------:R-:W-:Y:S01]  /*2360*/  FMUL.FTZ R7, R6, R11.reuse ;  /* 0x0000000b06077220 */ /* 0x080fe20000410000 */
[----:B------:R-:W-:Y:S01]  /*2370*/  PRMT R49, RZ, 0x7610, R18 ;  /* 0x00007610ff317816 */ /* 0x000fe20000000012 */
[----:B------:R-:W-:-:S02]  /*2380*/  FMUL.FTZ R24, R24, R11 ;  /* 0x0000000b18187220 */ /* 0x000fc40000410000 */
        /* <DEDUP_REMOVED lines=13> */
.L_x_2074:
        /* <DEDUP_REMOVED lines=12> */
.L_x_2076:
[----:B------:R-:W-:Y:S05]  /*2520*/  BSYNC B0 ;  /* 0x0000000000007941 */ /* 0x000fea0003800000 */
.L_x_2075:
[----:B------:R-:W-:Y:S01]  /*2530*/  PRMT R7, RZ, 0x5410, R17 ;  /* 0x00005410ff077816 */ /* 0x000fe20000000011 */
[--C-:B------:R-:W-:Y:S01]  /*2540*/  FADD.FTZ R6, R49, -R10.reuse ;  /* 0x8000000a31067221 */ /* 0x100fe20000010000 */
[----:B------:R-:W-:Y:S02]  /*2550*/  PRMT R27, RZ, 0x5410, R15 ;  /* 0x00005410ff1b7816 */ /* 0x000fe4000000000f */
[----:B------:R-:W-:Y:S01]  /*2560*/  PRMT R17, RZ, 0x7610, R17 ;  /* 0x00007610ff117816 */ /* 0x000fe20000000011 */
[----:B0-----:R-:W-:Y:S01]  /*2570*/  FADD.FTZ R18, R7, -R10 ;  /* 0x8000000a07127221 */ /* 0x001fe20000010000 */
[----:B------:R-:W-:Y:S01]  /*2580*/  PRMT R19, RZ, 0x5410, R16 ;  /* 0x00005410ff137816 */ /* 0x000fe20000000010 */
[----:B------:R-:W-:Y:S01]  /*2590*/  FADD.FTZ R46, R27, -R10 ;  /* 0x8000000a1b2e7221 */ /* 0x000fe20000010000 */
[----:B------:R-:W-:Y:S01]  /*25a0*/  PRMT R21, RZ, 0x7610, R16 ;  /* 0x00007610ff157816 */ /* 0x000fe20000000010 */
[--C-:B------:R-:W-:Y:S01]  /*25b0*/  FADD.FTZ R24, R17, -R10.reuse ;  /* 0x8000000a11187221 */ /* 0x100fe20000010000 */
[----:B------:R-:W-:Y:S01]  /*25c0*/  PRMT R15, RZ, 0x7610, R15 ;  /* 0x00007610ff0f7816 */ /* 0x000fe2000000000f */
[----:B------:R-:W-:Y:S01]  /*25d0*/  FADD.FTZ R26, R19, -R10 ;  /* 0x8000000a131a7221 */ /* 0x000fe20000010000 */
[----:B------:R-:W-:Y:S01]  /*25e0*/  PRMT R45, RZ, 0x5410, R0 ;  /* 0x00005410ff2d7816 */ /* 0x000fe20000000000 */
[----:B------:R-:W-:Y:S01]  /*25f0*/  FADD.FTZ R28, R21, -R10 ;  /* 0x8000000a151c7221 */ /* 0x000fe20000010000 */
[----:B------:R-:W-:Y:S01]  /*2600*/  PRMT R51, RZ, 0x7610, R0 ;  /* 0x00007610ff337816 */ /* 0x000fe20000000000 */
[--C-:B------:R-:W-:Y:S01]  /*2610*/  FADD.FTZ R0, R47, -R10.reuse ;  /* 0x8000000a2f007221 */ /* 0x100fe20000010000 */
[----:B------:R-:W-:Y:S01]  /*2620*/  ISETP.GE.U32.AND P5, PT, R33, c[0x0][0x1c8], PT ;  /* 0x0000720021007a0c */ /* 0x000fe20003fa6070 */
[--C-:B------:R-:W-:Y:S01]  /*2630*/  FADD.FTZ R48, R15, -R10.reuse ;  /* 0x8000000a0f307221 */ /* 0x100fe20000010000 */
[----:B------:R-:W-:Y:S01]  /*2640*/  ISETP.GE.U32.AND P1, PT, R32, c[0x0][0x1c8], PT ;  /* 0x0000720020007a0c */ /* 0x000fe20003f26070 */
[--C-:B------:R-:W-:Y:S01]  /*2650*/  FADD.FTZ R50, R45, -R10.reuse ;  /* 0x8000000a2d327221 */ /* 0x100fe20000010000 */
[----:B------:R-:W-:Y:S01]  /*2660*/  ISETP.GE.U32.AND P2, PT, R31, c[0x0][0x1c8], PT ;  /* 0x000072001f007a0c */ /* 0x000fe20003f46070 */
[----:B------:R-:W-:Y:S01]  /*2670*/  FADD.FTZ R10, R51, -R10 ;  /* 0x8000000a330a7221 */ /* 0x000fe20000010000 */
[----:B------:R-:W-:Y:S01]  /*2680*/  ISETP.GE.U32.AND P3, PT, R30, c[0x0][0x1c8], PT ;  /* 0x000072001e007a0c */ /* 0x000fe20003f66070 */
[-C--:B------:R-:W-:Y:S01]  /*2690*/  FMUL.FTZ R7, R0, R11.reuse ;  /* 0x0000000b00077220 */ /* 0x080fe20000410000 */
[----:B------:R-:W-:Y:S01]  /*26a0*/  ISETP.GE.U32.AND P4, PT, R29, c[0x0][0x1c8], PT ;  /* 0x000072001d007a0c */ /* 0x000fe20003f86070 */
[-C--:B------:R-:W-:Y:S01]  /*26b0*/  FMUL.FTZ R15, R18, R11.reuse ;  /* 0x0000000b120f7220 */ /* 0x080fe20000410000 */
[----:B------:R-:W-:Y:S01]  /*26c0*/  ISETP.GE.AND.EX P5, PT, R25, c[0x0][0x1cc], PT, P5 ;  /* 0x0000730019007a0c */ /* 0x000fe20003fa6350 */
        /* <DEDUP_REMOVED lines=9> */
[C---:B------:R-:W-:Y:S01]  /*2760*/  ISETP.GT.U32.OR P5, PT, R41.reuse, 0x29f, P5 ;  /* 0x0000029f2900780c */ /* 0x040fe20002fa4470 */
[-C--:B------:R-:W-:Y:S01]  /*2770*/  FMUL.FTZ R26, R10, R11.reuse ;  /* 0x0000000b0a1a7220 */ /* 0x080fe20000410000 */
[C---:B------:R-:W-:Y:S01]  /*2780*/  ISETP.GT.U32.OR P1, PT, R41.reuse, 0x29f, P1 ;  /* 0x0000029f2900780c */ /* 0x040fe20000f24470 */
[-C--:B------:R-:W-:Y:S01]  /*2790*/  FMUL.FTZ R16, R6, R11.reuse ;  /* 0x0000000b06107220 */ /* 0x080fe20000410000 */
[C---:B------:R-:W-:Y:S01]  /*27a0*/  ISETP.GT.U32.OR P2, PT, R41.reuse, 0x29f, P2 ;  /* 0x0000029f2900780c */ /* 0x040fe20001744470 */
[----:B------:R-:W-:Y:S01]  /*27b0*/  FMUL.FTZ R21, R50, R11 ;  /* 0x0000000b32157220 */ /* 0x000fe20000410000 */
[C---:B------:R-:W-:Y:S01]  /*27c0*/  ISETP.GT.U32.OR P3, PT, R41.reuse, 0x29f, P3 ;  /* 0x0000029f2900780c */ /* 0x040fe20001f64470 */
[C-C-:B------:R-:W-:Y:S01]  /*27d0*/  FFMA.FTZ R18, R8.reuse, R7, R4.reuse ;  /* 0x0000000708127223 */ /* 0x140fe20000010004 */
[----:B------:R-:W-:Y:S01]  /*27e0*/  ISETP.GT.U32.OR P4, PT, R41, 0x29f, P4 ;  /* 0x0000029f2900780c */ /* 0x000fe20002784470 */
[----:B------:R-:W-:-:S02]  /*27f0*/  FFMA.FTZ R10, R8, R15, R4 ;  /* 0x0000000f080a7223 */ /* 0x000fc40000010004 */
[C-C-:B------:R-:W-:Y:S02]  /*2800*/  FFMA.FTZ R0, R8.reuse, R19, R4.reuse ;  /* 0x0000001308007223 */ /* 0x140fe40000010004 */
[----:B------:R-:W-:Y:S02]  /*2810*/  FFMA.FTZ R6, R8, R17, R4 ;  /* 0x0000001108067223 */ /* 0x000fe40000010004 */
[C-C-:B------:R-:W-:Y:S02]  /*2820*/  FFMA.FTZ R19, R9.reuse, R24, R5.reuse ;  /* 0x0000001809137223 */ /* 0x140fe40000010005 */
[C-C-:B------:R-:W-:Y:S02]  /*2830*/  FFMA.FTZ R15, R9.reuse, R28, R5.reuse ;  /* 0x0000001c090f7223 */ /* 0x140fe40000010005 */
[C-C-:B------:R-:W-:Y:S02]  /*2840*/  FFMA.FTZ R11, R9.reuse, R48, R5.reuse ;  /* 0x00000030090b7223 */ /* 0x140fe40000010005 */
        /* <DEDUP_REMOVED lines=14> */
.L_x_2077:
        /* <DEDUP_REMOVED lines=12> */
.L_x_2079:
[----:B------:R-:W-:Y:S05]  /*29f0*/  BSYNC B0 ;  /* 0x0000000000007941 */ /* 0x000fea0003800000 */
.L_x_2078:
[----:B------:R-:W-:Y:S05]  /*2a00*/  @!P6 BRA `(.L_x_2080) ;  /* 0x000000a00000e947 */ /* 0x000fea0003800000 */
        /* <DEDUP_REMOVED lines=10> */
.L_x_2080:
        /* <DEDUP_REMOVED lines=12> */
.L_x_2082:
[----:B------:R-:W-:Y:S05]  /*2b70*/  BSYNC B0 ;  /* 0x0000000000007941 */ /* 0x000fea0003800000 */
.L_x_2081:
        /* <DEDUP_REMOVED lines=11> */
.L_x_2083:
        /* <DEDUP_REMOVED lines=12> */
.L_x_2085:
[----:B------:R-:W-:Y:S05]  /*2cf0*/  BSYNC B0 ;  /* 0x0000000000007941 */ /* 0x000fea0003800000 */
.L_x_2084:
        /* <DEDUP_REMOVED lines=11> */
.L_x_2086:
        /* <DEDUP_REMOVED lines=12> */
.L_x_2088:
[----:B------:R-:W-:Y:S05]  /*2e70*/  BSYNC B0 ;  /* 0x0000000000007941 */ /* 0x000fea0003800000 */
.L_x_2087:
        /* <DEDUP_REMOVED lines=11> */
.L_x_2089:
[----:B------:R-:W-:Y:S01]  /*2f30*/  BSSY B0, `(.L_x_2090) ;  /* 0x000000b000007945 */ /* 0x000fe20003800000 */
[----:B------:R-:W-:Y:S05]  /*2f40*/  @P4 BRA `(.L_x_2091) ;  /* 0x0000009000004947 */ /* 0x000fea0003800000 */
[----:B------:R-:W-:Y:S01]  /*2f50*/  MOV R3, R13 ;  /* 0x0000000d00037202 */ /* 0x000fe20000000f00 */
[----:B------:R-:W-:Y:S01]  /*2f60*/  IMAD R14, R14, c[0x0][0x1c0], RZ ;  /* 0x000070000e0e7a24 */ /* 0x000fe200078e02ff */
[----:B------:R-:W-:-:S03]  /*2f70*/  F2FP.BF16.PACK_AB R7, R7, R4 ;  /* 0x000000040707723e */ /* 0x000fc600000010ff */
[----:B0-----:R-:W-:-:S04]  /*2f80*/  IMAD.WIDE.U32 R8, R29, c[0x0][0x1c0], R2 ;  /* 0x000070001d087a25 */ /* 0x001fc800078e0002 */
[----:B------:R-:W-:Y:S01]  /*2f90*/  IMAD R3, R29, c[0x0][0x1c4], R14 ;  /* 0x000071001d037a24 */ /* 0x000fe200078e020e */
[----:B------:R-:W-:-:S04]  /*2fa0*/  LEA R2, P1, R8, c[0x0][0x160], 0x1 ;  /* 0x0000580008027a11 */ /* 0x000fc800078208ff */
[----:B------:R-:W-:-:S04]  /*2fb0*/  IADD3 R3, R9, R3, RZ ;  /* 0x0000000309037210 */ /* 0x000fc80007ffe0ff */
[----:B------:R-:W-:-:S05]  /*2fc0*/  LEA.HI.X R3, R8, c[0x0][0x164], R3, 0x1, P1 ;  /* 0x0000590008037a11 */ /* 0x000fca00008f0c03 */
[----:B------:R0:W-:Y:S02]  /*2fd0*/  STG.E [R2.64], R7 ;  /* 0x0000000702007986 */ /* 0x0001e4000c101906 */
.L_x_2091:
[----:B------:R-:W-:Y:S05]  /*2fe0*/  BSYNC B0 ;  /* 0x0000000000007941 */ /* 0x000fea0003800000 */
.L_x_2090:
[----:B------:R-:W-:Y:S02]  /*2ff0*/  IADD3 R38, R38, c[0x0][0x10], RZ ;  /* 0x0000040026267a10 */ /* 0x000fe40007ffe0ff */
[----:B------:R-:W-:Y:S02]  /*3000*/  IADD3 R42, R42, 0x1, RZ ;  /* 0x000000012a2a7810 */ /* 0x000fe40007ffe0ff */
[----:B------:R-:W-:-:S13]  /*3010*/  ISETP.GE.AND P1, PT, R38, UR4, PT ;  /* 0x0000000426007c0c */ /* 0x000fda000bf26270 */
[----:B------:R-:W-:Y:S01]  /*3020*/  @P1 CALL.REL.NOINC `(.L_x_2092) ;  /* 0x0000001000001944 */ /* 0x000fe20003c00000 */
[----:B------:R-:W-:Y:S05]  /*3030*/  BRA `(.L_x_2093) ;  /* 0xffffd1e000007947 */ /* 0x000fea000383ffff */
.L_x_2092:
[----:B------:R-:W-:Y:S05]  /*3040*/  EXIT ;  /* 0x000000000000794d */ /* 0x000fea0003800000 */
.L_x_2094:
        /* <DEDUP_REMOVED lines=11> */
.L_x_3298:


//--------------------- .text._Z35group_norm_nhwc_fwd_one_pass_kernelI11Bf16IOFp32WLi512ELi42ELi672EEv26Group_norm_nhwc_fwd_params --------------------------
	.section	.text._Z35group_norm_nhwc_fwd_one_pass_kernelI11Bf16IOFp32WLi512ELi42ELi672EEv26Group_norm_nhwc_fwd_params,"ax",@progbits
	.sectioninfo	@"SHI_REGISTERS=80"
	.align	128
        .global         _Z35group_norm_nhwc_fwd_one_pass_kernelI11Bf16IOFp32WLi512ELi42ELi672EEv26Group_norm_nhwc_fwd_params
        .type           _Z35group_norm_nhwc_fwd_one_pass_kernelI11Bf16IOFp32WLi512ELi42ELi672EEv26Group_norm_nhwc_fwd_params,@function
        .size           _Z35group_norm_nhwc_fwd_one_pass_kernelI11Bf16IOFp32WLi512ELi42ELi672EEv26Group_norm_nhwc_fwd_params,(.L_x_3299 - _Z35group_norm_nhwc_fwd_one_pass_kernelI11Bf16IOFp32WLi512ELi42ELi672EEv26Group_norm_nhwc_fwd_params)
        .other          _Z35group_norm_nhwc_fwd_one_pass_kernelI11Bf16IOFp32WLi512ELi42ELi672EEv26Group_norm_nhwc_fwd_params,@"STO_CUDA_ENTRY STV_DEFAULT"
_Z35group_norm_nhwc_fwd_one_pass_kernelI11Bf16IOFp32WLi512ELi42ELi672EEv26Group_norm_nhwc_fwd_params:
.text._Z35group_norm_nhwc_fwd_one_pass_kernelI11Bf16IOFp32WLi512ELi42ELi672EEv26Group_norm_nhwc_fwd_params:
        /* <DEDUP_REMOVED lines=10> */
[----:B------:R-:W-:Y:S01]  /*00a0*/  HFMA2.MMA R48, -RZ, RZ, 0, 0 ;  /* 0x00000000ff307435 */ /* 0x000fe200000001ff */
[----:B------:R-:W-:Y:S01]  /*00b0*/  ULDC.U8 UR5, c[0x0][0x1dc] ;  /* 0x0000770000057ab9 */ /* 0x000fe20000000000 */
[----:B------:R-:W1:Y:S01]  /*00c0*/  S2R R2, SR_LANEID ;  /* 0x0000000000027919 */ /* 0x000e620000000000 */
[----:B------:R-:W-:Y:S01]  /*00d0*/  ULDC.64 UR6, c[0x0][0x118] ;  /* 0x0000460000067ab9 */ /* 0x000fe20000000a00 */
[----:B------:R-:W-:-:S04]  /*00e0*/  IADD3 R4, -R5, R0, RZ ;  /* 0x0000000005047210 */ /* 0x000fc80007ffe1ff */
[----:B------:R-:W-:Y:S02]  /*00f0*/  LEA.HI R4, R4, R5, RZ, 0x1f ;  /* 0x0000000504047211 */ /* 0x000fe400078ff8ff */
[----:B------:R-:W-:Y:S02]  /*0100*/  SHF.R.S32.HI R5, RZ, 0x1f, R0 ;  /* 0x0000001fff057819 */ /* 0x000fe40000011400 */
[----:B------:R-:W-:Y:S02]  /*0110*/  SHF.R.U32.HI R4, RZ, 0x4, R4 ;  /* 0x00000004ff047819 */ /* 0x000fe40000011604 */
[----:B------:R-:W-:-:S03]  /*0120*/  LEA.HI R5, R5, R0, RZ, 0x5 ;  /* 0x0000000005057211 */ /* 0x000fc600078f28ff */
[----:B------:R-:W-:Y:S01]  /*0130*/  IMAD R67, R4, -0x15, R0 ;  /* 0xffffffeb04437824 */ /* 0x000fe200078e0200 */
[----:B------:R-:W-:Y:S01]  /*0140*/  SHF.R.S32.HI R49, RZ, 0x5, R5 ;  /* 0x00000005ff317819 */ /* 0x000fe20000011405 */
[----:B0-----:R-:W-:-:S03]  /*0150*/  IMAD R65, R3, c[0x0][0x1e4], R4 ;  /* 0x0000790003417a24 */ /* 0x001fc600078e0204 */
[----:B------:R-:W-:Y:S02]  /*0160*/  SHF.L.U32 R67, R67, 0x1, RZ ;  /* 0x0000000143437819 */ /* 0x000fe400000006ff */
[C---:B------:R-:W-:Y:S02]  /*0170*/  ISETP.GE.U32.AND P0, PT, R65.reuse, c[0x0][0x1c8], PT ;  /* 0x0000720041007a0c */ /* 0x040fe40003f06070 */
[----:B------:R-:W-:Y:S02]  /*0180*/  SHF.R.S32.HI R4, RZ, 0x1f, R65 ;  /* 0x0000001fff047819 */ /* 0x000fe40000011441 */
[C---:B------:R-:W-:Y:S02]  /*0190*/  IADD3 R64, R65.reuse, 0x20, RZ ;  /* 0x0000002041407810 */ /* 0x040fe40007ffe0ff */
[----:B------:R-:W-:Y:S02]  /*01a0*/  ISETP.GE.AND.EX P0, PT, R4, c[0x0][0x1cc], PT, P0 ;  /* 0x0000730004007a0c */ /* 0x000fe40003f06300 */
[----:B------:R-:W-:-:S02]  /*01b0*/  IADD3 R63, R65, 0x40, RZ ;  /* 0x00000040413f7810 */ /* 0x000fc40007ffe0ff */
[C---:B------:R-:W-:Y:S02]  /*01c0*/  IADD3 R62, R65.reuse, 0x60, RZ ;  /* 0x00000060413e7810 */ /* 0x040fe40007ffe0ff */
[C---:B------:R-:W-:Y:S02]  /*01d0*/  IADD3 R61, R65.reuse, 0x80, RZ ;  /* 0x00000080413d7810 */ /* 0x040fe40007ffe0ff */
[C---:B------:R-:W-:Y:S02]  /*01e0*/  IADD3 R60, R65.reuse, 0xa0, RZ ;  /* 0x000000a0413c7810 */ /* 0x040fe40007ffe0ff */
[C---:B------:R-:W-:Y:S02]  /*01f0*/  IADD3 R59, R65.reuse, 0xc0, RZ ;  /* 0x000000c0413b7810 */ /* 0x040fe40007ffe0ff */
[C---:B------:R-:W-:Y:S02]  /*0200*/  IADD3 R58, R65.reuse, 0xe0, RZ ;  /* 0x000000e0413a7810 */ /* 0x040fe40007ffe0ff */
[----:B------:R-:W-:-:S02]  /*0210*/  IADD3 R57, R65, 0x100, RZ ;  /* 0x0000010041397810 */ /* 0x000fc40007ffe0ff */
[C---:B------:R-:W-:Y:S02]  /*0220*/  IADD3 R56, R65.reuse, 0x120, RZ ;  /* 0x0000012041387810 */ /* 0x040fe40007ffe0ff */
[----:B------:R-:W-:Y:S02]  /*0230*/  ISETP.LT.U32.AND P0, PT, R0, 0x2a0, !P0 ;  /* 0x000002a00000780c */ /* 0x000fe40004701070 */
[C---:B------:R-:W-:Y:S02]  /*0240*/  IADD3 R55, R65.reuse, 0x140, RZ ;  /* 0x0000014041377810 */ /* 0x040fe40007ffe0ff */
[C---:B------:R-:W-:Y:S02]  /*0250*/  IADD3 R54, R65.reuse, 0x160, RZ ;  /* 0x0000016041367810 */ /* 0x040fe40007ffe0ff */
[C---:B------:R-:W-:Y:S02]  /*0260*/  IADD3 R53, R65.reuse, 0x180, RZ ;  /* 0x0000018041357810 */ /* 0x040fe40007ffe0ff */
[----:B------:R-:W-:-:S02]  /*0270*/  IADD3 R52, R65, 0x1a0, RZ ;  /* 0x000001a041347810 */ /* 0x000fc40007ffe0ff */
[C---:B------:R-:W-:Y:S02]  /*0280*/  IADD3 R51, R65.reuse, 0x1c0, RZ ;  /* 0x000001c041337810 */ /* 0x040fe40007ffe0ff */
[----:B-1----:R-:W-:Y:S02]  /*0290*/  IADD3 R50, R65, 0x1e0, RZ ;  /* 0x000001e041327810 */ /* 0x002fe40007ffe0ff */
.L_x_2153:
[----:B0-----:R-:W-:Y:S02]  /*02a0*/  IABS R8, c[0x0][0x1d8] ;  /* 0x0000760000087a13 */ /* 0x001fe40000000000 */
[----:B------:R-:W-:Y:S02]  /*02b0*/  IABS R10, R66 ;  /* 0x00000042000a7213 */ /* 0x000fe40000000000 */
[----:B------:R-:W0:Y:S01]  /*02c0*/  I2F.RP R5, R8 ;  /* 0x0000000800057306 */ /* 0x000e220000209400 */
[----:B------:R-:W-:Y:S02]  /*02d0*/  ISETP.GE.U32.AND P4, PT, R62, c[0x0][0x1c8], PT ;  /* 0x000072003e007a0c */ /* 0x000fe40003f86070 */
[----:B------:R-:W-:-:S05]  /*02e0*/  ISETP.GE.U32.AND P5, PT, R61, c[0x0][0x1c8], PT ;  /* 0x000072003d007a0c */ /* 0x000fca0003fa6070 */
        /* <DEDUP_REMOVED lines=15> */
[----:B------:R-:W-:Y:S02]  /*03e0*/  ISETP.GE.U32.AND P1, PT, R5, R8, PT ;  /* 0x000000080500720c */ /* 0x000fe40003f26070 */
[----:B------:R-:W-:Y:S02]  /*03f0*/  LOP3.LUT R5, R66, c[0x0][0x1d8], RZ, 0x3c, !PT ;  /* 0x0000760042057a12 */ /* 0x000fe400078e3cff */
[----:B------:R-:W-:Y:S02]  /*0400*/  ISETP.NE.AND P2, PT, RZ, c[0x0][0x1d8], PT ;  /* 0x00007600ff007a0c */ /* 0x000fe40003f45270 */
[----:B------:R-:W-:-:S07]  /*0410*/  ISETP.GE.AND P3, PT, R5, RZ, PT ;  /* 0x000000ff0500720c */ /* 0x000fce0003f66270 */
[----:B------:R-:W-:-:S06]  /*0420*/  @P1 IADD3 R7, R7, 0x1, RZ ;  /* 0x0000000107071810 */ /* 0x000fcc0007ffe0ff */
[----:B------:R-:W-:Y:S02]  /*0430*/  @!P3 IADD3 R7, -R7, RZ, RZ ;  /* 0x000000ff0707b210 */ /* 0x000fe40007ffe1ff */
[----:B------:R-:W-:Y:S02]  /*0440*/  @!P2 LOP3.LUT R7, RZ, c[0x0][0x1d8], RZ, 0x33, !PT ;  /* 0x00007600ff07aa12 */ /* 0x000fe400078e33ff */
[----:B------:R-:W-:Y:S02]  /*0450*/  ISETP.GE.U32.AND P2, PT, R64, c[0x0][0x1c8], PT ;  /* 0x0000720040007a0c */ /* 0x000fe40003f46070 */
[----:B------:R-:W-:Y:S02]  /*0460*/  IADD3 R5, -R7, RZ, RZ ;  /* 0x000000ff07057210 */ /* 0x000fe40007ffe1ff */
[----:B------:R-:W-:Y:S02]  /*0470*/  SHF.R.S32.HI R6, RZ, 0x1f, R7 ;  /* 0x0000001fff067819 */ /* 0x000fe40000011407 */
[----:B------:R-:W-:Y:S01]  /*0480*/  ISETP.GE.U32.AND P3, PT, R63, c[0x0][0x1c8], PT ;  /* 0x000072003f007a0c */ /* 0x000fe20003f66070 */
[----:B------:R-:W-:Y:S01]  /*0490*/  IMAD R68, R5, c[0x0][0x1d8], R66 ;  /* 0x0000760005447a24 */ /* 0x000fe200078e0242 */
[----:B------:R-:W-:Y:S01]  /*04a0*/  SHF.R.S32.HI R5, RZ, 0x1f, R64 ;  /* 0x0000001fff057819 */ /* 0x000fe20000011440 */
[----:B------:R-:W-:Y:S01]  /*04b0*/  IMAD R8, R6, c[0x0][0x1d0], RZ ;  /* 0x0000740006087a24 */ /* 0x000fe200078e02ff */
[----:B------:R-:W-:Y:S01]  /*04c0*/  SHF.R.S32.HI R6, RZ, 0x1f, R63 ;  /* 0x0000001fff067819 */ /* 0x000fe2000001143f */
[----:B------:R-:W-:Y:S01]  /*04d0*/  IMAD R68, R68, 0x2a, RZ ;  /* 0x0000002a44447824 */ /* 0x000fe200078e02ff */
[----:B------:R-:W-:Y:S01]  /*04e0*/  ISETP.GE.AND.EX P2, PT, R5, c[0x0][0x1cc], PT, P2 ;  /* 0x0000730005007a0c */ /* 0x000fe20003f46320 */
[----:B------:R-:W-:Y:S01]  /*04f0*/  IMAD R71, R7, c[0x0][0x1d4], R8 ;  /* 0x0000750007477a24 */ /* 0x000fe200078e0208 */
[----:B------:R-:W-:Y:S01]  /*0500*/  ISETP.GE.AND.EX P3, PT, R6, c[0x0][0x1cc], PT, P3 ;  /* 0x0000730006007a0c */ /* 0x000fe20003f66330 */
[----:B------:R-:W-:Y:S01]  /*0510*/  @P0 IMAD R8, R4, c[0x0][0x1c0], RZ ;  /* 0x0000700004080a24 */ /* 0x000fe200078e02ff */
[----:B------:R-:W-:-:S02]  /*0520*/  IADD3 R72, P1, R67, R68, RZ ;  /* 0x0000004443487210 */ /* 0x000fc40007f3e0ff */
[----:B------:R-:W-:Y:S01]  /*0530*/  ISETP.GT.U32.OR P2, PT, R0, 0x29f, P2 ;  /* 0x0000029f0000780c */ /* 0x000fe20001744470 */
[----:B------:R-:W-:Y:S01]  /*0540*/  @P0 IMAD R13, R65, c[0x0][0x1c4], R8 ;  /* 0x00007100410d0a24 */ /* 0x000fe200078e0208 */
[----:B------:R-:W-:Y:S02]  /*0550*/  LEA.HI.X.SX32 R73, R68, R9, 0x1, P1 ;  /* 0x0000000944497211 */ /* 0x000fe400008f0eff */
[----:B------:R-:W-:-:S03]  /*0560*/  ISETP.GT.U32.OR P3, PT, R0, 0x29f, P3 ;  /* 0x0000029f0000780c */ /* 0x000fc60001f64470 */
[----:B------:R-:W-:-:S05]  /*0570*/  IMAD.WIDE.U32 R72, R7, c[0x0][0x1d0], R72 ;  /* 0x0000740007487a25 */ /* 0x000fca00078e0048 */
[----:B------:R-:W-:Y:S01]  /*0580*/  IADD3 R71, R73, R71, RZ ;  /* 0x0000004749477210 */ /* 0x000fe20007ffe0ff */
[----:B------:R-:W-:Y:S01]  /*0590*/  @!P2 IMAD R7, R5, c[0x0][0x1c0], RZ ;  /* 0x000070000507aa24 */ /* 0x000fe200078e02ff */
[-C--:B------:R-:W-:Y:S02]  /*05a0*/  @!P2 MOV R70, R72.reuse ;  /* 0x000000480046a202 */ /* 0x080fe40000000f00 */
[----:B------:R-:W-:Y:S01]  /*05b0*/  @P0 MOV R8, R72 ;  /* 0x0000004800080202 */ /* 0x000fe20000000f00 */
[C---:B------:R-:W-:Y:S01]  /*05c0*/  @!P2 IMAD R7, R64.reuse, c[0x0][0x1c4], R7 ;  /* 0x000071004007aa24 */ /* 0x040fe200078e0207 */
[----:B------:R-:W-:Y:S01]  /*05d0*/  @P0 MOV R9, R71 ;  /* 0x0000004700090202 */ /* 0x000fe20000000f00 */
[----:B------:R-:W-:-:S04]  /*05e0*/  @!P2 IMAD.WIDE.U32 R10, R64, c[0x0][0x1c0], R70 ;  /* 0x00007000400aaa25 */ /* 0x000fc800078e0046 */
[----:B------:R-:W-:Y:S01]  /*05f0*/  @P0 IMAD.WIDE.U32 R8, R65, c[0x0][0x1c0], R8 ;  /* 0x0000700041080a25 */ /* 0x000fe200078e0008 */
[----:B------:R-:W-:Y:S02]  /*0600*/  @!P2 IADD3 R7, R11, R7, RZ ;  /* 0x000000070b07a210 */ /* 0x000fe40007ffe0ff */
[----:B------:R-:W-:Y:S01]  /*0610*/  @!P2 LEA R12, P1, R10, c[0x0][0x170], 0x1 ;  /* 0x00005c000a0caa11 */ /* 0x000fe200078208ff */
[----:B------:R-:W-:Y:S01]  /*0620*/  @!P3 IMAD R14, R6, c[0x0][0x1c0], RZ ;  /* 0x00007000060eba24 */ /* 0x000fe200078e02ff */
[----:B------:R-:W-:Y:S02]  /*0630*/  @P0 IADD3 R9, R9, R13, RZ ;  /* 0x0000000d09090210 */ /* 0x000fe40007ffe0ff */
[----:B------:R-:W-:Y:S01]  /*0640*/  @!P2 LEA.HI.X R13, R10, c[0x0][0x174], R7, 0x1, P1 ;  /* 0x00005d000a0daa11 */ /* 0x000fe200008f0c07 */
[----:B------:R-:W-:Y:S01]  /*0650*/  @!P3 IMAD R7, R63, c[0x0][0x1c4], R14 ;  /* 0x000071003f07ba24 */ /* 0x000fe200078e020e */
[----:B------:R-:W-:Y:S02]  /*0660*/  @!P3 MOV R10, R72 ;  /* 0x00000048000ab202 */ /* 0x000fe40000000f00 */
[----:B------:R-:W-:-:S02]  /*0670*/  @!P3 MOV R11, R71 ;  /* 0x00000047000bb202 */ /* 0x000fc40000000f00 */
[----:B------:R-:W-:-:S03]  /*0680*/  @P0 LEA R26, P1, R8, c[0x0][0x170], 0x1 ;  /* 0x00005c00081a0a11 */ /* 0x000fc600078208ff */
[----:B------:R-:W-:Y:S01]  /*0690*/  @!P3 IMAD.WIDE.U32 R10, R63, c[0x0][0x1c0], R10 ;  /* 0x000070003f0aba25 */ /* 0x000fe200078e000a */
[----:B------:R-:W-:Y:S02]  /*06a0*/  @P0 LEA.HI.X R27, R8, c[0x0][0x174], R9, 0x1, P1 ;  /* 0x00005d00081b0a11 */ /* 0x000fe400008f0c09 */
[----:B------:R-:W-:Y:S02]  /*06b0*/  SHF.R.S32.HI R8, RZ, 0x1f, R61 ;  /* 0x0000001fff087819 */ /* 0x000fe4000001143d */
[----:B------:R-:W-:Y:S02]  /*06c0*/  @!P3 IADD3 R11, R11, R7, RZ ;  /* 0x000000070b0bb210 */ /* 0x000fe40007ffe0ff */
[----:B------:R-:W-:Y:S02]  /*06d0*/  SHF.R.S32.HI R7, RZ, 0x1f, R62 ;  /* 0x0000001fff077819 */ /* 0x000fe4000001143e */
[----:B------:R-:W-:Y:S02]  /*06e0*/  ISETP.GE.AND.EX P5, PT, R8, c[0x0][0x1cc], PT, P5 ;  /* 0x0000730008007a0c */ /* 0x000fe40003fa6350 */
[----:B------:R-:W-:-:S02]  /*06f0*/  ISETP.GE.AND.EX P4, PT, R7, c[0x0][0x1cc], PT, P4 ;  /* 0x0000730007007a0c */ /* 0x000fc40003f86340 */
[----:B------:R-:W-:Y:S02]  /*0700*/  @!P3 LEA R14, P6, R10, c[0x0][0x170], 0x1 ;  /* 0x00005c000a0eba11 */ /* 0x000fe400078c08ff */
[C---:B------:R-:W-:Y:S02]  /*0710*/  ISETP.GT.U32.OR P4, PT, R0.reuse, 0x29f, P4 ;  /* 0x0000029f0000780c */ /* 0x040fe40002784470 */
[----:B------:R-:W-:Y:S02]  /*0720*/  ISETP.GT.U32.OR P5, PT, R0, 0x29f, P5 ;  /* 0x0000029f0000780c */ /* 0x000fe40002fa4470 */
[----:B------:R-:W-:Y:S02]  /*0730*/  @!P3 LEA.HI.X R15, R10, c[0x0][0x174], R11, 0x1, P6 ;  /* 0x00005d000a0fba11 */ /* 0x000fe400030f0c0b */
[----:B------:R-:W-:Y:S02]  /*0740*/  ISETP.GE.U32.AND P1, PT, R60, c[0x0][0x1c8], PT ;  /* 0x000072003c007a0c */ /* 0x000fe40003f26070 */
[----:B------:R-:W-:-:S02]  /*0750*/  SHF.R.S32.HI R9, RZ, 0x1f, R60 ;  /* 0x0000001fff097819 */ /* 0x000fc4000001143c */
[----:B------:R-:W-:Y:S02]  /*0760*/  MOV R10, RZ ;  /* 0x000000ff000a7202 */ /* 0x000fe40000000f00 */
[----:B------:R-:W-:Y:S01]  /*0770*/  ISETP.GE.AND.EX P1, PT, R9, c[0x0][0x1cc], PT, P1 ;  /* 0x0000730009007a0c */ /* 0x000fe20003f26310 */
[----:B------:R-:W-:Y:S01]  /*0780*/  @!P4 IMAD R17, R7, c[0x0][0x1c0], RZ ;  /* 0x000070000711ca24 */ /* 0x000fe200078e02ff */
[----:B------:R-:W-:Y:S02]  /*0790*/  SHF.R.S32.HI R11, RZ, 0x1f, R59 ;  /* 0x0000001fff0b7819 */ /* 0x000fe4000001143b */
[----:B------:R0:W2:Y:S01]  /*07a0*/  @!P2 LDG.E R10, [R12.64] ;  /* 0x000000060c0aa981 */ /* 0x0000a2000c1e1900 */
[----:B------:R-:W-:Y:S01]  /*07b0*/  ISETP.GE.U32.AND P2, PT, R59, c[0x0][0x1c8], PT ;  /* 0x000072003b007a0c */ /* 0x000fe20003f46070 */
[----:B------:R-:W-:Y:S01]  /*07c0*/  @!P5 IMAD R16, R8, c[0x0][0x1c0], RZ ;  /* 0x000070000810da24 */ /* 0x000fe200078e02ff */
[----:B------:R-:W-:Y:S01]  /*07d0*/  ISETP.GT.U32.OR P1, PT, R0, 0x29f, P1 ;  /* 0x0000029f0000780c */ /* 0x000fe20000f24470 */
[----:B------:R-:W-:Y:S01]  /*07e0*/  @!P4 IMAD R19, R62, c[0x0][0x1c4], R17 ;  /* 0x000071003e13ca24 */ /* 0x000fe200078e0211 */
[----:B------:R-:W-:Y:S01]  /*07f0*/  ISETP.GE.AND.EX P2, PT, R11, c[0x0][0x1cc], PT, P2 ;  /* 0x000073000b007a0c */ /* 0x000fe20003f46320 */
[----:B------:R-:W-:Y:S01]  /*0800*/  @!P5 IMAD R21, R61, c[0x0][0x1c4], R16 ;  /* 0x000071003d15da24 */ /* 0x000fe200078e0210 */
[----:B------:R-:W-:Y:S01]  /*0810*/  CS2R R46, SRZ ;  /* 0x00000000002e7805 */ /* 0x000fe2000001ff00 */
[----:B0-----:R-:W-:-:S02]  /*0820*/  @!P4 MOV R12, R72 ;  /* 0x00000048000cc202 */ /* 0x001fc40000000f00 */
[----:B------:R-:W-:-:S03]  /*0830*/  @!P4 MOV R13, R71 ;  /* 0x00000047000dc202 */ /* 0x000fc60000000f00 */
[----:B------:R0:W3:Y:S01]  /*0840*/  @!P3 LDG.E R46, [R14.64] ;  /* 0x000000060e2eb981 */ /* 0x0000e2000c1e1900 */
[-C--:B------:R-:W-:Y:S02]  /*0850*/  @!P5 MOV R16, R72.reuse ;  /* 0x000000480010d202 */ /* 0x080fe40000000f00 */
[----:B------:R-:W-:Y:S01]  /*0860*/  @!P5 MOV R17, R71 ;  /* 0x000000470011d202 */ /* 0x000fe20000000f00 */
[----:B------:R-:W-:Y:S01]  /*0870*/  @!P4 IMAD.WIDE.U32 R12, R62, c[0x0][0x1c0], R12 ;  /* 0x000070003e0cca25 */ /* 0x000fe200078e000c */
[----:B------:R-:W-:Y:S01]  /*0880*/  ISETP.GT.U32.OR P2, PT, R0, 0x29f, P2 ;  /* 0x0000029f0000780c */ /* 0x000fe20001744470 */
[----:B------:R1:W4:Y:S02]  /*0890*/  @P0 LDG.E R47, [R26.64] ;  /* 0x000000061a2f0981 */ /* 0x000324000c1e1900 */
[----:B------:R-:W-:Y:S01]  /*08a0*/  @!P5 IMAD.WIDE.U32 R16, R61, c[0x0][0x1c0], R16 ;  /* 0x000070003d10da25 */ /* 0x000fe200078e0010 */
[----:B------:R-:W-:Y:S02]  /*08b0*/  @!P4 IADD3 R19, R13, R19, RZ ;  /* 0x000000130d13c210 */ /* 0x000fe40007ffe0ff */
[----:B------:R-:W-:Y:S01]  /*08c0*/  @!P4 LEA R18, P3, R12, c[0x0][0x170], 0x1 ;  /* 0x00005c000c12ca11 */ /* 0x000fe200078608ff */
[----:B------:R-:W-:Y:S01]  /*08d0*/  @!P1 IMAD R23, R9, c[0x0][0x1c0], RZ ;  /* 0x0000700009179a24 */ /* 0x000fe200078e02ff */
[----:B0-----:R-:W-:-:S02]  /*08e0*/  @!P1 MOV R14, R72 ;  /* 0x00000048000e9202 */ /* 0x001fc40000000f00 */
[----:B------:R-:W-:Y:S02]  /*08f0*/  @!P1 MOV R15, R71 ;  /* 0x00000047000f9202 */ /* 0x000fe40000000f00 */
[----:B------:R-:W-:Y:S02]  /*0900*/  @!P5 IADD3 R13, R17, R21, RZ ;  /* 0x00000015110dd210 */ /* 0x000fe40007ffe0ff */
[----:B------:R-:W-:Y:S02]  /*0910*/  @!P5 LEA R20, P6, R16, c[0x0][0x170], 0x1 ;  /* 0x00005c001014da11 */ /* 0x000fe400078c08ff */
[----:B------:R-:W-:Y:S01]  /*0920*/  @!P4 LEA.HI.X R19, R12, c[0x0][0x174], R19, 0x1, P3 ;  /* 0x00005d000c13ca11 */ /* 0x000fe200018f0c13 */
[----:B------:R-:W-:Y:S01]  /*0930*/  @!P1 IMAD R23, R60, c[0x0][0x1c4], R23 ;  /* 0x000071003c179a24 */ /* 0x000fe200078e0217 */
[----:B------:R-:W-:Y:S01]  /*0940*/  ISETP.GE.U32.AND P3, PT, R58, c[0x0][0x1c8], PT ;  /* 0x000072003a007a0c */ /* 0x000fe20003f66070 */
[----:B------:R-:W-:Y:S01]  /*0950*/  @!P1 IMAD.WIDE.U32 R14, R60, c[0x0][0x1c0], R14 ;  /* 0x000070003c0e9a25 */ /* 0x000fe200078e000e */
[----:B------:R-:W-:-:S02]  /*0960*/  SHF.R.S32.HI R12, RZ, 0x1f, R58 ;  /* 0x0000001fff0c7819 */ /* 0x000fc4000001143a */
[----:B------:R-:W-:Y:S01]  /*0970*/  @!P5 LEA.HI.X R21, R16, c[0x0][0x174], R13, 0x1, P6 ;  /* 0x00005d001015da11 */ /* 0x000fe200030f0c0d */
[----:B------:R-:W-:Y:S01]  /*0980*/  @!P2 IMAD R16, R11, c[0x0][0x1c0], RZ ;  /* 0x000070000b10aa24 */ /* 0x000fe200078e02ff */
[----:B------:R-:W-:Y:S02]  /*0990*/  ISETP.GE.AND.EX P3, PT, R12, c[0x0][0x1cc], PT, P3 ;  /* 0x000073000c007a0c */ /* 0x000fe40003f66330 */
[----:B------:R-:W-:Y:S01]  /*09a0*/  @!P1 IADD3 R13, R15, R23, RZ ;  /* 0x000000170f0d9210 */ /* 0x000fe20007ffe0ff */
[----:B------:R-:W-:Y:S01]  /*09b0*/  @!P2 IMAD R15, R59, c[0x0][0x1c4], R16 ;  /* 0x000071003b0faa24 */ /* 0x000fe200078e0210 */
[----:B------:R-:W-:Y:S02]  /*09c0*/  @!P1 LEA R24, P6, R14, c[0x0][0x170], 0x1 ;  /* 0x00005c000e189a11 */ /* 0x000fe400078c08ff */
[----:B------:R-:W-:Y:S02]  /*09d0*/  ISETP.GT.U32.OR P3, PT, R0, 0x29f, P3 ;  /* 0x0000029f0000780c */ /* 0x000fe40001f64470 */
[----:B------:R-:W-:-:S02]  /*09e0*/  @!P2 MOV R16, R72 ;  /* 0x000000480010a202 */ /* 0x000fc40000000f00 */
[----:B------:R-:W-:Y:S02]  /*09f0*/  @!P2 MOV R17, R71 ;  /* 0x000000470011a202 */ /* 0x000fe40000000f00 */
[----:B------:R-:W-:Y:S02]  /*0a00*/  @!P1 LEA.HI.X R25, R14, c[0x0][0x174], R13, 0x1, P6 ;  /* 0x00005d000e199a11 */ /* 0x000fe400030f0c0d */
[----:B------:R-:W-:Y:S01]  /*0a10*/  MOV R13, RZ ;  /* 0x000000ff000d7202 */ /* 0x000fe20000000f00 */
[----:B------:R-:W-:Y:S01]  /*0a20*/  @!P2 IMAD.WIDE.U32 R16, R59, c[0x0][0x1c0], R16 ;  /* 0x000070003b10aa25 */ /* 0x000fe200078e0010 */
[----:B------:R-:W-:-:S04]  /*0a30*/  SHF.R.S32.HI R14, RZ, 0x1f, R57 ;  /* 0x0000001fff0e7819 */ /* 0x000fc80000011439 */
[----:B------:R0:W5:Y:S01]  /*0a40*/  @!P4 LDG.E R13, [R18.64] ;  /* 0x00000006120dc981 */ /* 0x000162000c1e1900 */
[----:B------:R-:W-:Y:S02]  /*0a50*/  @!P2 IADD3 R15, R17, R15, RZ ;  /* 0x0000000f110fa210 */ /* 0x000fe40007ffe0ff */
[----:B------:R-:W-:Y:S02]  /*0a60*/  @!P2 LEA R22, P6, R16, c[0x0][0x170], 0x1 ;  /* 0x00005c001016aa11 */ /* 0x000fe400078c08ff */
[----:B------:R-:W-:Y:S01]  /*0a70*/  ISETP.GE.U32.AND P4, PT, R57, c[0x0][0x1c8], PT ;  /* 0x0000720039007a0c */ /* 0x000fe20003f86070 */
[----:B------:R-:W-:Y:S01]  /*0a80*/  @!P3 IMAD R17, R12, c[0x0][0x1c0], RZ ;  /* 0x000070000c11ba24 */ /* 0x000fe200078e02ff */
[----:B------:R-:W-:Y:S02]  /*0a90*/  @!P2 LEA.HI.X R23, R16, c[0x0][0x174], R15, 0x1, P6 ;  /* 0x00005d001017aa11 */ /* 0x000fe400030f0c0f */
[----:B------:R-:W-:Y:S02]  /*0aa0*/  ISETP.GE.AND.EX P4, PT, R14, c[0x0][0x1cc], PT, P4 ;  /* 0x000073000e007a0c */ /* 0x000fe40003f86340 */
[----:B------:R-:W-:Y:S01]  /*0ab0*/  MOV R15, RZ ;  /* 0x000000ff000f7202 */ /* 0x000fe20000000f00 */
[----:B------:R-:W-:Y:S01]  /*0ac0*/  @!P3 IMAD R29, R58, c[0x0][0x1c4], R17 ;  /* 0x000071003a1dba24 */ /* 0x000fe200078e0211 */
[----:B------:R-:W-:-:S02]  /*0ad0*/  @!P3 MOV R16, R72 ;  /* 0x000000480010b202 */ /* 0x000fc40000000f00 */
[----:B------:R-:W-:Y:S02]  /*0ae0*/  @!P3 MOV R17, R71 ;  /* 0x000000470011b202 */ /* 0x000fe40000000f00 */
[----:B------:R-:W-:Y:S01]  /*0af0*/  ISETP.GT.U32.OR P4, PT, R0, 0x29f, P4 ;  /* 0x0000029f0000780c */ /* 0x000fe20002784470 */
[----:B------:R0:W5:Y:S01]  /*0b00*/  @!P5 LDG.E R15, [R20.64] ;  /* 0x00000006140fd981 */ /* 0x000162000c1e1900 */
[----:B------:R-:W-:Y:S01]  /*0b10*/  ISETP.GE.U32.AND P5, PT, R56, c[0x0][0x1c8], PT ;  /* 0x0000720038007a0c */ /* 0x000fe20003fa6070 */
[----:B------:R-:W-:Y:S01]  /*0b20*/  @!P3 IMAD.WIDE.U32 R16, R58, c[0x0][0x1c0], R16 ;  /* 0x000070003a10ba25 */ /* 0x000fe200078e0010 */
[----:B------:R-:W-:-:S04]  /*0b30*/  SHF.R.S32.HI R28, RZ, 0x1f, R56 ;  /* 0x0000001fff1c7819 */ /* 0x000fc80000011438 */
[----:B------:R-:W-:Y:S02]  /*0b40*/  ISETP.GE.AND.EX P5, PT, R28, c[0x0][0x1cc], PT, P5 ;  /* 0x000073001c007a0c */ /* 0x000fe40003fa6350 */
[----:B------:R-:W-:Y:S02]  /*0b50*/  @!P3 IADD3 R17, R17, R29, RZ ;  /* 0x0000001d1111b210 */ /* 0x000fe40007ffe0ff */
[----:B0-----:R-:W-:Y:S02]  /*0b60*/  @!P3 LEA R18, P6, R16, c[0x0][0x170], 0x1 ;  /* 0x00005c001012ba11 */ /* 0x001fe400078c08ff */
[----:B------:R-:W-:Y:S02]  /*0b70*/  ISETP.GT.U32.OR P5, PT, R0, 0x29f, P5 ;  /* 0x0000029f0000780c */ /* 0x000fe40002fa4470 */
[----:B------:R-:W-:Y:S01]  /*0b80*/  @!P3 LEA.HI.X R19, R16, c[0x0][0x174], R17, 0x1, P6 ;  /* 0x00005d001013ba11 */ /* 0x000fe200030f0c11 */
[----:B------:R-:W-:Y:S01]  /*0b90*/  @!P4 IMAD R16, R14, c[0x0][0x1c0], RZ ;  /* 0x000070000e10ca24 */ /* 0x000fe200078e02ff */
[----:B------:R-:W-:-:S02]  /*0ba0*/  @!P4 MOV R20, R72 ;  /* 0x000000480014c202 */ /* 0x000fc40000000f00 */
[----:B------:R-:W-:Y:S02]  /*0bb0*/  @!P4 MOV R21, R71 ;  /* 0x000000470015c202 */ /* 0x000fe40000000f00 */
[----:B------:R-:W-:Y:S01]  /*0bc0*/  MOV R29, RZ ;  /* 0x000000ff001d7202 */ /* 0x000fe20000000f00 */
[C---:B------:R-:W-:Y:S02]  /*0bd0*/  @!P4 IMAD R17, R57.reuse, c[0x0][0x1c4], R16 ;  /* 0x000071003911ca24 */ /* 0x040fe400078e0210 */
[----:B------:R-:W-:Y:S01]  /*0be0*/  @!P4 IMAD.WIDE.U32 R20, R57, c[0x0][0x1c0], R20 ;  /* 0x000070003914ca25 */ /* 0x000fe200078e0014 */
[----:B------:R-:W-:Y:S02]  /*0bf0*/  SHF.R.S32.HI R30, RZ, 0x1f, R55 ;  /* 0x0000001fff1e7819 */ /* 0x000fe40000011437 */
[----:B------:R0:W5:Y:S01]  /*0c00*/  @!P1 LDG.E R29, [R24.64] ;  /* 0x00000006181d9981 */ /* 0x000162000c1e1900 */
[----:B------:R-:W-:Y:S02]  /*0c10*/  ISETP.GE.U32.AND P1, PT, R55, c[0x0][0x1c8], PT ;  /* 0x0000720037007a0c */ /* 0x000fe40003f26070 */
[----:B------:R-:W-:Y:S01]  /*0c20*/  @!P4 IADD3 R17, R21, R17, RZ ;  /* 0x000000111511c210 */ /* 0x000fe20007ffe0ff */
[----:B------:R-:W-:Y:S01]  /*0c30*/  @!P5 IMAD R21, R28, c[0x0][0x1c0], RZ ;  /* 0x000070001c15da24 */ /* 0x000fe200078e02ff */
[----:B------:R-:W-:-:S02]  /*0c40*/  @!P4 LEA R16, P6, R20, c[0x0][0x170], 0x1 ;  /* 0x00005c001410ca11 */ /* 0x000fc400078c08ff */
[----:B------:R-:W-:Y:S01]  /*0c50*/  MOV R31, RZ ;  /* 0x000000ff001f7202 */ /* 0x000fe20000000f00 */
[----:B------:R-:W-:Y:S01]  /*0c60*/  @!P5 IMAD R33, R56, c[0x0][0x1c4], R21 ;  /* 0x000071003821da24 */ /* 0x000fe200078e0215 */
[----:B------:R-:W-:Y:S02]  /*0c70*/  ISETP.GE.AND.EX P1, PT, R30, c[0x0][0x1cc], PT, P1 ;  /* 0x000073001e007a0c */ /* 0x000fe40003f26310 */
[----:B------:R-:W-:Y:S02]  /*0c80*/  @!P4 LEA.HI.X R17, R20, c[0x0][0x174], R17, 0x1, P6 ;  /* 0x00005d001411ca11 */ /* 0x000fe400030f0c11 */
[----:B------:R-:W-:Y:S01]  /*0c90*/  @!P5 MOV R20, R72 ;  /* 0x000000480014d202 */ /* 0x000fe20000000f00 */
[----:B------:R0:W5:Y:S01]  /*0ca0*/  @!P2 LDG.E R31, [R22.64] ;  /* 0x00000006161fa981 */ /* 0x000162000c1e1900 */
[----:B------:R-:W-:Y:S02]  /*0cb0*/  @!P5 MOV R21, R71 ;  /* 0x000000470015d202 */ /* 0x000fe40000000f00 */
[----:B------:R-:W-:-:S02]  /*0cc0*/  ISETP.GT.U32.OR P2, PT, R0, 0x29f, P1 ;  /* 0x0000029f0000780c */ /* 0x000fc40000f44470 */
[----:B------:R-:W-:Y:S01]  /*0cd0*/  ISETP.GE.U32.AND P1, PT, R54, c[0x0][0x1c8], PT ;  /* 0x0000720036007a0c */ /* 0x000fe20003f26070 */
[----:B------:R-:W-:Y:S01]  /*0ce0*/  @!P5 IMAD.WIDE.U32 R20, R56, c[0x0][0x1c0], R20 ;  /* 0x000070003814da25 */ /* 0x000fe200078e0014 */
[----:B------:R-:W-:-:S04]  /*0cf0*/  SHF.R.S32.HI R32, RZ, 0x1f, R54 ;  /* 0x0000001fff207819 */ /* 0x000fc80000011436 */
[----:B------:R-:W-:Y:S02]  /*0d00*/  ISETP.GE.AND.EX P1, PT, R32, c[0x0][0x1cc], PT, P1 ;  /* 0x0000730020007a0c */ /* 0x000fe40003f26310 */
[----:B------:R-:W-:Y:S02]  /*0d10*/  @!P5 IADD3 R21, R21, R33, RZ ;  /* 0x000000211515d210 */ /* 0x000fe40007ffe0ff */
[----:B0-----:R-:W-:Y:S02]  /*0d20*/  @!P5 LEA R24, P6, R20, c[0x0][0x170], 0x1 ;  /* 0x00005c001418da11 */ /* 0x001fe400078c08ff */
[----:B------:R-:W-:Y:S02]  /*0d30*/  MOV R33, RZ ;  /* 0x000000ff00217202 */ /* 0x000fe40000000f00 */
[----:B------:R-:W-:Y:S02]  /*0d40*/  MOV R34, RZ ;  /* 0x000000ff00227202 */ /* 0x000fe40000000f00 */
[----:B------:R-:W-:-:S02]  /*0d50*/  ISETP.GT.U32.OR P1, PT, R0, 0x29f, P1 ;  /* 0x0000029f0000780c */ /* 0x000fc40000f24470 */
[----:B------:R-:W-:Y:S01]  /*0d60*/  @!P5 LEA.HI.X R25, R20, c[0x0][0x174], R21, 0x1, P6 ;  /* 0x00005d001419da11 */ /* 0x000fe200030f0c15 */
[----:B------:R-:W-:Y:S01]  /*0d70*/  @!P2 IMAD R20, R30, c[0x0][0x1c0], RZ ;  /* 0x000070001e14aa24 */ /* 0x000fe200078e02ff */
[----:B------:R0:W5:Y:S01]  /*0d80*/  @!P3 LDG.E R33, [R18.64] ;  /* 0x000000061221b981 */ /* 0x000162000c1e1900 */
[----:B------:R-:W-:Y:S02]  /*0d90*/  ISETP.GE.U32.AND P3, PT, R53, c[0x0][0x1c8], PT ;  /* 0x0000720035007a0c */ /* 0x000fe40003f66070 */
[----:B------:R-:W-:Y:S01]  /*0da0*/  SHF.R.S32.HI R35, RZ, 0x1f, R53 ;  /* 0x0000001fff237819 */ /* 0x000fe20000011435 */
[----:B------:R0:W5:Y:S01]  /*0db0*/  @!P4 LDG.E R34, [R16.64] ;  /* 0x000000061022c981 */ /* 0x000162000c1e1900 */
[----:B------:R-:W-:Y:S01]  /*0dc0*/  @!P2 IMAD R23, R55, c[0x0][0x1c4], R20 ;  /* 0x000071003717aa24 */ /* 0x000fe200078e0214 */
[----:B------:R-:W-:Y:S02]  /*0dd0*/  ISETP.GE.U32.AND P4, PT, R52, c[0x0][0x1c8], PT ;  /* 0x0000720034007a0c */ /* 0x000fe40003f86070 */
[----:B------:R-:W-:-:S02]  /*0de0*/  SHF.R.S32.HI R36, RZ, 0x1f, R52 ;  /* 0x0000001fff247819 */ /* 0x000fc40000011434 */
[-C--:B------:R-:W-:Y:S02]  /*0df0*/  @!P2 MOV R20, R72.reuse ;  /* 0x000000480014a202 */ /* 0x080fe40000000f00 */
[-C--:B------:R-:W-:Y:S02]  /*0e00*/  @!P2 MOV R21, R71.reuse ;  /* 0x000000470015a202 */ /* 0x080fe40000000f00 */
[----:B------:R-:W-:Y:S02]  /*0e10*/  ISETP.GE.AND.EX P3, PT, R35, c[0x0][0x1cc], PT, P3 ;  /* 0x0000730023007a0c */ /* 0x000fe40003f66330 */
[----:B------:R-:W-:Y:S01]  /*0e20*/  ISETP.GE.AND.EX P4, PT, R36, c[0x0][0x1cc], PT, P4 ;  /* 0x0000730024007a0c */ /* 0x000fe20003f86340 */
[----:B------:R-:W-:Y:S01]  /*0e30*/  @!P2 IMAD.WIDE.U32 R20, R55, c[0x0][0x1c0], R20 ;  /* 0x000070003714aa25 */ /* 0x000fe200078e0014 */
[----:B0-----:R-:W-:Y:S02]  /*0e40*/  @!P1 MOV R16, R72 ;  /* 0x0000004800109202 */ /* 0x001fe40000000f00 */
[----:B------:R-:W-:Y:S01]  /*0e50*/  @!P1 MOV R17, R71 ;  /* 0x0000004700119202 */ /* 0x000fe20000000f00 */
[----:B-1----:R-:W-:Y:S01]  /*0e60*/  @!P1 IMAD R27, R32, c[0x0][0x1c0], RZ ;  /* 0x00007000201b9a24 */ /* 0x002fe200078e02ff */
[----:B------:R-:W-:-:S02]  /*0e70*/  ISETP.GT.U32.OR P3, PT, R0, 0x29f, P3 ;  /* 0x0000029f0000780c */ /* 0x000fc40001f64470 */
[----:B------:R-:W-:Y:S01]  /*0e80*/  ISETP.GT.U32.OR P4, PT, R0, 0x29f, P4 ;  /* 0x0000029f0000780c */ /* 0x000fe20002784470 */
[C---:B------:R-:W-:Y:S01]  /*0e90*/  @!P1 IMAD R27, R54.reuse, c[0x0][0x1c4], R27 ;  /* 0x00007100361b9a24 */ /* 0x040fe200078e021b */
[----:B------:R-:W-:Y:S01]  /*0ea0*/  @!P2 IADD3 R19, R21, R23, RZ ;  /* 0x000000171513a210 */ /* 0x000fe20007ffe0ff */
[----:B------:R-:W-:Y:S01]  /*0eb0*/  @!P1 IMAD.WIDE.U32 R16, R54, c[0x0][0x1c0], R16 ;  /* 0x0000700036109a25 */ /* 0x000fe200078e0010 */
[C---:B------:R-:W-:Y:S02]  /*0ec0*/  @!P2 LEA R18, P6, R20.reuse, c[0x0][0x170], 0x1 ;  /* 0x00005c001412aa11 */ /* 0x040fe400078c08ff */
[----:B------:R-:W-:Y:S02]  /*0ed0*/  MOV R37, RZ ;  /* 0x000000ff00257202 */ /* 0x000fe40000000f00 */
[----:B------:R-:W-:Y:S02]  /*0ee0*/  @!P2 LEA.HI.X R19, R20, c[0x0][0x174], R19, 0x1, P6 ;  /* 0x00005d001413aa11 */ /* 0x000fe400030f0c13 */
[----:B------:R-:W-:-:S02]  /*0ef0*/  @!P1 IADD3 R17, R17, R27, RZ ;  /* 0x0000001b11119210 */ /* 0x000fc40007ffe0ff */
[C---:B------:R-:W-:Y:S01]  /*0f00*/  @!P1 LEA R20, P6, R16.reuse, c[0x0][0x170], 0x1 ;  /* 0x00005c0010149a11 */ /* 0x040fe200078c08ff */
[----:B------:R0:W5:Y:S01]  /*0f10*/  @!P5 LDG.E R37, [R24.64] ;  /* 0x000000061825d981 */ /* 0x000162000c1e1900 */
[----:B------:R-:W-:Y:S02]  /*0f20*/  ISETP.GE.U32.AND P5, PT, R51, c[0x0][0x1c8], PT ;  /* 0x0000720033007a0c */ /* 0x000fe40003fa6070 */
[----:B------:R-:W-:Y:S01]  /*0f30*/  @!P1 LEA.HI.X R21, R16, c[0x0][0x174], R17, 0x1, P6 ;  /* 0x00005d0010159a11 */ /* 0x000fe200030f0c11 */
[----:B------:R-:W-:Y:S01]  /*0f40*/  @!P3 IMAD R16, R35, c[0x0][0x1c0], RZ ;  /* 0x000070002310ba24 */ /* 0x000fe200078e02ff */
[----:B------:R-:W-:Y:S01]  /*0f50*/  SHF.R.S32.HI R39, RZ, 0x1f, R51 ;  /* 0x0000001fff277819 */ /* 0x000fe20000011433 */
[----:B------:R-:W-:Y:S01]  /*0f60*/  @!P4 IMAD R17, R36, c[0x0][0x1c0], RZ ;  /* 0x000070002411ca24 */ /* 0x000fe200078e02ff */
[-C--:B------:R-:W-:Y:S02]  /*0f70*/  @!P3 MOV R22, R72.reuse ;  /* 0x000000480016b202 */ /* 0x080fe40000000f00 */
[----:B------:R-:W-:Y:S01]  /*0f80*/  @!P3 MOV R23, R71 ;  /* 0x000000470017b202 */ /* 0x000fe20000000f00 */
[----:B------:R-:W-:Y:S01]  /*0f90*/  @!P3 IMAD R27, R53, c[0x0][0x1c4], R16 ;  /* 0x00007100351bba24 */ /* 0x000fe200078e0210 */
[----:B------:R-:W-:Y:S01]  /*0fa0*/  MOV R38, RZ ;  /* 0x000000ff00267202 */ /* 0x000fe20000000f00 */
[----:B0-----:R-:W-:Y:S01]  /*0fb0*/  @!P4 IMAD R25, R52, c[0x0][0x1c4], R17 ;  /* 0x000071003419ca24 */ /* 0x001fe200078e0211 */
[----:B------:R-:W-:Y:S01]  /*0fc0*/  ISETP.GE.AND.EX P5, PT, R39, c[0x0][0x1cc], PT, P5 ;  /* 0x0000730027007a0c */ /* 0x000fe20003fa6350 */
[----:B------:R-:W-:Y:S01]  /*0fd0*/  @!P3 IMAD.WIDE.U32 R22, R53, c[0x0][0x1c0], R22 ;  /* 0x000070003516ba25 */ /* 0x000fe200078e0016 */
[----:B------:R-:W-:-:S02]  /*0fe0*/  @!P4 MOV R16, R72 ;  /* 0x000000480010c202 */ /* 0x000fc40000000f00 */
[----:B------:R-:W-:Y:S01]  /*0ff0*/  @!P4 MOV R17, R71 ;  /* 0x000000470011c202 */ /* 0x000fe20000000f00 */
[----:B------:R0:W5:Y:S01]  /*1000*/  @!P2 LDG.E R38, [R18.64] ;  /* 0x000000061226a981 */ /* 0x000162000c1e1900 */
[----:B------:R-:W-:-:S03]  /*1010*/  ISETP.GT.U32.OR P5, PT, R0, 0x29f, P5 ;  /* 0x0000029f0000780c */ /* 0x000fc60002fa4470 */
[----:B------:R-:W-:Y:S01]  /*1020*/  @!P4 IMAD.WIDE.U32 R16, R52, c[0x0][0x1c0], R16 ;  /* 0x000070003410ca25 */ /* 0x000fe200078e0010 */
[----:B------:R-:W-:Y:S02]  /*1030*/  ISETP.GE.U32.AND P2, PT, R50, c[0x0][0x1c8], PT ;  /* 0x0000720032007a0c */ /* 0x000fe40003f46070 */
[----:B0-----:R-:W-:Y:S02]  /*1040*/  @!P3 IADD3 R19, R23, R27, RZ ;  /* 0x0000001b1713b210 */ /* 0x001fe40007ffe0ff */
[C---:B------:R-:W-:Y:S02]  /*1050*/  @!P3 LEA R18, P6, R22.reuse, c[0x0][0x170], 0x1 ;  /* 0x00005c001612ba11 */ /* 0x040fe400078c08ff */
[----:B------:R-:W-:Y:S02]  /*1060*/  SHF.R.S32.HI R40, RZ, 0x1f, R50 ;  /* 0x0000001fff287819 */ /* 0x000fe40000011432 */
[----:B------:R-:W-:Y:S02]  /*1070*/  @!P3 LEA.HI.X R19, R22, c[0x0][0x174], R19, 0x1, P6 ;  /* 0x00005d001613ba11 */ /* 0x000fe400030f0c13 */
[----:B------:R-:W-:-:S02]  /*1080*/  @!P4 IADD3 R17, R17, R25, RZ ;  /* 0x000000191111c210 */ /* 0x000fc40007ffe0ff */
[----:B------:R-:W-:Y:S02]  /*1090*/  @!P4 LEA R22, P6, R16, c[0x0][0x170], 0x1 ;  /* 0x00005c001016ca11 */ /* 0x000fe400078c08ff */
[----:B------:R-:W-:Y:S02]  /*10a0*/  MOV R41, RZ ;  /* 0x000000ff00297202 */ /* 0x000fe40000000f00 */
[----:B------:R-:W-:Y:S02]  /*10b0*/  ISETP.GE.AND.EX P2, PT, R40, c[0x0][0x1cc], PT, P2 ;  /* 0x0000730028007a0c */ /* 0x000fe40003f46320 */
[----:B------:R-:W-:Y:S01]  /*10c0*/  @!P4 LEA.HI.X R23, R16, c[0x0][0x174], R17, 0x1, P6 ;  /* 0x00005d001017ca11 */ /* 0x000fe200030f0c11 */
[----:B------:R-:W-:Y:S01]  /*10d0*/  @!P5 IMAD R16, R39, c[0x0][0x1c0], RZ ;  /* 0x000070002710da24 */ /* 0x000fe200078e02ff */
[----:B------:R-:W-:Y:S01]  /*10e0*/  ISETP.GT.U32.OR P2, PT, R0, 0x29f, P2 ;  /* 0x0000029f0000780c */ /* 0x000fe20001744470 */
[----:B------:R-:W-:Y:S01]  /*10f0*/  CS2R R42, SRZ ;  /* 0x00000000002a7805 */ /* 0x000fe2000001ff00 */
[----:B------:R0:W5:Y:S01]  /*1100*/  @!P1 LDG.E R41, [R20.64] ;  /* 0x0000000614299981 */ /* 0x000162000c1e1900 */
[----:B------:R-:W-:Y:S01]  /*1110*/  @!P5 IMAD R25, R51, c[0x0][0x1c4], R16 ;  /* 0x000071003319da24 */ /* 0x000fe200078e0210 */
[----:B------:R-:W-:-:S02]  /*1120*/  @!P5 MOV R16, R72 ;  /* 0x000000480010d202 */ /* 0x000fc40000000f00 */
[----:B------:R-:W-:Y:S01]  /*1130*/  @!P5 MOV R17, R71 ;  /* 0x000000470011d202 */ /* 0x000fe20000000f00 */
[----:B------:R1:W5:Y:S04]  /*1140*/  @!P3 LDG.E R42, [R18.64] ;  /* 0x00000006122ab981 */ /* 0x000368000c1e1900 */
[----:B------:R-:W-:Y:S01]  /*1150*/  @!P5 IMAD.WIDE.U32 R16, R51, c[0x0][0x1c0], R16 ;  /* 0x000070003310da25 */ /* 0x000fe200078e0010 */
[----:B------:R2:W5:Y:S01]  /*1160*/  @!P4 LDG.E R43, [R22.64] ;  /* 0x00000006162bc981 */ /* 0x000562000c1e1900 */
[----:B------:R-:W-:Y:S02]  /*1170*/  CS2R R44, SRZ ;  /* 0x00000000002c7805 */ /* 0x000fe4000001ff00 */
[----:B------:R-:W-:Y:S01]  /*1180*/  @!P2 IMAD R27, R40, c[0x0][0x1c0], RZ ;  /* 0x00007000281baa24 */ /* 0x000fe200078e02ff */
[----:B------:R-:W-:-:S02]  /*1190*/  @!P5 IADD3 R17, R17, R25, RZ ;  /* 0x000000191111d210 */ /* 0x000fc40007ffe0ff */
[----:B0-----:R-:W-:Y:S02]  /*11a0*/  @!P5 LEA R20, P1, R16, c[0x0][0x170], 0x1 ;  /* 0x00005c001014da11 */ /* 0x001fe400078208ff */
[----:B-1----:R-:W-:Y:S02]  /*11b0*/  @!P2 MOV R18, R72 ;  /* 0x000000480012a202 */ /* 0x002fe40000000f00 */
[----:B------:R-:W-:Y:S01]  /*11c0*/  @!P2 MOV R19, R71 ;  /* 0x000000470013a202 */ /* 0x000fe20000000f00 */
[----:B------:R-:W-:Y:S01]  /*11d0*/  @!P2 IMAD R27, R50, c[0x0][0x1c4], R27 ;  /* 0x00007100321baa24 */ /* 0x000fe200078e021b */
[----:B------:R-:W-:-:S03]  /*11e0*/  @!P5 LEA.HI.X R21, R16, c[0x0][0x174], R17, 0x1, P1 ;  /* 0x00005d001015da11 */ /* 0x000fc600008f0c11 */
[----:B------:R-:W-:Y:S02]  /*11f0*/  @!P2 IMAD.WIDE.U32 R18, R50, c[0x0][0x1c0], R18 ;  /* 0x000070003212aa25 */ /* 0x000fe400078e0012 */
[----:B------:R2:W5:Y:S03]  /*1200*/  @!P5 LDG.E R44, [R20.64] ;  /* 0x00000006142cd981 */ /* 0x000566000c1e1900 */
[----:B------:R-:W-:Y:S02]  /*1210*/  @!P2 IADD3 R17, R19, R27, RZ ;  /* 0x0000001b1311a210 */ /* 0x000fe40007ffe0ff */
[----:B------:R-:W-:-:S04]  /*1220*/  @!P2 LEA R16, P1, R18, c[0x0][0x170], 0x1 ;  /* 0x00005c001210aa11 */ /* 0x000fc800078208ff */
[----:B------:R-:W-:-:S05]  /*1230*/  @!P2 LEA.HI.X R17, R18, c[0x0][0x174], R17, 0x1, P1 ;  /* 0x00005d001211aa11 */ /* 0x000fca00008f0c11 */
[----:B------:R4:W5:Y:S01]  /*1240*/  @!P2 LDG.E R45, [R16.64] ;  /* 0x00000006102da981 */ /* 0x000962000c1e1900 */
[--C-:B--2---:R-:W-:Y:S02]  /*1250*/  PRMT R20, RZ, 0x5410, R10.reuse ;  /* 0x00005410ff147816 */ /* 0x104fe4000000000a */
[----:B------:R-:W-:-:S05]  /*1260*/  PRMT R19, RZ, 0x7610, R10 ;  /* 0x00007610ff137816 */ /* 0x000fca000000000a */
[----:B------:R-:W-:Y:S02]  /*1270*/  FADD.FTZ R23, R20, R19 ;  /* 0x0000001314177221 */ /* 0x000fe40000010000 */
[----:B------:R-:W-:Y:S01]  /*1280*/  FMUL.FTZ R25, R19, R19 ;  /* 0x0000001313197220 */ /* 0x000fe20000410000 */
[--C-:B----4-:R-:W-:Y:S02]  /*1290*/  PRMT R17, RZ, 0x7610, R47.reuse ;  /* 0x00007610ff117816 */ /* 0x110fe4000000002f */
[----:B------:R-:W-:-:S03]  /*12a0*/  PRMT R16, RZ, 0x5410, R47 ;  /* 0x00005410ff107816 */ /* 0x000fc6000000002f */
[----:B------:R-:W-:Y:S02]  /*12b0*/  FMUL.FTZ R19, R17, R17 ;  /* 0x0000001111137220 */ /* 0x000fe40000410000 */
[C---:B------:R-:W-:Y:S01]  /*12c0*/  FADD.FTZ R18, R16.reuse, R17 ;  /* 0x0000001110127221 */ /* 0x040fe20000010000 */
[--C-:B---3--:R-:W-:Y:S01]  /*12d0*/  PRMT R17, RZ, 0x7610, R46.reuse ;  /* 0x00007610ff117816 */ /* 0x108fe2000000002e */
[----:B------:R-:W-:Y:S01]  /*12e0*/  FFMA.FTZ R19, R16, R16, R19 ;  /* 0x0000001010137223 */ /* 0x000fe20000010013 */
[----:B------:R-:W-:Y:S01]  /*12f0*/  PRMT R16, RZ, 0x5410, R46 ;  /* 0x00005410ff107816 */ /* 0x000fe2000000002e */
[----:B------:R-:W-:Y:S02]  /*1300*/  FADD.FTZ R18, RZ, R18 ;  /* 0x00000012ff127221 */ /* 0x000fe40000010000 */
[----:B------:R-:W-:Y:S02]  /*1310*/  FMUL.FTZ R21, R17, R17 ;  /* 0x0000001111157220 */ /* 0x000fe40000410000 */
[----:B------:R-:W-:-:S02]  /*1320*/  FFMA.FTZ R20, R20, R20, R25 ;  /* 0x0000001414147223 */ /* 0x000fc40000010019 */
[----:B------:R-:W-:Y:S02]  /*1330*/  FADD.FTZ R19, RZ, R19 ;  /* 0x00000013ff137221 */ /* 0x000fe40000010000 */
[----:B------:R-:W-:Y:S02]  /*1340*/  FADD.FTZ R17, R16, R17 ;  /* 0x0000001110117221 */ /* 0x000fe40000010000 */
[----:B------:R-:W-:Y:S02]  /*1350*/  FADD.FTZ R18, R18, R23 ;  /* 0x0000001712127221 */ /* 0x000fe40000010000 */
[----:B------:R-:W-:Y:S02]  /*1360*/  FFMA.FTZ R16, R16, R16, R21 ;  /* 0x0000001010107223 */ /* 0x000fe40000010015 */
[----:B------:R-:W-:Y:S02]  /*1370*/  FADD.FTZ R19, R19, R20 ;  /* 0x0000001413137221 */ /* 0x000fe40000010000 */
[----:B------:R-:W-:-:S02]  /*1380*/  FADD.FTZ R17, R18, R17 ;  /* 0x0000001112117221 */ /* 0x000fc40000010000 */
[----:B------:R-:W-:Y:S01]  /*1390*/  FADD.FTZ R16, R19, R16 ;  /* 0x0000001013107221 */ /* 0x000fe20000010000 */
[--C-:B-----5:R-:W-:Y:S02]  /*13a0*/  PRMT R21, RZ, 0x7610, R13.reuse ;  /* 0x00007610ff157816 */ /* 0x120fe4000000000d */
[----:B------:R-:W-:-:S03]  /*13b0*/  PRMT R18, RZ, 0x5410, R13 ;  /* 0x00005410ff127816 */ /* 0x000fc6000000000d */
[----:B------:R-:W-:Y:S02]  /*13c0*/  FMUL.FTZ R23, R21, R21 ;  /* 0x0000001515177220 */ /* 0x000fe40000410000 */
[C---:B------:R-:W-:Y:S02]  /*13d0*/  FADD.FTZ R20, R18.reuse, R21 ;  /* 0x0000001512147221 */ /* 0x040fe40000010000 */
[----:B------:R-:W-:Y:S01]  /*13e0*/  FFMA.FTZ R23, R18, R18, R23 ;  /* 0x0000001212177223 */ /* 0x000fe20000010017 */
[--C-:B------:R-:W-:Y:S02]  /*13f0*/  PRMT R19, RZ, 0x7610, R15.reuse ;  /* 0x00007610ff137816 */ /* 0x100fe4000000000f */
[----:B------:R-:W-:-:S03]  /*1400*/  PRMT R18, RZ, 0x5410, R15 ;  /* 0x00005410ff127816 */ /* 0x000fc6000000000f */
[----:B------:R-:W-:Y:S02]  /*1410*/  FMUL.FTZ R21, R19, R19 ;  /* 0x0000001313157220 */ /* 0x000fe40000410000 */
[----:B------:R-:W-:Y:S02]  /*1420*/  FADD.FTZ R17, R17, R20 ;  /* 0x0000001411117221 */ /* 0x000fe40000010000 */
[C---:B------:R-:W-:Y:S02]  /*1430*/  FADD.FTZ R20, R18.reuse, R19 ;  /* 0x0000001312147221 */ /* 0x040fe40000010000 */
[----:B------:R-:W-:Y:S02]  /*1440*/  FFMA.FTZ R21, R18, R18, R21 ;  /* 0x0000001212157223 */ /* 0x000fe40000010015 */
[----:B------:R-:W-:Y:S02]  /*1450*/  FADD.FTZ R16, R16, R23 ;  /* 0x0000001710107221 */ /* 0x000fe40000010000 */
[----:B------:R-:W-:-:S02]  /*1460*/  FADD.FTZ R17, R17, R20 ;  /* 0x0000001411117221 */ /* 0x000fc40000010000 */
[----:B------:R-:W-:Y:S01]  /*1470*/  FADD.FTZ R16, R16, R21 ;  /* 0x0000001510107221 */ /* 0x000fe20000010000 */
[--C-:B------:R-:W-:Y:S02]  /*1480*/  PRMT R18, RZ, 0x5410, R29.reuse ;  /* 0x00005410ff127816 */ /* 0x100fe4000000001d */
[----:B------:R-:W-:-:S05]  /*1490*/  PRMT R19, RZ, 0x7610, R29 ;  /* 0x00007610ff137816 */ /* 0x000fca000000001d */
        /* <DEDUP_REMOVED lines=10> */
[----:B------:R-:W-:Y:S01]  /*1540*/  FADD.FTZ R17, R17, R20 ;  /* 0x0000001411117221 */ /* 0x000fe20000010000 */
[----:B------:R-:W-:-:S02]  /*1550*/  PRMT R18, RZ, 0x5410, R33 ;  /* 0x00005410ff127816 */ /* 0x000fc40000000021 */
[----:B------:R-:W-:-:S05]  /*1560*/  PRMT R19, RZ, 0x7610, R33 ;  /* 0x00007610ff137816 */ /* 0x000fca0000000021 */
[----:B------:R-:W-:Y:S02]  /*1570*/  FMUL.FTZ R23, R19, R19 ;  /* 0x0000001313177220 */ /* 0x000fe40000410000 */
[C---:B------:R-:W-:Y:S01]  /*1580*/  FADD.FTZ R20, R18.reuse, R19 ;  /* 0x0000001312147221 */ /* 0x040fe20000010000 */
[--C-:B------:R-:W-:Y:S01]  /*1590*/  PRMT R19, RZ, 0x7610, R34.reuse ;  /* 0x00007610ff137816 */ /* 0x100fe20000000022 */
[----:B------:R-:W-:Y:S01]  /*15a0*/  FFMA.FTZ R23, R18, R18, R23 ;  /* 0x0000001212177223 */ /* 0x000fe20000010017 */
[----:B------:R-:W-:Y:S01]  /*15b0*/  PRMT R18, RZ, 0x5410, R34 ;  /* 0x00005410ff127816 */ /* 0x000fe20000000022 */
[----:B------:R-:W-:Y:S02]  /*15c0*/  FADD.FTZ R16, R16, R21 ;  /* 0x0000001510107221 */ /* 0x000fe40000010000 */
[----:B------:R-:W-:Y:S02]  /*15d0*/  FMUL.FTZ R21, R19, R19 ;  /* 0x0000001313157220 */ /* 0x000fe40000410000 */
[----:B------:R-:W-:-:S02]  /*15e0*/  FADD.FTZ R17, R17, R20 ;  /* 0x0000001411117221 */ /* 0x000fc40000010000 */
[C---:B------:R-:W-:Y:S02]  /*15f0*/  FADD.FTZ R20, R18.reuse, R19 ;  /* 0x0000001312147221 */ /* 0x040fe40000010000 */
[----:B------:R-:W-:Y:S02]  /*1600*/  FFMA.FTZ R21, R18, R18, R21 ;  /* 0x0000001212157223 */ /* 0x000fe40000010015 */
[----:B------:R-:W-:Y:S02]  /*1610*/  FADD.FTZ R16, R16, R23 ;  /* 0x0000001710107221 */ /* 0x000fe40000010000 */
[----:B------:R-:W-:Y:S02]  /*1620*/  FADD.FTZ R17, R17, R20 ;  /* 0x0000001411117221 */ /* 0x000fe40000010000 */
        /* <DEDUP_REMOVED lines=18> */
[C---:B------:R-:W-:Y:S01]  /*1750*/  FADD.FTZ R20, R18.reuse, R19 ;  /* 0x0000001312147221 */ /* 0x040fe20000010000 */
[--C-:B------:R-:W-:Y:S01]  /*1760*/  PRMT R19, RZ, 0x7610, R42.reuse ;  /* 0x00007610ff137816 */ /* 0x100fe2000000002a */
[----:B------:R-:W-:Y:S01]  /*1770*/  FFMA.FTZ R23, R18, R18, R23 ;  /* 0x0000001212177223 */ /* 0x000fe20000010017 */
[----:B------:R-:W-:-:S03]  /*1780*/  PRMT R18, RZ, 0x5410, R42 ;  /* 0x00005410ff127816 */ /* 0x000fc6000000002a */
[----:B------:R-:W-:Y:S02]  /*1790*/  FMUL.FTZ R21, R19, R19 ;  /* 0x0000001313157220 */ /* 0x000fe40000410000 */
[----:B------:R-:W-:Y:S02]  /*17a0*/  FADD.FTZ R17, R17, R20 ;  /* 0x0000001411117221 */ /* 0x000fe40000010000 */
[C---:B------:R-:W-:Y:S01]  /*17b0*/  FADD.FTZ R20, R18.reuse, R19 ;  /* 0x0000001312147221 */ /* 0x040fe20000010000 */
[----:B------:R-:W-:Y:S01]  /*17c0*/  PRMT R19, RZ, 0x7610, R43 ;  /* 0x00007610ff137816 */ /* 0x000fe2000000002b */
[----:B------:R-:W-:Y:S01]  /*17d0*/  FFMA.FTZ R21, R18, R18, R21 ;  /* 0x0000001212157223 */ /* 0x000fe20000010015 */
[----:B------:R-:W-:Y:S01]  /*17e0*/  PRMT R18, RZ, 0x5410, R43 ;  /* 0x00005410ff127816 */ /* 0x000fe2000000002b */
[----:B------:R-:W-:Y:S02]  /*17f0*/  FADD.FTZ R16, R16, R23 ;  /* 0x0000001710107221 */ /* 0x000fe40000010000 */
[----:B------:R-:W-:-:S02]  /*1800*/  FADD.FTZ R17, R17, R20 ;  /* 0x0000001411117221 */ /* 0x000fc40000010000 */
        /* <DEDUP_REMOVED lines=9> */
[----:B------:R-:W-:Y:S01]  /*18a0*/  FFMA.FTZ R21, R18, R18, R21 ;  /* 0x0000001212157223 */ /* 0x000fe20000010015 */
[--C-:B------:R-:W-:Y:S02]  /*18b0*/  PRMT R19, RZ, 0x7610, R45.reuse ;  /* 0x00007610ff137816 */ /* 0x100fe4000000002d */
[----:B------:R-:W-:Y:S01]  /*18c0*/  PRMT R18, RZ, 0x5410, R45 ;  /* 0x00005410ff127816 */ /* 0x000fe2000000002d */
[----:B------:R-:W-:Y:S02]  /*18d0*/  FADD.FTZ R16, R16, R23 ;  /* 0x0000001710107221 */ /* 0x000fe40000010000 */
[----:B------:R-:W-:Y:S02]  /*18e0*/  FADD.FTZ R17, R17, R20 ;  /* 0x0000001411117221 */ /* 0x000fe40000010000 */
[----:B------:R-:W-:-:S02]  /*18f0*/  FMUL.FTZ R23, R19, R19 ;  /* 0x0000001313177220 */ /* 0x000fc40000410000 */
[----:B------:R-:W-:Y:S02]  /*1900*/  FADD.FTZ R20, R18, R19 ;  /* 0x0000001312147221 */ /* 0x000fe40000010000 */
[----:B------:R-:W-:Y:S02]  /*1910*/  FADD.FTZ R16, R16, R21 ;  /* 0x0000001510107221 */ /* 0x000fe40000010000 */
[----:B------:R-:W-:Y:S02]  /*1920*/  FFMA.FTZ R23, R18, R18, R23 ;  /* 0x0000001212177223 */ /* 0x000fe40000010017 */
[----:B------:R-:W-:Y:S02]  /*1930*/  FADD.FTZ R20, R17, R20 ;  /* 0x0000001411147221 */ /* 0x000fe40000010000 */
[----:B------:R-:W-:-:S03]  /*1940*/  FADD.FTZ R17, R16, R23 ;  /* 0x0000001710117221 */ /* 0x000fc60000010000 */
        /* <DEDUP_REMOVED lines=22> */
[C---:B------:R-:W-:Y:S02]  /*1ab0*/  ISETP.GT.AND P1, PT, R2.reuse, 0xf, PT ;  /* 0x0000000f0200780c */ /* 0x040fe40003f24270 */
[----:B------:R-:W-:Y:S02]  /*1ac0*/  ISETP.NE.AND P2, PT, R2, RZ, PT ;  /* 0x000000ff0200720c */ /* 0x000fe40003f45270 */
[----:B------:R-:W-:Y:S01]  /*1ad0*/  ISETP.NE.AND P3, PT, R0, RZ, PT ;  /* 0x000000ff0000720c */ /* 0x000fe20003f65270 */
[----:B------:R-:W-:Y:S08]  /*1ae0*/  BSSY B0, `(.L_x_2095) ;  /* 0x0000039000007945 */ /* 0x000ff00003800000 */
[----:B0-----:R-:W-:-:S02]  /*1af0*/  @!P1 FADD.FTZ R20, R20, R19 ;  /* 0x0000001314149221 */ /* 0x001fc40000010000 */
        /* <DEDUP_REMOVED lines=9> */
[----:B0-----:R-:W0:Y:S01]  /*1b90*/  LDS.128 R16, [0x40] ;  /* 0x00004000ff107984 */ /* 0x001e220000000c00 */
[----:B------:R-:W-:Y:S02]  /*1ba0*/  FADD.FTZ R69, R69, R26 ;  /* 0x0000001a45457221 */ /* 0x000fe40000010000 */
[----:B------:R-:W-:Y:S02]  /*1bb0*/  FADD.FTZ R74, R24, R27 ;  /* 0x0000001b184a7221 */ /* 0x000fe40000010000 */
[----:B------:R-:W1:Y:S01]  /*1bc0*/  LDS.128 R24, [0x50] ;  /* 0x00005000ff187984 */ /* 0x000e620000000c00 */
[----:B--2---:R-:W-:Y:S02]  /*1bd0*/  FADD.FTZ R69, R69, R20 ;  /* 0x0000001445457221 */ /* 0x004fe40000010000 */
[----:B------:R-:W-:-:S02]  /*1be0*/  FADD.FTZ R74, R74, R21 ;  /* 0x000000154a4a7221 */ /* 0x000fc40000010000 */
[----:B------:R-:W-:Y:S02]  /*1bf0*/  FADD.FTZ R69, R69, R22 ;  /* 0x0000001645457221 */ /* 0x000fe40000010000 */
[----:B------:R-:W-:Y:S02]  /*1c00*/  FADD.FTZ R74, R74, R23 ;  /* 0x000000174a4a7221 */ /* 0x000fe40000010000 */
[----:B------:R-:W2:Y:S01]  /*1c10*/  LDS.128 R20, [0x60] ;  /* 0x00006000ff147984 */ /* 0x000ea20000000c00 */
[----:B0-----:R-:W-:Y:S02]  /*1c20*/  FADD.FTZ R69, R69, R16 ;  /* 0x0000001045457221 */ /* 0x001fe40000010000 */
[----:B------:R-:W-:Y:S02]  /*1c30*/  FADD.FTZ R74, R74, R17 ;  /* 0x000000114a4a7221 */ /* 0x000fe40000010000 */
[----:B------:R-:W-:Y:S02]  /*1c40*/  FADD.FTZ R69, R69, R18 ;  /* 0x0000001245457221 */ /* 0x000fe40000010000 */
[----:B------:R-:W-:-:S02]  /*1c50*/  FADD.FTZ R74, R74, R19 ;  /* 0x000000134a4a7221 */ /* 0x000fc40000010000 */
[----:B------:R-:W0:Y:S01]  /*1c60*/  LDS.128 R16, [0x70] ;  /* 0x00007000ff107984 */ /* 0x000e220000000c00 */
[----:B-1----:R-:W-:Y:S02]  /*1c70*/  FADD.FTZ R69, R69, R24 ;  /* 0x0000001845457221 */ /* 0x002fe40000010000 */
[----:B------:R-:W-:Y:S02]  /*1c80*/  FADD.FTZ R74, R74, R25 ;  /* 0x000000194a4a7221 */ /* 0x000fe40000010000 */
[----:B------:R-:W-:Y:S02]  /*1c90*/  FADD.FTZ R69, R69, R26 ;  /* 0x0000001a45457221 */ /* 0x000fe40000010000 */
[----:B------:R-:W-:Y:S02]  /*1ca0*/  FADD.FTZ R74, R74, R27 ;  /* 0x0000001b4a4a7221 */ /* 0x000fe40000010000 */
[----:B------:R-:W1:Y:S01]  /*1cb0*/  LDS.128 R24, [0x80] ;  /* 0x00008000ff187984 */ /* 0x000e620000000c00 */
[----:B--2---:R-:W-:-:S02]  /*1cc0*/  FADD.FTZ R69, R69, R20 ;  /* 0x0000001445457221 */ /* 0x004fc40000010000 */
[----:B------:R-:W-:Y:S02]  /*1cd0*/  FADD.FTZ R74, R74, R21 ;  /* 0x000000154a4a7221 */ /* 0x000fe40000010000 */
[----:B------:R-:W-:Y:S02]  /*1ce0*/  FADD.FTZ R69, R69, R22 ;  /* 0x0000001645457221 */ /* 0x000fe40000010000 */
[----:B------:R-:W-:Y:S02]  /*1cf0*/  FADD.FTZ R74, R74, R23 ;  /* 0x000000174a4a7221 */ /* 0x000fe40000010000 */
[----:B------:R-:W2:Y:S01]  /*1d00*/  LDS.128 R20, [0x90] ;  /* 0x00009000ff147984 */ /* 0x000ea20000000c00 */
        /* <DEDUP_REMOVED lines=22> */
.L_x_2096:
[----:B------:R-:W-:Y:S05]  /*1e70*/  BSYNC B0 ;  /* 0x0000000000007941 */ /* 0x000fea0003800000 */
.L_x_2095:
        /* <DEDUP_REMOVED lines=13> */
[----:B------:R-:W-:Y:S02]  /*1f50*/  IADD3 R18, R18, R24, RZ ;  /* 0x0000001812127210 */ /* 0x000fe40007ffe0ff */
[----:B------:R-:W-:Y:S01]  /*1f60*/  MOV R24, 0x1 ;  /* 0x0000000100187802 */ /* 0x000fe20000000f00 */
[----:B------:R-:W-:-:S03]  /*1f70*/  IMAD.WIDE.U32 R20, R19, 0x8, R20 ;  /* 0x0000000813147825 */ /* 0x000fc600078e0014 */
[----:B------:R-:W-:Y:S01]  /*1f80*/  SEL R25, R24, 0xffffffff, !P1 ;  /* 0xffffffff18197807 */ /* 0x000fe20004800000 */
[----:B------:R-:W-:Y:S01]  /*1f90*/  IMAD.WIDE.U32 R18, R18, R23, c[0x0][0x190] ;  /* 0x0000640012127625 */ /* 0x000fe200078e0017 */
[----:B------:R1:W-:Y:S01]  /*1fa0*/  STG.E.64 [R20.64], R16 ;  /* 0x0000001014007986 */ /* 0x0003e2000c101b06 */
[----:B------:R-:W-:Y:S06]  /*1fb0*/  MEMBAR.ALL.GPU ;  /* 0x0000000000007992 */ /* 0x000fec000000a000 */
[----:B-1----:R-:W-:Y:S01]  /*1fc0*/  SEL R21, RZ, c[0x0][0xc], P1 ;  /* 0x00000300ff157a07 */ /* 0x002fe20000800000 */
[----:B------:R-:W-:-:S00]  /*1fd0*/  ERRBAR ;  /* 0x00000000000079ab */ /* 0x000fc00000000000 */
[----:B------:R1:W-:Y:S02]  /*1fe0*/  RED.E.ADD.S32.STRONG.GPU [R18.64], R25 ;  /* 0x000000191200798e */ /* 0x0003e4000c10e386 */
[----:B------:R-:W-:-:S13]  /*1ff0*/  ISETP.NE.AND P1, PT, R21, -0x1, PT ;  /* 0xffffffff1500780c */ /* 0x000fda0003f25270 */
[----:B-1----:R-:W-:Y:S05]  /*2000*/  @!P1 BRA `(.L_x_2098) ;  /* 0x0000005000009947 */ /* 0x002fea0003800000 */
.L_x_2099:
[----:B------:R-:W2:Y:S01]  /*2010*/  LDG.E.STRONG.GPU R20, [R18.64] ;  /* 0x0000000612147981 */ /* 0x000ea2000c1ef900 */
[----:B------:R-:W-:Y:S01]  /*2020*/  YIELD ;  /* 0x0000000000007946 */ /* 0x000fe20003800000 */
[----:B--2---:R-:W-:Y:S01]  /*2030*/  ISETP.NE.AND P1, PT, R20, R21, PT ;  /* 0x000000151400720c */ /* 0x004fe20003f25270 */
[----:B------:R-:W-:-:S12]  /*2040*/  CCTL.IVALL ;  /* 0x00000000ff00798f */ /* 0x000fd80002000000 */
[----:B------:R-:W-:Y:S05]  /*2050*/  @P1 BRA `(.L_x_2099) ;  /* 0xffffffb000001947 */ /* 0x000fea000383ffff */
.L_x_2098:
        /* <DEDUP_REMOVED lines=11> */
.L_x_2101:
[CC--:B------:R-:W-:Y:S02]  /*2110*/  ISETP.EQ.OR P1, PT, R74.reuse, R3.reuse, P3 ;  /* 0x000000034a00720c */ /* 0x0c0fe40001f22670 */
[C---:B------:R-:W-:Y:S02]  /*2120*/  IADD3 R26, R74.reuse, 0x1, RZ ;  /* 0x000000014a1a7810 */ /* 0x040fe40007ffe0ff */
[----:B------:R-:W-:Y:S02]  /*2130*/  IADD3 R22, R74, 0x2, RZ ;  /* 0x000000024a167810 */ /* 0x000fe40007ffe0ff */
[----:B------:R-:W-:-:S02]  /*2140*/  ISETP.EQ.OR P2, PT, R26, R3, P3 ;  /* 0x000000031a00720c */ /* 0x000fc40001f42670 */
[----:B------:R-:W-:Y:S02]  /*2150*/  ISETP.EQ.OR P4, PT, R22, R3, P3 ;  /* 0x000000031600720c */ /* 0x000fe40001f82670 */
[----:B------:R-:W-:-:S03]  /*2160*/  IADD3 R24, R74, 0x3, RZ ;  /* 0x000000034a187810 */ /* 0x000fc60007ffe0ff */
[----:B------:R-:W1:Y:S01]  /*2170*/  @!P1 S2R R21, SR_CTAID.Y ;  /* 0x0000000000159919 */ /* 0x000e620000002600 */
[----:B------:R-:W-:Y:S02]  /*2180*/  @!P1 LOP3.LUT R18, R48, 0x1, RZ, 0xc0, !PT ;  /* 0x0000000130129812 */ /* 0x000fe400078ec0ff */
[----:B------:R-:W-:Y:S02]  /*2190*/  @!P1 MOV R19, 0x4 ;  /* 0x0000000400139802 */ /* 0x000fe40000000f00 */
[----:B------:R-:W-:Y:S01]  /*21a0*/  ISETP.EQ.OR P5, PT, R24, R3, P3 ;  /* 0x000000031800720c */ /* 0x000fe20001fa2670 */
[----:B------:R-:W-:Y:S01]  /*21b0*/  @!P1 IMAD R18, R18, c[0x0][0x10], RZ ;  /* 0x0000040012129a24 */ /* 0x000fe200078e02ff */
[----:B------:R-:W2:Y:S01]  /*21c0*/  @!P2 S2R R25, SR_CTAID.Y ;  /* 0x000000000019a919 */ /* 0x000ea20000002600 */
[----:B------:R-:W-:Y:S02]  /*21d0*/  @!P2 LOP3.LUT R20, R48, 0x1, RZ, 0xc0, !PT ;  /* 0x000000013014a812 */ /* 0x000fe400078ec0ff */
[----:B------:R-:W-:Y:S01]  /*21e0*/  @!P1 IMAD R18, R18, c[0x0][0xc], RZ ;  /* 0x0000030012129a24 */ /* 0x000fe200078e02ff */
[----:B------:R-:W3:Y:S01]  /*21f0*/  @!P4 S2R R23, SR_CTAID.Y ;  /* 0x000000000017c919 */ /* 0x000ee20000002600 */
[----:B------:R-:W-:Y:S01]  /*2200*/  @!P4 LOP3.LUT R27, R48, 0x1, RZ, 0xc0, !PT ;  /* 0x00000001301bc812 */ /* 0x000fe200078ec0ff */
[----:B------:R-:W-:-:S02]  /*2210*/  @!P2 IMAD R20, R20, c[0x0][0x10], RZ ;  /* 0x000004001414aa24 */ /* 0x000fc400078e02ff */
[----:B------:R-:W-:Y:S02]  /*2220*/  @!P1 SHF.L.U32 R18, R18, 0x1, RZ ;  /* 0x0000000112129819 */ /* 0x000fe400000006ff */
[----:B------:R-:W-:Y:S02]  /*2230*/  @!P2 IMAD R20, R20, c[0x0][0xc], RZ ;  /* 0x000003001414aa24 */ /* 0x000fe400078e02ff */
[----:B------:R-:W-:Y:S02]  /*2240*/  @!P4 IMAD R27, R27, c[0x0][0x10], RZ ;  /* 0x000004001b1bca24 */ /* 0x000fe400078e02ff */
[----:B------:R-:W-:Y:S01]  /*2250*/  @!P1 IMAD.WIDE R18, R18, R19, c[0x0][0x198] ;  /* 0x0000660012129625 */ /* 0x000fe200078e0213 */
[----:B------:R-:W-:-:S03]  /*2260*/  @!P2 SHF.L.U32 R20, R20, 0x1, RZ ;  /* 0x000000011414a819 */ /* 0x000fc600000006ff */
[----:B-1----:R-:W-:Y:S02]  /*2270*/  @!P1 IMAD R21, R74, c[0x0][0x10], R21 ;  /* 0x000004004a159a24 */ /* 0x002fe400078e0215 */
[----:B------:R-:W-:Y:S02]  /*2280*/  @!P4 IMAD R27, R27, c[0x0][0xc], RZ ;  /* 0x000003001b1bca24 */ /* 0x000fe400078e02ff */
[----:B------:R-:W-:Y:S01]  /*2290*/  @!P1 IMAD.WIDE.U32 R18, R21, 0x8, R18 ;  /* 0x0000000815129825 */ /* 0x000fe200078e0012 */
[----:B------:R-:W-:Y:S02]  /*22a0*/  @!P2 MOV R21, 0x4 ;  /* 0x000000040015a802 */ /* 0x000fe40000000f00 */
[----:B------:R-:W-:Y:S01]  /*22b0*/  @!P4 SHF.L.U32 R27, R27, 0x1, RZ ;  /* 0x000000011b1bc819 */ /* 0x000fe200000006ff */
[----:B--2---:R-:W-:Y:S01]  /*22c0*/  @!P2 IMAD R25, R26, c[0x0][0x10], R25 ;  /* 0x000004001a19aa24 */ /* 0x004fe200078e0219 */
[----:B------:R-:W-:Y:S01]  /*22d0*/  @!P4 MOV R26, 0x4 ;  /* 0x00000004001ac802 */ /* 0x000fe20000000f00 */
[----:B------:R-:W-:Y:S01]  /*22e0*/  @!P2 IMAD.WIDE R20, R20, R21, c[0x0][0x198] ;  /* 0x000066001414a625 */ /* 0x000fe200078e0215 */
[----:B------:R-:W2:Y:S03]  /*22f0*/  @!P1 LDG.E.64 R18, [R18.64] ;  /* 0x0000000612129981 */ /* 0x000ea6000c1e1b00 */
[----:B---3--:R-:W-:Y:S01]  /*2300*/  @!P4 IMAD R23, R22, c[0x0][0x10], R23 ;  /* 0x000004001617ca24 */ /* 0x008fe200078e0217 */
[----:B------:R-:W-:Y:S01]  /*2310*/  @!P5 LOP3.LUT R22, R48, 0x1, RZ, 0xc0, !PT ;  /* 0x000000013016d812 */ /* 0x000fe200078ec0ff */
[----:B------:R-:W-:-:S02]  /*2320*/  @!P2 IMAD.WIDE.U32 R20, R25, 0x8, R20 ;  /* 0x000000081914a825 */ /* 0x000fc400078e0014 */
[----:B------:R-:W1:Y:S02]  /*2330*/  @!P5 S2R R25, SR_CTAID.Y ;  /* 0x000000000019d919 */ /* 0x000e640000002600 */
[----:B------:R-:W-:Y:S02]  /*2340*/  @!P5 IMAD R22, R22, c[0x0][0x10], RZ ;  /* 0x000004001616da24 */ /* 0x000fe400078e02ff */
[----:B------:R-:W-:Y:S01]  /*2350*/  @!P4 IMAD.WIDE R26, R27, R26, c[0x0][0x198] ;  /* 0x000066001b1ac625 */ /* 0x000fe200078e021a */
[----:B------:R-:W3:Y:S03]  /*2360*/  @!P2 LDG.E.64 R20, [R20.64] ;  /* 0x000000061414a981 */ /* 0x000ee6000c1e1b00 */
[----:B------:R-:W-:Y:S02]  /*2370*/  @!P5 IMAD R22, R22, c[0x0][0xc], RZ ;  /* 0x000003001616da24 */ /* 0x000fe400078e02ff */
[----:B------:R-:W-:Y:S01]  /*2380*/  @!P4 IMAD.WIDE.U32 R26, R23, 0x8, R26 ;  /* 0x00000008171ac825 */ /* 0x000fe200078e001a */
[----:B------:R-:W-:-:S02]  /*2390*/  @!P5 MOV R23, 0x4 ;  /* 0x000000040017d802 */ /* 0x000fc40000000f00 */
[----:B------:R-:W-:-:S05]  /*23a0*/  @!P5 SHF.L.U32 R22, R22, 0x1, RZ ;  /* 0x000000011616d819 */ /* 0x000fca00000006ff */
[----:B------:R-:W-:-:S04]  /*23b0*/  @!P5 IMAD.WIDE R22, R22, R23, c[0x0][0x198] ;  /* 0x000066001616d625 */ /* 0x000fc800078e0217 */
[----:B-1----:R-:W-:-:S04]  /*23c0*/  @!P5 IMAD R25, R24, c[0x0][0x10], R25 ;  /* 0x000004001819da24 */ /* 0x002fc800078e0219 */
[----:B------:R-:W-:Y:S02]  /*23d0*/  @!P5 IMAD.WIDE.U32 R24, R25, 0x8, R22 ;  /* 0x000000081918d825 */ /* 0x000fe400078e0016 */
[----:B------:R-:W4:Y:S04]  /*23e0*/  @!P4 LDG.E.64 R22, [R26.64] ;  /* 0x000000061a16c981 */ /* 0x000f28000c1e1b00 */
[----:B------:R-:W5:Y:S01]  /*23f0*/  @!P5 LDG.E.64 R24, [R24.64] ;  /* 0x000000061818d981 */ /* 0x000f62000c1e1b00 */
[----:B------:R-:W-:Y:S02]  /*2400*/  IADD3 R69, R69, -0x4, RZ ;  /* 0xfffffffc45457810 */ /* 0x000fe40007ffe0ff */
[----:B------:R-:W-:Y:S01]  /*2410*/  IADD3 R74, R74, 0x4, RZ ;  /* 0x000000044a4a7810 */ /* 0x000fe20007ffe0ff */
[----:B0-2---:R-:W-:-:S02]  /*2420*/  @!P1 FADD.FTZ R16, R16, R18 ;  /* 0x0000001210109221 */ /* 0x005fc40000010000 */
[----:B------:R-:W-:Y:S01]  /*2430*/  @!P1 FADD.FTZ R17, R17, R19 ;  /* 0x0000001311119221 */ /* 0x000fe20000010000 */
[----:B------:R-:W-:Y:S01]  /*2440*/  ISETP.NE.AND P1, PT, R69, RZ, PT ;  /* 0x000000ff4500720c */ /* 0x000fe20003f25270 */
[----:B---3--:R-:W-:Y:S02]  /*2450*/  @!P2 FADD.FTZ R16, R16, R20 ;  /* 0x000000141010a221 */ /* 0x008fe40000010000 */
[----:B------:R-:W-:Y:S02]  /*2460*/  @!P2 FADD.FTZ R17, R17, R21 ;  /* 0x000000151111a221 */ /* 0x000fe40000010000 */
[----:B----4-:R-:W-:Y:S02]  /*2470*/  @!P4 FADD.FTZ R16, R16, R22 ;  /* 0x000000161010c221 */ /* 0x010fe40000010000 */
[----:B------:R-:W-:Y:S02]  /*2480*/  @!P4 FADD.FTZ R17, R17, R23 ;  /* 0x000000171111c221 */ /* 0x000fe40000010000 */
[----:B-----5:R-:W-:-:S02]  /*2490*/  @!P5 FADD.FTZ R16, R16, R24 ;  /* 0x000000181010d221 */ /* 0x020fc40000010000 */
[----:B------:R-:W-:Y:S02]  /*24a0*/  @!P5 FADD.FTZ R17, R17, R25 ;  /* 0x000000191111d221 */ /* 0x000fe40000010000 */
[----:B------:R-:W-:Y:S05]  /*24b0*/  @P1 BRA `(.L_x_2101) ;  /* 0xfffffc5000001947 */ /* 0x000fea000383ffff */
.L_x_2100:
        /* <DEDUP_REMOVED lines=19> */
.L_x_2103:
[----:B------:R-:W-:Y:S05]  /*25f0*/  BSYNC B0 ;  /* 0x0000000000007941 */ /* 0x000fea0003800000 */
.L_x_2102:
        /* <DEDUP_REMOVED lines=12> */
[----:B------:R-:W-:Y:S02]  /*26c0*/  @!P1 IMAD R19, R19, c[0x0][0x10], RZ ;  /* 0x0000040013139a24 */ /* 0x000fe400078e02ff */
[----:B------:R-:W-:-:S02]  /*26d0*/  @!P2 IMAD R18, R18, c[0x0][0xc], RZ ;  /* 0x000003001212aa24 */ /* 0x000fc400078e02ff */
[----:B------:R-:W-:Y:S01]  /*26e0*/  @!P1 IMAD R20, R19, c[0x0][0xc], RZ ;  /* 0x0000030013149a24 */ /* 0x000fe200078e02ff */
[----:B------:R-:W-:Y:S02]  /*26f0*/  @!P2 MOV R19, 0x4 ;  /* 0x000000040013a802 */ /* 0x000fe40000000f00 */
        /* <DEDUP_REMOVED lines=14> */
.L_x_2097:
[----:B------:R-:W-:Y:S01]  /*27e0*/  LOP3.LUT P1, RZ, R3, R0, RZ, 0xfc, !PT ;  /* 0x0000000003ff7212 */ /* 0x000fe2000782fcff */
[----:B------:R1:W-:Y:S01]  /*27f0*/  @!P3 STS.64 [0xc8], R16 ;  /* 0x0000c810ff00b388 */ /* 0x0003e20000000a00 */
        /* <DEDUP_REMOVED lines=12> */
[----:B------:R-:W3:Y:S04]  /*28c0*/  LDG.E.64 R18, [R18.64] ;  /* 0x0000000612127981 */ /* 0x000ee8000c1e1b00 */
[----:B------:R-:W3:Y:S01]  /*28d0*/  LDG.E.64 R20, [R20.64] ;  /* 0x0000000614147981 */ /* 0x000ee2000c1e1b00 */
[----:B------:R-:W-:-:S02]  /*28e0*/  ISETP.NE.AND P5, PT, RZ, UR5, PT ;  /* 0x00000005ff007c0c */ /* 0x000fc4000bfa5270 */
[----:B01----:R-:W-:Y:S01]  /*28f0*/  PRMT R17, RZ, 0x5410, R47 ;  /* 0x00005410ff117816 */ /* 0x003fe2000000002f */
[----:B------:R-:W0:Y:S01]  /*2900*/  LDS.64 R22, [0xc8] ;  /* 0x0000c800ff167984 */ /* 0x000e220000000a00 */
[--C-:B--2---:R-:W-:Y:S02]  /*2910*/  PRMT R27, RZ, 0x7610, R10.reuse ;  /* 0x00007610ff1b7816 */ /* 0x104fe4000000000a */
[----:B------:R-:W-:Y:S02]  /*2920*/  PRMT R25, RZ, 0x5410, R10 ;  /* 0x00005410ff197816 */ /* 0x000fe4000000000a */
[----:B------:R-:W-:Y:S01]  /*2930*/  ISETP.GE.U32.AND P2, PT, R63, c[0x0][0x1c8], PT ;  /* 0x000072003f007a0c */ /* 0x000fe20003f46070 */
[----:B0-----:R-:W-:-:S04]  /*2940*/  FMUL.FTZ R68, R22, c[0x0][0x1f4] ;  /* 0x00007d0016447a20 */ /* 0x001fc80000410000 */
[----:B------:R-:W-:Y:S02]  /*2950*/  FMUL.FTZ R22, R68, R68 ;  /* 0x0000004444167220 */ /* 0x000fe40000410000 */
[----:B------:R-:W-:Y:S02]  /*2960*/  FADD.FTZ R17, R17, -R68 ;  /* 0x8000004411117221 */ /* 0x000fe40000010000 */
[----:B------:R-:W-:Y:S01]  /*2970*/  FFMA.FTZ R23, R23, c[0x0][0x1f4], -R22 ;  /* 0x00007d0017177a23 */ /* 0x000fe20000010816 */
[----:B------:R-:W-:Y:S01]  /*2980*/  MOV R22, 0x3f800000 ;  /* 0x3f80000000167802 */ /* 0x000fe20000000f00 */
[--C-:B------:R-:W-:Y:S02]  /*2990*/  FADD.FTZ R27, R27, -R68.reuse ;  /* 0x800000441b1b7221 */ /* 0x100fe40000010000 */
[----:B------:R-:W-:Y:S01]  /*29a0*/  FADD.FTZ R25, R25, -R68 ;  /* 0x8000004419197221 */ /* 0x000fe20000010000 */
[----:B------:R-:W-:-:S13]  /*29b0*/  FSETP.GTU.FTZ.AND P1, PT, R23, RZ, PT ;  /* 0x000000ff1700720b */ /* 0x000fda0003f3c000 */
[----:B------:R-:W-:-:S04]  /*29c0*/  @P1 FADD.FTZ R23, R23, c[0x0][0x188] ;  /* 0x0000620017171621 */ /* 0x000fc80000010000 */
[----:B------:R0:W1:Y:S01]  /*29d0*/  @P1 MUFU.RSQ R22, R23 ;  /* 0x0000001700161308 */ /* 0x0000620000001400 */
[----:B------:R-:W-:-:S04]  /*29e0*/  ISETP.GE.U32.AND P1, PT, R64, c[0x0][0x1c8], PT ;  /* 0x0000720040007a0c */ /* 0x000fc80003f26070 */
[----:B------:R-:W-:Y:S02]  /*29f0*/  ISETP.GE.AND.EX P3, PT, R5, c[0x0][0x1cc], PT, P1 ;  /* 0x0000730005007a0c */ /* 0x000fe40003f66310 */
[----:B------:R-:W-:Y:S02]  /*2a00*/  ISETP.GE.U32.AND P1, PT, R62, c[0x0][0x1c8], PT ;  /* 0x000072003e007a0c */ /* 0x000fe40003f26070 */
[----:B0-----:R-:W-:Y:S02]  /*2a10*/  PRMT R23, RZ, 0x7610, R47 ;  /* 0x00007610ff177816 */ /* 0x001fe4000000002f */
[----:B------:R-:W-:-:S03]  /*2a20*/  ISETP.GT.U32.OR P3, PT, R0, 0x29f, P3 ;  /* 0x0000029f0000780c */ /* 0x000fc60001f64470 */
[----:B------:R-:W-:Y:S02]  /*2a30*/  FADD.FTZ R23, R23, -R68 ;  /* 0x8000004417177221 */ /* 0x000fe40000010000 */
[-C--:B-1----:R-:W-:Y:S02]  /*2a40*/  FMUL.FTZ R17, R17, R22.reuse ;  /* 0x0000001611117220 */ /* 0x082fe40000410000 */
[-C--:B------:R-:W-:Y:S02]  /*2a50*/  FMUL.FTZ R16, R23, R22.reuse ;  /* 0x0000001617107220 */ /* 0x080fe40000410000 */
[-C--:B------:R-:W-:Y:S02]  /*2a60*/  FMUL.FTZ R10, R27, R22.reuse ;  /* 0x000000161b0a7220 */ /* 0x080fe40000410000 */
[----:B------:R-:W-:Y:S02]  /*2a70*/  FMUL.FTZ R23, R25, R22 ;  /* 0x0000001619177220 */ /* 0x000fe40000410000 */
[----:B---3--:R-:W-:-:S02]  /*2a80*/  FFMA.FTZ R26, R18, R17, R20 ;  /* 0x00000011121a7223 */ /* 0x008fc40000010014 */
        /* <DEDUP_REMOVED lines=12> */
.L_x_2104:
        /* <DEDUP_REMOVED lines=12> */
.L_x_2106:
[----:B------:R-:W-:Y:S05]  /*2c10*/  BSYNC B0 ;  /* 0x0000000000007941 */ /* 0x000fea0003800000 */
.L_x_2105:
[----:B------:R-:W-:Y:S02]  /*2c20*/  FFMA.FTZ R23, R18, R23, R20 ;  /* 0x0000001712177223 */ /* 0x000fe40000010014 */
[----:B------:R-:W-:Y:S01]  /*2c30*/  FFMA.FTZ R10, R19, R10, R21 ;  /* 0x0000000a130a7223 */ /* 0x000fe20000010015 */
        /* <DEDUP_REMOVED lines=11> */
.L_x_2107:
        /* <DEDUP_REMOVED lines=12> */
.L_x_2109:
[----:B------:R-:W-:Y:S05]  /*2db0*/  BSYNC B0 ;  /* 0x0000000000007941 */ /* 0x000fea0003800000 */
.L_x_2108:
[--C-:B------:R-:W-:Y:S02]  /*2dc0*/  PRMT R5, RZ, 0x5410, R46.reuse ;  /* 0x00005410ff057816 */ /* 0x100fe4000000002e */
[----:B0-----:R-:W-:Y:S02]  /*2dd0*/  PRMT R23, RZ, 0x7610, R46 ;  /* 0x00007610ff177816 */ /* 0x001fe4000000002e */
[--C-:B------:R-:W-:Y:S01]  /*2de0*/  PRMT R25, RZ, 0x5410, R13.reuse ;  /* 0x00005410ff197816 */ /* 0x100fe2000000000d */
[--C-:B------:R-:W-:Y:S01]  /*2df0*/  FADD.FTZ R5, R5, -R68.reuse ;  /* 0x8000004405057221 */ /* 0x100fe20000010000 */
[----:B------:R-:W-:Y:S01]  /*2e00*/  PRMT R13, RZ, 0x7610, R13 ;  /* 0x00007610ff0d7816 */ /* 0x000fe2000000000d */
[--C-:B------:R-:W-:Y:S01]  /*2e10*/  FADD.FTZ R23, R23, -R68.reuse ;  /* 0x8000004417177221 */ /* 0x100fe20000010000 */
[----:B------:R-:W-:Y:S01]  /*2e20*/  ISETP.GE.AND.EX P2, PT, R6, c[0x0][0x1cc], PT, P2 ;  /* 0x0000730006007a0c */ /* 0x000fe20003f46320 */
[-C--:B------:R-:W-:Y:S01]  /*2e30*/  FMUL.FTZ R17, R5, R22.reuse ;  /* 0x0000001605117220 */ /* 0x080fe20000410000 */
[----:B------:R-:W-:Y:S01]  /*2e40*/  ISETP.GE.AND.EX P1, PT, R7, c[0x0][0x1cc], PT, P1 ;  /* 0x0000730007007a0c */ /* 0x000fe20003f26310 */
[----:B------:R-:W-:Y:S01]  /*2e50*/  FMUL.FTZ R16, R23, R22 ;  /* 0x0000001617107220 */ /* 0x000fe20000410000 */
[C---:B------:R-:W-:Y:S01]  /*2e60*/  ISETP.GT.U32.OR P2, PT, R0.reuse, 0x29f, P2 ;  /* 0x0000029f0000780c */ /* 0x040fe20001744470 */
[--C-:B------:R-:W-:Y:S01]  /*2e70*/  FADD.FTZ R5, R25, -R68.reuse ;  /* 0x8000004419057221 */ /* 0x100fe20000010000 */
[----:B------:R-:W-:Y:S01]  /*2e80*/  ISETP.GT.U32.OR P1, PT, R0, 0x29f, P1 ;  /* 0x0000029f0000780c */ /* 0x000fe20000f24470 */
[----:B------:R-:W-:-:S02]  /*2e90*/  FADD.FTZ R13, R13, -R68 ;  /* 0x800000440d0d7221 */ /* 0x000fc40000010000 */
        /* <DEDUP_REMOVED lines=13> */
.L_x_2110:
        /* <DEDUP_REMOVED lines=12> */
.L_x_2112:
[----:B------:R-:W-:Y:S05]  /*3030*/  BSYNC B0 ;  /* 0x0000000000007941 */ /* 0x000fea0003800000 */
.L_x_2111:
[-C--:B------:R-:W-:Y:S01]  /*3040*/  FMUL.FTZ R17, R5, R22.reuse ;  /* 0x0000001605117220 */ /* 0x080fe20000410000 */
[--C-:B------:R-:W-:Y:S01]  /*3050*/  PRMT R5, RZ, 0x5410, R15.reuse ;  /* 0x00005410ff057816 */ /* 0x100fe2000000000f */
[----:B------:R-:W-:Y:S01]  /*3060*/  FMUL.FTZ R6, R13, R22 ;  /* 0x000000160d067220 */ /* 0x000fe20000410000 */
[----:B------:R-:W-:Y:S01]  /*3070*/  PRMT R15, RZ, 0x7610, R15 ;  /* 0x00007610ff0f7816 */ /* 0x000fe2000000000f */
[----:B------:R-:W-:Y:S02]  /*3080*/  FFMA.FTZ R10, R18, R17, R20 ;  /* 0x00000011120a7223 */ /* 0x000fe40000010014 */
[----:B------:R-:W-:Y:S01]  /*3090*/  FFMA.FTZ R13, R19, R6, R21 ;  /* 0x00000006130d7223 */ /* 0x000fe20000010015 */
        /* <DEDUP_REMOVED lines=11> */
.L_x_2113:
        /* <DEDUP_REMOVED lines=12> */
.L_x_2115:
[----:B------:R-:W-:Y:S05]  /*3210*/  BSYNC B0 ;  /* 0x0000000000007941 */ /* 0x000fea0003800000 */
.L_x_2114:
[--C-:B------:R-:W-:Y:S01]  /*3220*/  PRMT R7, RZ, 0x5410, R29.reuse ;  /* 0x00005410ff077816 */ /* 0x100fe2000000001d */
[--C-:B0-----:R-:W-:Y:S01]  /*3230*/  FADD.FTZ R24, R5, -R68.reuse ;  /* 0x8000004405187221 */ /* 0x101fe20000010000 */
[----:B------:R-:W-:Y:S01]  /*3240*/  PRMT R29, RZ, 0x7610, R29 ;  /* 0x00007610ff1d7816 */ /* 0x000fe2000000001d */
[--C-:B------:R-:W-:Y:S01]  /*3250*/  FADD.FTZ R15, R15, -R68.reuse ;  /* 0x800000440f0f7221 */ /* 0x100fe20000010000 */
[----:B-1----:R-:W-:Y:S01]  /*3260*/  PRMT R17, RZ, 0x5410, R33 ;  /* 0x00005410ff117816 */ /* 0x002fe20000000021 */
[--C-:B------:R-:W-:Y:S01]  /*3270*/  FADD.FTZ R7, R7, -R68.reuse ;  /* 0x8000004407077221 */ /* 0x100fe20000010000 */
[----:B------:R-:W-:Y:S01]  /*3280*/  ISETP.GE.U32.AND P1, PT, R61, c[0x0][0x1c8], PT ;  /* 0x000072003d007a0c */ /* 0x000fe20003f26070 */
[--C-:B------:R-:W-:Y:S01]  /*3290*/  FADD.FTZ R29, R29, -R68.reuse ;  /* 0x800000441d1d7221 */ /* 0x100fe20000010000 */
[----:B------:R-:W-:Y:S01]  /*32a0*/  ISETP.GE.U32.AND P2, PT, R60, c[0x0][0x1c8], PT ;  /* 0x000072003c007a0c */ /* 0x000fe20003f46070 */
[--C-:B------:R-:W-:Y:S01]  /*32b0*/  FADD.FTZ R5, R17, -R68.reuse ;  /* 0x8000004411057221 */ /* 0x100fe20000010000 */
[----:B------:R-:W-:Y:S01]  /*32c0*/  PRMT R13, RZ, 0x5410, R31 ;  /* 0x00005410ff0d7816 */ /* 0x000fe2000000001f */
[-C--:B------:R-:W-:Y:S01]  /*32d0*/  FMUL.FTZ R17, R24, R22.reuse ;  /* 0x0000001618117220 */ /* 0x080fe20000410000 */
[----:B------:R-:W-:Y:S01]  /*32e0*/  PRMT R27, RZ, 0x5410, R37 ;  /* 0x00005410ff1b7816 */ /* 0x000fe20000000025 */
[-C--:B------:R-:W-:Y:S01]  /*32f0*/  FMUL.FTZ R24, R29, R22.reuse ;  /* 0x000000161d187220 */ /* 0x080fe20000410000 */
[----:B------:R-:W-:Y:S01]  /*3300*/  PRMT R75, RZ, 0x5410, R41 ;  /* 0x00005410ff4b7816 */ /* 0x000fe20000000029 */
[----:B------:R-:W-:Y:S01]  /*3310*/  FADD.FTZ R13, R13, -R68 ;  /* 0x800000440d0d7221 */ /* 0x000fe20000010000 */
[----:B------:R-:W-:Y:S01]  /*3320*/  PRMT R77, RZ, 0x5410, R42 ;  /* 0x00005410ff4d7816 */ /* 0x000fe2000000002a */
[--C-:B------:R-:W-:Y:S01]  /*3330*/  FADD.FTZ R27, R27, -R68.reuse ;  /* 0x800000441b1b7221 */ /* 0x100fe20000010000 */
[----:B------:R-:W-:Y:S01]  /*3340*/  PRMT R6, RZ, 0x5410, R43 ;  /* 0x00005410ff067816 */ /* 0x000fe2000000002b */
[----:B------:R-:W-:Y:S01]  /*3350*/  FADD.FTZ R75, R75, -R68 ;  /* 0x800000444b4b7221 */ /* 0x000fe20000010000 */
[----:B------:R-:W-:Y:S01]  /*3360*/  PRMT R10, RZ, 0x5410, R44 ;  /* 0x00005410ff0a7816 */ /* 0x000fe2000000002c */
[--C-:B------:R-:W-:Y:S01]  /*3370*/  FADD.FTZ R77, R77, -R68.reuse ;  /* 0x800000444d4d7221 */ /* 0x100fe20000010000 */
[----:B------:R-:W-:Y:S01]  /*3380*/  PRMT R16, RZ, 0x5410, R45 ;  /* 0x00005410ff107816 */ /* 0x000fe2000000002d */
[--C-:B------:R-:W-:Y:S01]  /*3390*/  FADD.FTZ R26, R6, -R68.reuse ;  /* 0x80000044061a7221 */ /* 0x100fe20000010000 */
[----:B------:R-:W-:Y:S01]  /*33a0*/  PRMT R31, RZ, 0x7610, R31 ;  /* 0x00007610ff1f7816 */ /* 0x000fe2000000001f */
[----:B------:R-:W-:Y:S01]  /*33b0*/  FADD.FTZ R10, R10, -R68 ;  /* 0x800000440a0a7221 */ /* 0x000fe20000010000 */
[----:B------:R-:W-:Y:S01]  /*33c0*/  PRMT R33, RZ, 0x7610, R33 ;  /* 0x00007610ff217816 */ /* 0x000fe20000000021 */
[----:B------:R-:W-:Y:S01]  /*33d0*/  FFMA.FTZ R29, R18, R17, R20 ;  /* 0x00000011121d7223 */ /* 0x000fe20000010014 */
        /* <DEDUP_REMOVED lines=9> */
[----:B------:R-:W-:Y:S01]  /*3470*/  FMUL.FTZ R38, R15, R22 ;  /* 0x000000160f267220 */ /* 0x000fe20000410000 */
        /* <DEDUP_REMOVED lines=10> */
[----:B------:R-:W-:Y:S01]  /*3520*/  ISETP.GE.AND.EX P1, PT, R8, c[0x0][0x1cc], PT, P1 ;  /* 0x0000730008007a0c */ /* 0x000fe20003f26310 */
[--C-:B------:R-:W-:Y:S01]  /*3530*/  FADD.FTZ R43, R43, -R68.reuse ;  /* 0x800000442b2b7221 */ /* 0x100fe20000010000 */
[----:B------:R-:W-:Y:S01]  /*3540*/  ISETP.GE.AND.EX P2, PT, R9, c[0x0][0x1cc], PT, P2 ;  /* 0x0000730009007a0c */ /* 0x000fe20003f46320 */
[--C-:B------:R-:W-:Y:S01]  /*3550*/  FADD.FTZ R44, R44, -R68.reuse ;  /* 0x800000442c2c7221 */ /* 0x100fe20000010000 */
[----:B------:R-:W-:Y:S01]  /*3560*/  ISETP.GT.U32.OR P1, PT, R0, 0x29f, P1 ;  /* 0x0000029f0000780c */ /* 0x000fe20000f24470 */
[--C-:B------:R-:W-:Y:S01]  /*3570*/  FADD.FTZ R34, R16, -R68.reuse ;  /* 0x8000004410227221 */ /* 0x100fe20000010000 */
[----:B------:R-:W-:Y:S01]  /*3580*/  ISETP.GT.U32.OR P2, PT, R0, 0x29f, P2 ;  /* 0x0000029f0000780c */ /* 0x000fe20001744470 */
[----:B------:R-:W-:-:S02]  /*3590*/  FADD.FTZ R45, R45, -R68 ;  /* 0x800000442d2d7221 */ /* 0x000fc40000010000 */
[----:B------:R-:W-:Y:S02]  /*35a0*/  FMUL.FTZ R15, R7, R22 ;  /* 0x00000016070f7220 */ /* 0x000fe40000410000 */
        /* <DEDUP_REMOVED lines=12> */
.L_x_2116:
        /* <DEDUP_REMOVED lines=12> */
.L_x_2118:
[----:B------:R-:W-:Y:S05]  /*3730*/  BSYNC B0 ;  /* 0x0000000000007941 */ /* 0x000fea0003800000 */
.L_x_2117:
        /* <DEDUP_REMOVED lines=13> */
.L_x_2119:
        /* <DEDUP_REMOVED lines=12> */
.L_x_2121:
[----:B------:R-:W-:Y:S05]  /*38d0*/  BSYNC B0 ;  /* 0x0000000000007941 */ /* 0x000fea0003800000 */
.L_x_2120:
[----:B------:R-:W-:Y:S01]  /*38e0*/  ISETP.GE.U32.AND P6, PT, R59, c[0x0][0x1c8], PT ;  /* 0x000072003b007a0c */ /* 0x000fe20003fc6070 */
[-C--:B------:R-:W-:Y:S01]  /*38f0*/  FMUL.FTZ R7, R13, R22.reuse ;  /* 0x000000160d077220 */ /* 0x080fe20000410000 */
        /* <DEDUP_REMOVED lines=8> */
[----:B------:R-:W-:Y:S01]  /*3980*/  ISETP.GE.AND.EX P6, PT, R11, c[0x0][0x1cc], PT, P6 ;  /* 0x000073000b007a0c */ /* 0x000fe20003fc6360 */
[-C--:B------:R-:W-:Y:S01]  /*3990*/  FMUL.FTZ R23, R23, R22.reuse ;  /* 0x0000001617177220 */ /* 0x080fe20000410000 */
[----:B------:R-:W-:Y:S01]  /*39a0*/  ISETP.GE.AND.EX P1, PT, R12, c[0x0][0x1cc], PT, P1 ;  /* 0x000073000c007a0c */ /* 0x000fe20003f26310 */
[-C--:B0-----:R-:W-:Y:S01]  /*39b0*/  FMUL.FTZ R16, R25, R22.reuse ;  /* 0x0000001619107220 */ /* 0x081fe20000410000 */
        /* <DEDUP_REMOVED lines=11> */
[-C--:B------:R-:W-:Y:S01]  /*3a70*/  FMUL.FTZ R46, R41, R22.reuse ;  /* 0x00000016292e7220 */ /* 0x080fe20000410000 */
[C---:B------:R-:W-:Y:S01]  /*3a80*/  ISETP.GT.U32.OR P3, PT, R0.reuse, 0x29f, P3 ;  /* 0x0000029f0000780c */ /* 0x040fe20001f64470 */
[-C--:B------:R-:W-:Y:S01]  /*3a90*/  FMUL.FTZ R77, R77, R22.reuse ;  /* 0x000000164d4d7220 */ /* 0x080fe20000410000 */
[----:B------:R-:W-:Y:S01]  /*3aa0*/  ISETP.GT.U32.OR P4, PT, R0, 0x29f, P4 ;  /* 0x0000029f0000780c */ /* 0x000fe20002784470 */
[----:B------:R-:W-:-:S02]  /*3ab0*/  FMUL.FTZ R42, R42, R22 ;  /* 0x000000162a2a7220 */ /* 0x000fc40000410000 */
[-C--:B------:R-:W-:Y:S02]  /*3ac0*/  FMUL.FTZ R26, R43, R22.reuse ;  /* 0x000000162b1a7220 */ /* 0x080fe40000410000 */
[-C--:B-1----:R-:W-:Y:S02]  /*3ad0*/  FMUL.FTZ R15, R10, R22.reuse ;  /* 0x000000160a0f7220 */ /* 0x082fe40000410000 */
[-C--:B------:R-:W-:Y:S02]  /*3ae0*/  FMUL.FTZ R44, R44, R22.reuse ;  /* 0x000000162c2c7220 */ /* 0x080fe40000410000 */
[-C--:B------:R-:W-:Y:S02]  /*3af0*/  FMUL.FTZ R17, R34, R22.reuse ;  /* 0x0000001622117220 */ /* 0x080fe40000410000 */
[----:B------:R-:W-:Y:S02]  /*3b00*/  FMUL.FTZ R22, R45, R22 ;  /* 0x000000162d167220 */ /* 0x000fe40000410000 */
[----:B------:R-:W-:-:S02]  /*3b10*/  FFMA.FTZ R10, R18, R7, R20 ;  /* 0x00000007120a7223 */ /* 0x000fc40000010014 */
        /* <DEDUP_REMOVED lines=12> */
.L_x_2122:
        /* <DEDUP_REMOVED lines=12> */
.L_x_2124:
[----:B------:R-:W-:Y:S05]  /*3ca0*/  BSYNC B0 ;  /* 0x0000000000007941 */ /* 0x000fea0003800000 */
.L_x_2123:
        /* <DEDUP_REMOVED lines=13> */
.L_x_2125:
[----:B------:R-:W-:Y:S01]  /*3d80*/  BSSY B0, `(.L_x_2126) ;  /* 0x000000c000007945 */ /* 0x000fe20003800000 */
[----:B------:R-:W-:Y:S05]  /*3d90*/  @P1 BRA `(.L_x_2127) ;  /* 0x000000a000001947 */ /* 0x000fea0003800000 */
[----:B------:R-:W-:Y:S01]  /*3da0*/  MOV R6, R72 ;  /* 0x0000004800067202 */ /* 0x000fe20000000f00 */
[----:B0-----:R-:W-:Y:S01]  /*3db0*/  IMAD R9, R12, c[0x0][0x1c0], RZ ;  /* 0x000070000c097a24 */ /* 0x001fe200078e02ff */
        /* <DEDUP_REMOVED lines=8> */
.L_x_2127:
[----:B------:R-:W-:Y:S05]  /*3e40*/  BSYNC B0 ;  /* 0x0000000000007941 */ /* 0x000fea0003800000 */
.L_x_2126:
        /* <DEDUP_REMOVED lines=13> */
.L_x_2128:
[----:B------:R-:W-:Y:S01]  /*3f20*/  BSSY B0, `(.L_x_2129) ;  /* 0x000000c000007945 */ /* 0x000fe20003800000 */
[----:B------:R-:W-:Y:S05]  /*3f30*/  @P2 BRA `(.L_x_2130) ;  /* 0x000000a000002947 */ /* 0x000fea0003800000 */
[----:B------:R-:W-:Y:S01]  /*3f40*/  MOV R6, R72 ;  /* 0x0000004800067202 */ /* 0x000fe20000000f00 */
[----:B------:R-:W-:Y:S01]  /*3f50*/  IMAD R14, R14, c[0x0][0x1c0], RZ ;  /* 0x000070000e0e7a24 */ /* 0x000fe200078e02ff */
[----:B------:R-:W-:Y:S02]  /*3f60*/  MOV R7, R71 ;  /* 0x0000004700077202 */ /* 0x000fe40000000f00 */
[----:B------:R-:W-:Y:S01]  /*3f70*/  F2FP.BF16.PACK_AB R23, R16, R23 ;  /* 0x000000171017723e */ /* 0x000fe200000010ff */
[C---:B0-----:R-:W-:Y:S02]  /*3f80*/  IMAD R5, R57.reuse, c[0x0][0x1c4], R14 ;  /* 0x0000710039057a24 */ /* 0x041fe400078e020e */
[----:B------:R-:W-:-:S05]  /*3f90*/  IMAD.WIDE.U32 R6, R57, c[0x0][0x1c0], R6 ;  /* 0x0000700039067a25 */ /* 0x000fca00078e0006 */
[----:B------:R-:W-:Y:S02]  /*3fa0*/  IADD3 R5, R7, R5, RZ ;  /* 0x0000000507057210 */ /* 0x000fe40007ffe0ff */
[----:B------:R-:W-:-:S04]  /*3fb0*/  LEA R8, P1, R6, c[0x0][0x160], 0x1 ;  /* 0x0000580006087a11 */ /* 0x000fc800078208ff */
[----:B------:R-:W-:-:S05]  /*3fc0*/  LEA.HI.X R9, R6, c[0x0][0x164], R5, 0x1, P1 ;  /* 0x0000590006097a11 */ /* 0x000fca00008f0c05 */
[----:B------:R0:W-:Y:S04]  /*3fd0*/  STG.E [R8.64], R23 ;  /* 0x0000001708007986 */ /* 0x0001e8000c101906 */
.L_x_2130:
[----:B------:R-:W-:Y:S05]  /*3fe0*/  BSYNC B0 ;  /* 0x0000000000007941 */ /* 0x000fea0003800000 */
.L_x_2129:
        /* <DEDUP_REMOVED lines=13> */
.L_x_2131:
        /* <DEDUP_REMOVED lines=12> */
.L_x_2133:
[----:B------:R-:W-:Y:S05]  /*4180*/  BSYNC B0 ;  /* 0x0000000000007941 */ /* 0x000fea0003800000 */
.L_x_2132:
        /* <DEDUP_REMOVED lines=13> */
.L_x_2134:
        /* <DEDUP_REMOVED lines=12> */
.L_x_2136:
[----:B------:R-:W-:Y:S05]  /*4320*/  BSYNC B0 ;  /* 0x0000000000007941 */ /* 0x000fea0003800000 */
.L_x_2135:
[----:B------:R-:W-:Y:S01]  /*4330*/  ISETP.GE.U32.AND P6, PT, R54, c[0x0][0x1c8], PT ;  /* 0x0000720036007a0c */ /* 0x000fe20003fc6070 */
[C-C-:B------:R-:W-:Y:S01]  /*4340*/  FFMA.FTZ R75, R18.reuse, R75, R20.reuse ;  /* 0x0000004b124b7223 */ /* 0x140fe20000010014 */
[----:B------:R-:W-:Y:S01]  /*4350*/  ISETP.GE.U32.AND P1, PT, R53, c[0x0][0x1c8], PT ;  /* 0x0000720035007a0c */ /* 0x000fe20003f26070 */
[--C-:B------:R-:W-:Y:S01]  /*4360*/  FFMA.FTZ R77, R18, R77, R20.reuse ;  /* 0x0000004d124d7223 */ /* 0x100fe20000010014 */
[----:B------:R-:W-:Y:S01]  /*4370*/  ISETP.GE.U32.AND P2, PT, R52, c[0x0][0x1c8], PT ;  /* 0x0000720034007a0c */ /* 0x000fe20003f46070 */
[C-C-:B------:R-:W-:Y:S01]  /*4380*/  FFMA.FTZ R13, R18.reuse, R13, R20.reuse ;  /* 0x0000000d120d7223 */ /* 0x140fe20000010014 */
[----:B------:R-:W-:Y:S01]  /*4390*/  ISETP.GE.U32.AND P3, PT, R51, c[0x0][0x1c8], PT ;  /* 0x0000720033007a0c */ /* 0x000fe20003f66070 */
[--C-:B------:R-:W-:Y:S01]  /*43a0*/  FFMA.FTZ R15, R18, R15, R20.reuse ;  /* 0x0000000f120f7223 */ /* 0x100fe20000010014 */
[----:B------:R-:W-:Y:S01]  /*43b0*/  ISETP.GE.U32.AND P4, PT, R50, c[0x0][0x1c8], PT ;  /* 0x0000720032007a0c */ /* 0x000fe20003f86070 */
[----:B------:R-:W-:Y:S01]  /*43c0*/  FFMA.FTZ R17, R18, R17, R20 ;  /* 0x0000001112117223 */ /* 0x000fe20000010014 */
[----:B------:R-:W-:Y:S01]  /*43d0*/  ISETP.GE.AND.EX P6, PT, R32, c[0x0][0x1cc], PT, P6 ;  /* 0x0000730020007a0c */ /* 0x000fe20003fc6360 */
[--C-:B------:R-:W-:Y:S01]  /*43e0*/  FFMA.FTZ R42, R19, R42, R21.reuse ;  /* 0x0000002a132a7223 */ /* 0x100fe20000010015 */
[----:B------:R-:W-:Y:S01]  /*43f0*/  ISETP.GE.AND.EX P1, PT, R35, c[0x0][0x1cc], PT, P1 ;  /* 0x0000730023007a0c */ /* 0x000fe20003f26310 */
[C-C-:B------:R-:W-:Y:S01]  /*4400*/  FFMA.FTZ R26, R19.reuse, R26, R21.reuse ;  /* 0x0000001a131a7223 */ /* 0x140fe20000010015 */
[----:B------:R-:W-:Y:S01]  /*4410*/  ISETP.GE.AND.EX P2, PT, R36, c[0x0][0x1cc], PT, P2 ;  /* 0x0000730024007a0c */ /* 0x000fe20003f46320 */
[--C-:B------:R-:W-:Y:S01]  /*4420*/  FFMA.FTZ R44, R19, R44, R21.reuse ;  /* 0x0000002c132c7223 */ /* 0x100fe20000010015 */
[----:B------:R-:W-:Y:S01]  /*4430*/  ISETP.GE.AND.EX P3, PT, R39, c[0x0][0x1cc], PT, P3 ;  /* 0x0000730027007a0c */ /* 0x000fe20003f66330 */
[C-C-:B------:R-:W-:Y:S01]  /*4440*/  FFMA.FTZ R22, R19.reuse, R22, R21.reuse ;  /* 0x0000001613167223 */ /* 0x140fe20000010015 */
[----:B------:R-:W-:Y:S01]  /*4450*/  ISETP.GE.AND.EX P4, PT, R40, c[0x0][0x1cc], PT, P4 ;  /* 0x0000730028007a0c */ /* 0x000fe20003f86340 */
[----:B------:R-:W-:Y:S01]  /*4460*/  FFMA.FTZ R46, R19, R46, R21 ;  /* 0x0000002e132e7223 */ /* 0x000fe20000010015 */
[----:B------:R-:W-:-:S02]  /*4470*/  ISETP.GT.U32.OR P6, PT, R0, 0x29f, P6 ;  /* 0x0000029f0000780c */ /* 0x000fc400037c4470 */
[C---:B------:R-:W-:Y:S02]  /*4480*/  ISETP.GT.U32.OR P1, PT, R0.reuse, 0x29f, P1 ;  /* 0x0000029f0000780c */ /* 0x040fe40000f24470 */
[C---:B------:R-:W-:Y:S02]  /*4490*/  ISETP.GT.U32.OR P2, PT, R0.reuse, 0x29f, P2 ;  /* 0x0000029f0000780c */ /* 0x040fe40001744470 */
[C---:B------:R-:W-:Y:S02]  /*44a0*/  ISETP.GT.U32.OR P3, PT, R0.reuse, 0x29f, P3 ;  /* 0x0000029f0000780c */ /* 0x040fe40001f64470 */
[----:B------:R-:W-:Y:S01]  /*44b0*/  ISETP.GT.U32.OR P4, PT, R0, 0x29f, P4 ;  /* 0x0000029f0000780c */ /* 0x000fe20002784470 */
[----:B------:R-:W-:Y:S06]  /*44c0*/  @!P5 BRA `(.L_x_2137) ;  /* 0x000000a00000d947 */ /* 0x000fec0003800000 */
        /* <DEDUP_REMOVED lines=10> */
.L_x_2137:
        /* <DEDUP_REMOVED lines=12> */
.L_x_2139:
[----:B------:R-:W-:Y:S05]  /*4630*/  BSYNC B0 ;  /* 0x0000000000007941 */ /* 0x000fea0003800000 */
.L_x_2138:
        /* <DEDUP_REMOVED lines=11> */
.L_x_2140:
        /* <DEDUP_REMOVED lines=12> */
.L_x_2142:
[----:B------:R-:W-:Y:S05]  /*47b0*/  BSYNC B0 ;  /* 0x0000000000007941 */ /* 0x000fea0003800000 */
.L_x_2141:
        /* <DEDUP_REMOVED lines=11> */
.L_x_2143:
        /* <DEDUP_REMOVED lines=12> */
.L_x_2145:
[----:B------:R-:W-:Y:S05]  /*4930*/  BSYNC B0 ;  /* 0x0000000000007941 */ /* 0x000fea0003800000 */
.L_x_2144:
        /* <DEDUP_REMOVED lines=11> */
.L_x_2146:
[----:B------:R-:W-:Y:S01]  /*49f0*/  BSSY B0, `(.L_x_2147) ;  /* 0x000000c000007945 */ /* 0x000fe20003800000 */
[----:B------:R-:W-:Y:S05]  /*4a00*/  @P3 BRA `(.L_x_2148) ;  /* 0x000000a000003947 */ /* 0x000fea0003800000 */
[----:B0-----:R-:W-:Y:S01]  /*4a10*/  IMAD R8, R39, c[0x0][0x1c0], RZ ;  /* 0x0000700027087a24 */ /* 0x001fe200078e02ff */
        /* <DEDUP_REMOVED lines=9> */
.L_x_2148:
[----:B------:R-:W-:Y:S05]  /*4ab0*/  BSYNC B0 ;  /* 0x0000000000007941 */ /* 0x000fea0003800000 */
.L_x_2147:
        /* <DEDUP_REMOVED lines=11> */
.L_x_2149:
[----:B------:R-:W-:Y:S01]  /*4b70*/  BSSY B0, `(.L_x_2150) ;  /* 0x000000b000007945 */ /* 0x000fe20003800000 */
[----:B------:R-:W-:Y:S05]  /*4b80*/  @P4 BRA `(.L_x_2151) ;  /* 0x0000009000004947 */ /* 0x000fea0003800000 */
[----:B------:R-:W-:Y:S01]  /*4b90*/  MOV R70, R72 ;  /* 0x0000004800467202 */ /* 0x000fe20000000f00 */
[----:B0-----:R-:W-:Y:S01]  /*4ba0*/  IMAD R5, R40, c[0x0][0x1c0], RZ ;  /* 0x0000700028057a24 */ /* 0x001fe200078e02ff */
[----:B------:R-:W-:-:S03]  /*4bb0*/  F2FP.BF16.PACK_AB R17, R22, R17 ;  /* 0x000000111611723e */ /* 0x000fc600000010ff */
[----:B------:R-:W-:-:S04]  /*4bc0*/  IMAD.WIDE.U32 R70, R50, c[0x0][0x1c0], R70 ;  /* 0x0000700032467a25 */ /* 0x000fc800078e0046 */
[----:B------:R-:W-:Y:S01]  /*4bd0*/  IMAD R5, R50, c[0x0][0x1c4], R5 ;  /* 0x0000710032057a24 */ /* 0x000fe200078e0205 */
[----:B------:R-:W-:-:S04]  /*4be0*/  LEA R6, P1, R70, c[0x0][0x160], 0x1 ;  /* 0x0000580046067a11 */ /* 0x000fc800078208ff */
[----:B------:R-:W-:-:S04]  /*4bf0*/  IADD3 R5, R71, R5, RZ ;  /* 0x0000000547057210 */ /* 0x000fc80007ffe0ff */
[----:B------:R-:W-:-:S05]  /*4c00*/  LEA.HI.X R7, R70, c[0x0][0x164], R5, 0x1, P1 ;  /* 0x0000590046077a11 */ /* 0x000fca00008f0c05 */
[----:B------:R0:W-:Y:S02]  /*4c10*/  STG.E [R6.64], R17 ;  /* 0x0000001106007986 */ /* 0x0001e4000c101906 */
.L_x_2151:
[----:B------:R-:W-:Y:S05]  /*4c20*/  BSYNC B0 ;  /* 0x0000000000007941 */ /* 0x000fea0003800000 */
.L_x_2150:
[----:B------:R-:W-:Y:S02]  /*4c30*/  IADD3 R66, R66, c[0x0][0x10], RZ ;  /* 0x0000040042427a10 */ /* 0x000fe40007ffe0ff */
[----:B------:R-:W-:Y:S02]  /*4c40*/  IADD3 R48, R48, 0x1, RZ ;  /* 0x0000000130307810 */ /* 0x000fe40007ffe0ff */
[----:B------:R-:W-:-:S13]  /*4c50*/  ISETP.GE.AND P1, PT, R66, UR4, PT ;  /* 0x0000000442007c0c */ /* 0x000fda000bf26270 */
[----:B------:R-:W-:Y:S01]  /*4c60*/  @P1 CALL.REL.NOINC `(.L_x_2152) ;  /* 0x0000001000001944 */ /* 0x000fe20003c00000 */
[----:B------:R-:W-:Y:S05]  /*4c70*/  BRA `(.L_x_2153) ;  /* 0xffffb62000007947 */ /* 0x000fea000383ffff */
.L_x_2152:
[----:B------:R-:W-:Y:S05]  /*4c80*/  EXIT ;  /* 0x000000000000794d */ /* 0x000fea0003800000 */
.L_x_2154:
        /* <DEDUP_REMOVED lines=15> */
.L_x_3299:


//--------------------- .text._Z35group_norm_nhwc_fwd_one_pass_kernelI11Bf16IOBf16WLi64ELi42ELi672EEv26Group_norm_nhwc_fwd_params --------------------------
	.section	.text._Z35group_norm_nhwc_fwd_one_pass_kernelI11Bf16IOBf16WLi64ELi42ELi672EEv26Group_norm_nhwc_fwd_params,"ax",@progbits
	.sectioninfo	@"SHI_REGISTERS=32"
	.align	128
        .global         _Z35group_norm_nhwc_fwd_one_pass_kernelI11Bf16IOBf16WLi64ELi42ELi672EEv26Group_norm_nhwc_fwd_params
        .type           _Z35group_norm_nhwc_fwd_one_pass_kernelI11Bf16IOBf16WLi64ELi42ELi672EEv26Group_norm_nhwc_fwd_params,@function
        .size           _Z35group_norm_nhwc_fwd_one_pass_kernelI11Bf16IOBf16WLi64ELi42ELi672EEv26Group_norm_nhwc_fwd_params,(.L_x_3300 - _Z35group_norm_nhwc_fwd_one_pass_kernelI11Bf16IOBf16WLi64ELi42ELi672EEv26Group_norm_nhwc_fwd_params)
        .other          _Z35group_norm_nhwc_fwd_one_pass_kernelI11Bf16IOBf16WLi64ELi42ELi672EEv26Group_norm_nhwc_fwd_params,@"STO_CUDA_ENTRY STV_DEFAULT"
_Z35group_norm_nhwc_fwd_one_pass_kernelI11Bf16IOBf16WLi64ELi42ELi672EEv26Group_norm_nhwc_fwd_params:
.text._Z35group_norm_nhwc_fwd_one_pass_kernelI11Bf16IOBf16WLi64ELi42ELi672EEv26Group_norm_nhwc_fwd_params:
        /* <DEDUP_REMOVED lines=28> */
.L_x_2171:
        /* <DEDUP_REMOVED lines=151> */
.L_x_2156:
[----:B------:R-:W-:Y:S05]  /*0b30*/  BSYNC B0 ;  /* 0x0000000000007941 */ /* 0x000fea0003800000 */
.L_x_2155:
[----:B------:R-:W-:-:S04]  /*0b40*/  MOV R12, c[0x0][0xc] ;  /* 0x00000300000c7a02 */ /* 0x000fc80000000f00 */
[----:B------:R-:W-:-:S13]  /*0b50*/  ISETP.GE.U32.AND P1, PT, R12, 0x2, PT ;  /* 0x000000020c00780c */ /* 0x000fda0003f26070 */
[----:B------:R-:W-:Y:S05]  /*0b60*/  @!P1 BRA `(.L_x_2157) ;  /* 0x0000093000009947 */ /* 0x000fea0003800000 */
[----:B------:R-:W-:Y:S05]  /*0b70*/  @P2 BRA `(.L_x_2158) ;  /* 0x000001a000002947 */ /* 0x000fea0003800000 */
[----:B------:R-:W1:Y:S01]  /*0b80*/  S2R R9, SR_CTAID.Y ;  /* 0x0000000000097919 */ /* 0x000e620000002600 */
[C---:B------:R-:W-:Y:S02]  /*0b90*/  LOP3.LUT R8, R16.reuse, 0x1, RZ, 0xc0, !PT ;  /* 0x0000000110087812 */ /* 0x040fe400078ec0ff */
[----:B------:R-:W-:-:S03]  /*0ba0*/  LOP3.LUT P1, RZ, R16, 0x2, RZ, 0xc0, !PT ;  /* 0x0000000210ff7812 */ /* 0x000fc6000782c0ff */
[----:B------:R-:W-:Y:S01]  /*0bb0*/  IMAD R14, R8, c[0x0][0x10], RZ ;  /* 0x00000400080e7a24 */ /* 0x000fe200078e02ff */
[----:B------:R-:W-:-:S03]  /*0bc0*/  HFMA2.MMA R8, -RZ, RZ, 0, 2.384185791015625e-07 ;  /* 0x00000004ff087435 */ /* 0x000fc600000001ff */
[----:B------:R-:W-:-:S05]  /*0bd0*/  IMAD R10, R14, c[0x0][0xc], RZ ;  /* 0x000003000e0a7a24 */ /* 0x000fca00078e02ff */
[----:B------:R-:W-:-:S05]  /*0be0*/  SHF.L.U32 R11, R10, 0x1, RZ ;  /* 0x000000010a0b7819 */ /* 0x000fca00000006ff */
[----:B------:R-:W-:-:S04]  /*0bf0*/  IMAD.WIDE R10, R11, R8, c[0x0][0x198] ;  /* 0x000066000b0a7625 */ /* 0x000fc800078e0208 */
[----:B-1----:R-:W-:Y:S01]  /*0c00*/  IMAD R13, R0, c[0x0][0x10], R9 ;  /* 0x00000400000d7a24 */ /* 0x002fe200078e0209 */
[----:B------:R-:W-:-:S03]  /*0c10*/  IADD3 R9, R14, R9, RZ ;  /* 0x000000090e097210 */ /* 0x000fc60007ffe0ff */
[----:B------:R-:W-:Y:S01]  /*0c20*/  IMAD.WIDE.U32 R10, R13, 0x8, R10 ;  /* 0x000000080d0a7825 */ /* 0x000fe200078e000a */
[----:B------:R-:W-:-:S03]  /*0c30*/  MOV R13, 0x1 ;  /* 0x00000001000d7802 */ /* 0x000fc60000000f00 */
[----:B------:R-:W-:Y:S01]  /*0c40*/  IMAD.WIDE.U32 R8, R9, R8, c[0x0][0x190] ;  /* 0x0000640009087625 */ /* 0x000fe200078e0008 */
[----:B------:R1:W-:Y:S01]  /*0c50*/  STG.E.64 [R10.64], R18 ;  /* 0x000000120a007986 */ /* 0x0003e2000c101b06 */
[----:B------:R-:W-:Y:S01]  /*0c60*/  SEL R13, R13, 0xffffffff, !P1 ;  /* 0xffffffff0d0d7807 */ /* 0x000fe20004800000 */
[----:B------:R-:W-:Y:S06]  /*0c70*/  MEMBAR.ALL.GPU ;  /* 0x0000000000007992 */ /* 0x000fec000000a000 */
[----:B------:R-:W-:-:S00]  /*0c80*/  ERRBAR ;  /* 0x00000000000079ab */ /* 0x000fc00000000000 */
[----:B-1----:R-:W-:Y:S01]  /*0c90*/  SEL R11, RZ, c[0x0][0xc], P1 ;  /* 0x00000300ff0b7a07 */ /* 0x002fe20000800000 */
[----:B------:R1:W-:Y:S03]  /*0ca0*/  RED.E.ADD.S32.STRONG.GPU [R8.64], R13 ;  /* 0x0000000d0800798e */ /* 0x0003e6000c10e386 */
[----:B------:R-:W-:-:S13]  /*0cb0*/  ISETP.NE.AND P1, PT, R11, -0x1, PT ;  /* 0xffffffff0b00780c */ /* 0x000fda0003f25270 */
[----:B-1----:R-:W-:Y:S05]  /*0cc0*/  @!P1 BRA `(.L_x_2158) ;  /* 0x0000005000009947 */ /* 0x002fea0003800000 */
.L_x_2159:
[----:B------:R-:W2:Y:S01]  /*0cd0*/  LDG.E.STRONG.GPU R10, [R8.64] ;  /* 0x00000006080a7981 */ /* 0x000ea2000c1ef900 */
[----:B------:R-:W-:Y:S01]  /*0ce0*/  YIELD ;  /* 0x0000000000007946 */ /* 0x000fe20003800000 */
[----:B--2---:R-:W-:Y:S01]  /*0cf0*/  ISETP.NE.AND P1, PT, R10, R11, PT ;  /* 0x0000000b0a00720c */ /* 0x004fe20003f25270 */
[----:B------:R-:W-:-:S12]  /*0d00*/  CCTL.IVALL ;  /* 0x00000000ff00798f */ /* 0x000fd80002000000 */
[----:B------:R-:W-:Y:S05]  /*0d10*/  @P1 BRA `(.L_x_2159) ;  /* 0xffffffb000001947 */ /* 0x000fea000383ffff */
.L_x_2158:
        /* <DEDUP_REMOVED lines=11> */
.L_x_2161:
        /* <DEDUP_REMOVED lines=59> */
.L_x_2160:
        /* <DEDUP_REMOVED lines=19> */
.L_x_2163:
[----:B------:R-:W-:Y:S05]  /*12b0*/  BSYNC B0 ;  /* 0x0000000000007941 */ /* 0x000fea0003800000 */
.L_x_2162:
        /* <DEDUP_REMOVED lines=30> */
.L_x_2157:
[----:B------:R-:W-:Y:S01]  /*14a0*/  LOP3.LUT P1, RZ, R0, R5, RZ, 0xfc, !PT ;  /* 0x0000000500ff7212 */ /* 0x000fe2000782fcff */
[----:B------:R-:W-:Y:S01]  /*14b0*/  @!P2 STS.64 [0xc8], R18 ;  /* 0x0000c812ff00a388 */ /* 0x000fe20000000a00 */
[----:B------:R-:W-:Y:S01]  /*14c0*/  ISETP.EQ.U32.AND P3, PT, RZ, c[0x0][0x168], PT ;  /* 0x00005a00ff007a0c */ /* 0x000fe20003f62070 */
[----:B------:R-:W-:Y:S01]  /*14d0*/  HFMA2.MMA R15, -RZ, RZ, 0, 1.1920928955078125e-07 ;  /* 0x00000002ff0f7435 */ /* 0x000fe200000001ff */
        /* <DEDUP_REMOVED lines=10> */
[----:B-1----:R1:W2:Y:S04]  /*1580*/  LDG.E.U16 R9, [R24.64+0x2] ;  /* 0x0000020618097981 */ /* 0x0022a8000c1e1500 */
[----:B------:R3:W4:Y:S04]  /*1590*/  LDG.E.U16 R8, [R14.64+0x2] ;  /* 0x000002060e087981 */ /* 0x000728000c1e1500 */
[----:B------:R-:W5:Y:S04]  /*15a0*/  LDS.64 R10, [0xc8] ;  /* 0x0000c800ff0a7984 */ /* 0x000f680000000a00 */
[----:B-1----:R-:W4:Y:S04]  /*15b0*/  LDG.E.U16 R24, [R24.64] ;  /* 0x0000000618187981 */ /* 0x002f28000c1e1500 */
[----:B---3--:R1:W3:Y:S01]  /*15c0*/  LDG.E.U16 R14, [R14.64] ;  /* 0x000000060e0e7981 */ /* 0x0082e2000c1e1500 */
[----:B------:R-:W-:-:S02]  /*15d0*/  PRMT R13, RZ, 0x5410, R7 ;  /* 0x00005410ff0d7816 */ /* 0x000fc40000000007 */
[----:B------:R-:W-:Y:S02]  /*15e0*/  ISETP.NE.AND P2, PT, RZ, UR5, PT ;  /* 0x00000005ff007c0c */ /* 0x000fe4000bf45270 */
[----:B------:R-:W-:Y:S02]  /*15f0*/  PRMT R7, RZ, 0x7610, R7 ;  /* 0x00007610ff077816 */ /* 0x000fe40000000007 */
[--C-:B0-----:R-:W-:Y:S02]  /*1600*/  PRMT R19, RZ, 0x7610, R6.reuse ;  /* 0x00007610ff137816 */ /* 0x101fe40000000006 */
[----:B-1----:R-:W-:Y:S01]  /*1610*/  PRMT R15, RZ, 0x5410, R6 ;  /* 0x00005410ff0f7816 */ /* 0x002fe20000000006 */
[----:B-----5:R-:W-:-:S04]  /*1620*/  FMUL.FTZ R12, R10, c[0x0][0x1f4] ;  /* 0x00007d000a0c7a20 */ /* 0x020fc80000410000 */
[----:B------:R-:W-:Y:S02]  /*1630*/  FMUL.FTZ R10, R12, R12 ;  /* 0x0000000c0c0a7220 */ /* 0x000fe40000410000 */
[----:B------:R-:W-:Y:S02]  /*1640*/  FADD.FTZ R13, R13, -R12 ;  /* 0x8000000c0d0d7221 */ /* 0x000fe40000010000 */
[----:B------:R-:W-:Y:S01]  /*1650*/  FFMA.FTZ R11, R11, c[0x0][0x1f4], -R10 ;  /* 0x00007d000b0b7a23 */ /* 0x000fe2000001080a */
[----:B------:R-:W-:Y:S01]  /*1660*/  MOV R10, 0x3f800000 ;  /* 0x3f800000000a7802 */ /* 0x000fe20000000f00 */
[--C-:B------:R-:W-:Y:S02]  /*1670*/  FADD.FTZ R7, R7, -R12.reuse ;  /* 0x8000000c07077221 */ /* 0x100fe40000010000 */
[--C-:B------:R-:W-:Y:S01]  /*1680*/  FADD.FTZ R15, R15, -R12.reuse ;  /* 0x8000000c0f0f7221 */ /* 0x100fe20000010000 */
[----:B------:R-:W-:Y:S01]  /*1690*/  FSETP.GTU.FTZ.AND P1, PT, R11, RZ, PT ;  /* 0x000000ff0b00720b */ /* 0x000fe20003f3c000 */
[----:B------:R-:W-:-:S12]  /*16a0*/  FADD.FTZ R19, R19, -R12 ;  /* 0x8000000c13137221 */ /* 0x000fd80000010000 */
[----:B------:R-:W-:-:S04]  /*16b0*/  @P1 FADD.FTZ R11, R11, c[0x0][0x188] ;  /* 0x000062000b0b1621 */ /* 0x000fc80000010000 */
[----:B------:R-:W0:Y:S01]  /*16c0*/  @P1 MUFU.RSQ R10, R11 ;  /* 0x0000000b000a1308 */ /* 0x000e220000001400 */
[----:B------:R-:W-:-:S04]  /*16d0*/  ISETP.GE.U32.AND P1, PT, R20, c[0x0][0x1c8], PT ;  /* 0x0000720014007a0c */ /* 0x000fc80003f26070 */
[----:B------:R-:W-:-:S04]  /*16e0*/  ISETP.GE.AND.EX P1, PT, R4, c[0x0][0x1cc], PT, P1 ;  /* 0x0000730004007a0c */ /* 0x000fc80003f26310 */
[----:B------:R-:W-:Y:S01]  /*16f0*/  ISETP.GT.U32.OR P1, PT, R5, 0x29f, P1 ;  /* 0x0000029f0500780c */ /* 0x000fe20000f24470 */
[-C--:B0-----:R-:W-:Y:S02]  /*1700*/  FMUL.FTZ R13, R13, R10.reuse ;  /* 0x0000000a0d0d7220 */ /* 0x081fe40000410000 */
[-C--:B------:R-:W-:Y:S02]  /*1710*/  FMUL.FTZ R7, R7, R10.reuse ;  /* 0x0000000a07077220 */ /* 0x080fe40000410000 */
[-C--:B------:R-:W-:Y:S02]  /*1720*/  FMUL.FTZ R11, R15, R10.reuse ;  /* 0x0000000a0f0b7220 */ /* 0x080fe40000410000 */
[----:B------:R-:W-:Y:S01]  /*1730*/  FMUL.FTZ R10, R19, R10 ;  /* 0x0000000a130a7220 */ /* 0x000fe20000410000 */
[----:B--2---:R-:W-:Y:S02]  /*1740*/  PRMT R9, RZ, 0x5410, R9 ;  /* 0x00005410ff097816 */ /* 0x004fe40000000009 */
[----:B----4-:R-:W-:-:S05]  /*1750*/  PRMT R8, RZ, 0x5410, R8 ;  /* 0x00005410ff087816 */ /* 0x010fca0000000008 */
[C-C-:B------:R-:W-:Y:S02]  /*1760*/  FFMA.FTZ R12, R9.reuse, R7, R8.reuse ;  /* 0x00000007090c7223 */ /* 0x140fe40000010008 */
[----:B------:R-:W-:Y:S01]  /*1770*/  FFMA.FTZ R10, R9, R10, R8 ;  /* 0x0000000a090a7223 */ /* 0x000fe20000010008 */
[----:B------:R-:W-:Y:S02]  /*1780*/  PRMT R24, RZ, 0x5410, R24 ;  /* 0x00005410ff187816 */ /* 0x000fe40000000018 */
[----:B---3--:R-:W-:-:S05]  /*1790*/  PRMT R14, RZ, 0x5410, R14 ;  /* 0x00005410ff0e7816 */ /* 0x008fca000000000e */
        /* <DEDUP_REMOVED lines=13> */
.L_x_2164:
        /* <DEDUP_REMOVED lines=12> */
.L_x_2166:
[----:B------:R-:W-:Y:S05]  /*1930*/  BSYNC B0 ;  /* 0x0000000000007941 */ /* 0x000fea0003800000 */
.L_x_2165:
        /* <DEDUP_REMOVED lines=11> */
.L_x_2167:
        /* <DEDUP_REMOVED lines=12> */
.L_x_2169:
[----:B------:R-:W-:Y:S05]  /*1ab0*/  BSYNC B0 ;  /* 0x0000000000007941 */ /* 0x000fea0003800000 */
.L_x_2168:
[----:B------:R-:W-:Y:S02]  /*1ac0*/  IADD3 R22, R22, c[0x0][0x10], RZ ;  /* 0x0000040016167a10 */ /* 0x000fe40007ffe0ff */
[----:B------:R-:W-:Y:S02]  /*1ad0*/  IADD3 R16, R16, 0x1, RZ ;  /* 0x0000000110107810 */ /* 0x000fe40007ffe0ff */
[----:B------:R-:W-:-:S13]  /*1ae0*/  ISETP.GE.AND P1, PT, R22, UR4, PT ;  /* 0x0000000416007c0c */ /* 0x000fda000bf26270 */
[----:B------:R-:W-:Y:S01]  /*1af0*/  @P1 CALL.REL.NOINC `(.L_x_2170) ;  /* 0x0000001000001944 */ /* 0x000fe20003c00000 */
[----:B------:R-:W-:Y:S05]  /*1b00*/  BRA `(.L_x_2171) ;  /* 0xffffe6b000007947 */ /* 0x000fea000383ffff */
.L_x_2170:
[----:B------:R-:W-:Y:S05]  /*1b10*/  EXIT ;  /* 0x000000000000794d */ /* 0x000fea0003800000 */
.L_x_2172:
        /* <DEDUP_REMOVED lines=14> */
.L_x_3300:


//--------------------- .text._Z35group_norm_nhwc_fwd_one_pass_kernelI11Bf16IOBf16WLi128ELi42ELi672EEv26Group_norm_nhwc_fwd_params --------------------------
	.section	.text._Z35group_norm_nhwc_fwd_one_pass_kernelI11Bf16IOBf16WLi128ELi42ELi672EEv26Group_norm_nhwc_fwd_params,"ax",@progbits
	.sectioninfo	@"SHI_REGISTERS=40"
	.align	128
        .global         _Z35group_norm_nhwc_fwd_one_pass_kernelI11Bf16IOBf16WLi128ELi42ELi672EEv26Group_norm_nhwc_fwd_params
        .type           _Z35group_norm_nhwc_fwd_one_pass_kernelI11Bf16IOBf16WLi128ELi42ELi672EEv26Group_norm_nhwc_fwd_params,@function
        .size           _Z35group_norm_nhwc_fwd_one_pass_kernelI11Bf16IOBf16WLi128ELi42ELi672EEv26Group_norm_nhwc_fwd_params,(.L_x_3301 - _Z35group_norm_nhwc_fwd_one_pass_kernelI11Bf16IOBf16WLi128ELi42ELi672EEv26Group_norm_nhwc_fwd_params)
        .other          _Z35group_norm_nhwc_fwd_one_pass_kernelI11Bf16IOBf16WLi128ELi42ELi672EEv26Group_norm_nhwc_fwd_params,@"STO_CUDA_ENTRY STV_DEFAULT"
_Z35group_norm_nhwc_fwd_one_pass_kernelI11Bf16IOBf16WLi128ELi42ELi672EEv26Group_norm_nhwc_fwd_params:
.text._Z35group_norm_nhwc_fwd_one_pass_kernelI11Bf16IOBf16WLi128ELi42ELi672EEv26Group_norm_nhwc_fwd_params:
        /* <DEDUP_REMOVED lines=30> */
.L_x_2195:
        /* <DEDUP_REMOVED lines=194> */
.L_x_2174:
[----:B------:R-:W-:Y:S05]  /*0e00*/  BSYNC B0 ;  /* 0x0000000000007941 */ /* 0x000fea0003800000 */
.L_x_2173:
        /* <DEDUP_REMOVED lines=25> */
.L_x_2177:
[----:B------:R-:W2:Y:S01]  /*0fa0*/  LDG.E.STRONG.GPU R10, [R8.64] ;  /* 0x00000006080a7981 */ /* 0x000ea2000c1ef900 */
[----:B------:R-:W-:Y:S01]  /*0fb0*/  YIELD ;  /* 0x0000000000007946 */ /* 0x000fe20003800000 */
[----:B--2---:R-:W-:Y:S01]  /*0fc0*/  ISETP.NE.AND P1, PT, R10, R11, PT ;  /* 0x0000000b0a00720c */ /* 0x004fe20003f25270 */
[----:B------:R-:W-:-:S12]  /*0fd0*/  CCTL.IVALL ;  /* 0x00000000ff00798f */ /* 0x000fd80002000000 */
[----:B------:R-:W-:Y:S05]  /*0fe0*/  @P1 BRA `(.L_x_2177) ;  /* 0xffffffb000001947 */ /* 0x000fea000383ffff */
.L_x_2176:
        /* <DEDUP_REMOVED lines=11> */
.L_x_2179:
        /* <DEDUP_REMOVED lines=59> */
.L_x_2178:
        /* <DEDUP_REMOVED lines=19> */
.L_x_2181:
[----:B------:R-:W-:Y:S05]  /*1580*/  BSYNC B0 ;  /* 0x0000000000007941 */ /* 0x000fea0003800000 */
.L_x_2180:
        /* <DEDUP_REMOVED lines=30> */
.L_x_2175:
[----:B------:R-:W-:Y:S01]  /*1770*/  LOP3.LUT P1, RZ, R6, R7, RZ, 0xfc, !PT ;  /* 0x0000000706ff7212 */ /* 0x000fe2000782fcff */
[----:B------:R-:W-:Y:S01]  /*1780*/  @!P2 STS.64 [0xc8], R18 ;  /* 0x0000c812ff00a388 */ /* 0x000fe20000000a00 */
[----:B------:R-:W-:Y:S01]  /*1790*/  ISETP.EQ.U32.AND P3, PT, RZ, c[0x0][0x168], PT ;  /* 0x00005a00ff007a0c */ /* 0x000fe20003f62070 */
[----:B------:R-:W-:Y:S01]  /*17a0*/  HFMA2.MMA R13, -RZ, RZ, 0, 1.1920928955078125e-07 ;  /* 0x00000002ff0d7435 */ /* 0x000fe200000001ff */
        /* <DEDUP_REMOVED lines=12> */
[----:B------:R1:W5:Y:S04]  /*1870*/  LDG.E.U16 R32, [R14.64] ;  /* 0x000000060e207981 */ /* 0x000368000c1e1500 */
[----:B------:R3:W5:Y:S01]  /*1880*/  LDG.E.U16 R33, [R12.64] ;  /* 0x000000060c217981 */ /* 0x000762000c1e1500 */
[----:B------:R-:W-:-:S02]  /*1890*/  ISETP.NE.AND P4, PT, RZ, UR5, PT ;  /* 0x00000005ff007c0c */ /* 0x000fc4000bf85270 */
[----:B0-----:R-:W-:Y:S01]  /*18a0*/  PRMT R18, RZ, 0x7610, R21 ;  /* 0x00007610ff127816 */ /* 0x001fe20000000015 */
[----:B------:R-:W0:Y:S01]  /*18b0*/  LDS.64 R10, [0xc8] ;  /* 0x0000c800ff0a7984 */ /* 0x000e220000000a00 */
[--C-:B------:R-:W-:Y:S02]  /*18c0*/  PRMT R17, RZ, 0x5410, R20.reuse ;  /* 0x00005410ff117816 */ /* 0x100fe40000000014 */
[--C-:B-1----:R-:W-:Y:S02]  /*18d0*/  PRMT R15, RZ, 0x5410, R23.reuse ;  /* 0x00005410ff0f7816 */ /* 0x102fe40000000017 */
[----:B------:R-:W-:Y:S02]  /*18e0*/  PRMT R19, RZ, 0x7610, R20 ;  /* 0x00007610ff137816 */ /* 0x000fe40000000014 */
[----:B---3--:R-:W-:Y:S02]  /*18f0*/  PRMT R13, RZ, 0x7610, R23 ;  /* 0x00007610ff0d7816 */ /* 0x008fe40000000017 */
[----:B------:R-:W-:-:S02]  /*1900*/  PRMT R12, RZ, 0x5410, R21 ;  /* 0x00005410ff0c7816 */ /* 0x000fc40000000015 */
[--C-:B------:R-:W-:Y:S02]  /*1910*/  PRMT R23, RZ, 0x7610, R22.reuse ;  /* 0x00007610ff177816 */ /* 0x100fe40000000016 */
[----:B------:R-:W-:Y:S02]  /*1920*/  PRMT R21, RZ, 0x5410, R22 ;  /* 0x00005410ff157816 */ /* 0x000fe40000000016 */
[----:B------:R-:W-:Y:S02]  /*1930*/  ISETP.GE.U32.AND P2, PT, R28, c[0x0][0x1c8], PT ;  /* 0x000072001c007a0c */ /* 0x000fe40003f46070 */
[----:B------:R-:W-:Y:S02]  /*1940*/  ISETP.GE.U32.AND P3, PT, R27, c[0x0][0x1c8], PT ;  /* 0x000072001b007a0c */ /* 0x000fe40003f66070 */
[----:B------:R-:W-:Y:S02]  /*1950*/  ISETP.GE.AND.EX P2, PT, R3, c[0x0][0x1cc], PT, P2 ;  /* 0x0000730003007a0c */ /* 0x000fe40003f46320 */
[----:B------:R-:W-:-:S02]  /*1960*/  ISETP.GE.AND.EX P3, PT, R4, c[0x0][0x1cc], PT, P3 ;  /* 0x0000730004007a0c */ /* 0x000fc40003f66330 */
[C---:B------:R-:W-:Y:S02]  /*1970*/  ISETP.GT.U32.OR P2, PT, R7.reuse, 0x29f, P2 ;  /* 0x0000029f0700780c */ /* 0x040fe40001744470 */
[----:B------:R-:W-:Y:S01]  /*1980*/  ISETP.GT.U32.OR P3, PT, R7, 0x29f, P3 ;  /* 0x0000029f0700780c */ /* 0x000fe20001f64470 */
[----:B0-----:R-:W-:-:S04]  /*1990*/  FMUL.FTZ R10, R10, c[0x0][0x1f4] ;  /* 0x00007d000a0a7a20 */ /* 0x001fc80000410000 */
        /* <DEDUP_REMOVED lines=9> */
[--C-:B------:R-:W-:Y:S02]  /*1a30*/  FADD.FTZ R14, R21, -R10.reuse ;  /* 0x8000000a150e7221 */ /* 0x100fe40000010000 */
[----:B------:R-:W-:-:S06]  /*1a40*/  FADD.FTZ R20, R19, -R10 ;  /* 0x8000000a13147221 */ /* 0x000fcc0000010000 */
[----:B------:R-:W-:-:S04]  /*1a50*/  @P1 FADD.FTZ R16, R16, c[0x0][0x188] ;  /* 0x0000620010101621 */ /* 0x000fc80000010000 */
[----:B------:R0:W1:Y:S01]  /*1a60*/  @P1 MUFU.RSQ R11, R16 ;  /* 0x00000010000b1308 */ /* 0x0000620000001400 */
[----:B------:R-:W-:-:S04]  /*1a70*/  ISETP.GE.U32.AND P1, PT, R26, c[0x0][0x1c8], PT ;  /* 0x000072001a007a0c */ /* 0x000fc80003f26070 */
[----:B------:R-:W-:Y:S01]  /*1a80*/  ISETP.GE.AND.EX P1, PT, R5, c[0x0][0x1cc], PT, P1 ;  /* 0x0000730005007a0c */ /* 0x000fe20003f26310 */
[----:B0-----:R-:W-:-:S03]  /*1a90*/  FADD.FTZ R16, R17, -R10 ;  /* 0x8000000a11107221 */ /* 0x001fc60000010000 */
[----:B------:R-:W-:Y:S01]  /*1aa0*/  ISETP.GT.U32.OR P1, PT, R7, 0x29f, P1 ;  /* 0x0000029f0700780c */ /* 0x000fe20000f24470 */
[-C--:B-1----:R-:W-:Y:S02]  /*1ab0*/  FMUL.FTZ R10, R15, R11.reuse ;  /* 0x0000000b0f0a7220 */ /* 0x082fe40000410000 */
[-C--:B------:R-:W-:Y:S02]  /*1ac0*/  FMUL.FTZ R15, R13, R11.reuse ;  /* 0x0000000b0d0f7220 */ /* 0x080fe40000410000 */
[-C--:B------:R-:W-:Y:S02]  /*1ad0*/  FMUL.FTZ R19, R18, R11.reuse ;  /* 0x0000000b12137220 */ /* 0x080fe40000410000 */
[-C--:B------:R-:W-:Y:S02]  /*1ae0*/  FMUL.FTZ R12, R12, R11.reuse ;  /* 0x0000000b0c0c7220 */ /* 0x080fe40000410000 */
[-C--:B------:R-:W-:Y:S02]  /*1af0*/  FMUL.FTZ R17, R22, R11.reuse ;  /* 0x0000000b16117220 */ /* 0x080fe40000410000 */
[----:B------:R-:W-:-:S02]  /*1b00*/  FMUL.FTZ R14, R14, R11 ;  /* 0x0000000b0e0e7220 */ /* 0x000fc40000410000 */
[-C--:B------:R-:W-:Y:S02]  /*1b10*/  FMUL.FTZ R13, R16, R11.reuse ;  /* 0x0000000b100d7220 */ /* 0x080fe40000410000 */
[----:B------:R-:W-:Y:S01]  /*1b20*/  FMUL.FTZ R20, R20, R11 ;  /* 0x0000000b14147220 */ /* 0x000fe20000410000 */
[----:B--2---:R-:W-:Y:S02]  /*1b30*/  PRMT R9, RZ, 0x5410, R9 ;  /* 0x00005410ff097816 */ /* 0x004fe40000000009 */
[----:B----4-:R-:W-:Y:S02]  /*1b40*/  PRMT R8, RZ, 0x5410, R8 ;  /* 0x00005410ff087816 */ /* 0x010fe40000000008 */
[----:B-----5:R-:W-:-:S03]  /*1b50*/  PRMT R32, RZ, 0x5410, R32 ;  /* 0x00005410ff207816 */ /* 0x020fc60000000020 */
[C-C-:B------:R-:W-:Y:S02]  /*1b60*/  FFMA.FTZ R18, R9.reuse, R15, R8.reuse ;  /* 0x0000000f09127223 */ /* 0x140fe40000010008 */
[C-C-:B------:R-:W-:Y:S01]  /*1b70*/  FFMA.FTZ R16, R9.reuse, R19, R8.reuse ;  /* 0x0000001309107223 */ /* 0x140fe20000010008 */
[----:B------:R-:W-:Y:S01]  /*1b80*/  PRMT R33, RZ, 0x5410, R33 ;  /* 0x00005410ff217816 */ /* 0x000fe20000000021 */
[C-C-:B------:R-:W-:Y:S02]  /*1b90*/  FFMA.FTZ R15, R9.reuse, R12, R8.reuse ;  /* 0x0000000c090f7223 */ /* 0x140fe40000010008 */
[----:B------:R-:W-:Y:S02]  /*1ba0*/  FFMA.FTZ R12, R9, R20, R8 ;  /* 0x00000014090c7223 */ /* 0x000fe40000010008 */
[C-C-:B------:R-:W-:Y:S02]  /*1bb0*/  FFMA.FTZ R17, R32.reuse, R17, R33.reuse ;  /* 0x0000001120117223 */ /* 0x140fe40000010021 */
[----:B------:R-:W-:-:S02]  /*1bc0*/  FFMA.FTZ R14, R32, R14, R33 ;  /* 0x0000000e200e7223 */ /* 0x000fc40000010021 */
        /* <DEDUP_REMOVED lines=13> */
.L_x_2182:
        /* <DEDUP_REMOVED lines=12> */
.L_x_2184:
[----:B------:R-:W-:Y:S05]  /*1d60*/  BSYNC B0 ;  /* 0x0000000000007941 */ /* 0x000fea0003800000 */
.L_x_2183:
        /* <DEDUP_REMOVED lines=11> */
.L_x_2185:
        /* <DEDUP_REMOVED lines=12> */
.L_x_2187:
[----:B------:R-:W-:Y:S05]  /*1ee0*/  BSYNC B0 ;  /* 0x0000000000007941 */ /* 0x000fea0003800000 */
.L_x_2186:
        /* <DEDUP_REMOVED lines=11> */
.L_x_2188:
        /* <DEDUP_REMOVED lines=12> */
.L_x_2190:
[----:B------:R-:W-:Y:S05]  /*2060*/  BSYNC B0 ;  /* 0x0000000000007941 */ /* 0x000fea0003800000 */
.L_x_2189:
[----:B------:R-:W-:Y:S05]  /*2070*/  @!P4 BRA `(.L_x_2191) ;  /* 0x000000a00000c947 */ /* 0x000fea0003800000 */
        /* <DEDUP_REMOVED lines=8> */
[----:B-1----:R-:W-:Y:S02]  /*2100*/  FMUL.FTZ R13, R13, R4 ;  /* 0x000000040d0d7220 */ /* 0x002fe40000410000 */
[----:B--2---:R-:W-:-:S05]  /*2110*/  FMUL.FTZ R12, R12, R9 ;  /* 0x000000090c0c7220 */ /* 0x004fca0000410000 */
.L_x_2191:
        /* <DEDUP_REMOVED lines=12> */
.L_x_2193:
[----:B------:R-:W-:Y:S05]  /*21e0*/  BSYNC B0 ;  /* 0x0000000000007941 */ /* 0x000fea0003800000 */
.L_x_2192:
[----:B------:R-:W-:Y:S02]  /*21f0*/  IADD3 R30, R30, c[0x0][0x10], RZ ;  /* 0x000004001e1e7a10 */ /* 0x000fe40007ffe0ff */
[----:B------:R-:W-:Y:S02]  /*2200*/  IADD3 R24, R24, 0x1, RZ ;  /* 0x0000000118187810 */ /* 0x000fe40007ffe0ff */
[----:B------:R-:W-:-:S13]  /*2210*/  ISETP.GE.AND P1, PT, R30, UR4, PT ;  /* 0x000000041e007c0c */ /* 0x000fda000bf26270 */
[----:B------:R-:W-:Y:S01]  /*2220*/  @P1 CALL.REL.NOINC `(.L_x_2194) ;  /* 0x0000001000001944 */ /* 0x000fe20003c00000 */
[----:B------:R-:W-:Y:S05]  /*2230*/  BRA `(.L_x_2195) ;  /* 0xffffdfa000007947 */ /* 0x000fea000383ffff */
.L_x_2194:
[----:B------:R-:W-:Y:S05]  /*2240*/  EXIT ;  /* 0x000000000000794d */ /* 0x000fea0003800000 */
.L_x_2196:
        /* <DEDUP_REMOVED lines=11> */
.L_x_3301:


//--------------------- .text._Z35group_norm_nhwc_fwd_one_pass_kernelI11Bf16IOBf16WLi256ELi42ELi672EEv26Group_norm_nhwc_fwd_params --------------------------
	.section	.text._Z35group_norm_nhwc_fwd_one_pass_kernelI11Bf16IOBf16WLi256ELi42ELi672EEv26Group_norm_nhwc_fwd_params,"ax",@progbits
	.sectioninfo	@"SHI_REGISTERS=58"
	.align	128
        .global         _Z35group_norm_nhwc_fwd_one_pass_kernelI11Bf16IOBf16WLi256ELi42ELi672EEv26Group_norm_nhwc_fwd_params
        .type           _Z35group_norm_nhwc_fwd_one_pass_kernelI11Bf16IOBf16WLi256ELi42ELi672EEv26Group_norm_nhwc_fwd_params,@function
        .size           _Z35group_norm_nhwc_fwd_one_pass_kernelI11Bf16IOBf16WLi256ELi42ELi672EEv26Group_norm_nhwc_fwd_params,(.L_x_3302 - _Z35group_norm_nhwc_fwd_one_pass_kernelI11Bf16IOBf16WLi256ELi42ELi672EEv26Group_norm_nhwc_fwd_params)
        .other          _Z35group_norm_nhwc_fwd_one_pass_kernelI11Bf16IOBf16WLi256ELi42ELi672EEv26Group_norm_nhwc_fwd_params,@"STO_CUDA_ENTRY STV_DEFAULT"
_Z35group_norm_nhwc_fwd_one_pass_kernelI11Bf16IOBf16WLi256ELi42ELi672EEv26Group_norm_nhwc_fwd_params:
.text._Z35group_norm_nhwc_fwd_one_pass_kernelI11Bf16IOBf16WLi256ELi42ELi672EEv26Group_norm_nhwc_fwd_params:
        /* <DEDUP_REMOVED lines=34> */
.L_x_2231:
        /* <DEDUP_REMOVED lines=279> */
.L_x_2198:
[----:B------:R-:W-:Y:S05]  /*1390*/  BSYNC B0 ;  /* 0x0000000000007941 */ /* 0x000fea0003800000 */
.L_x_2197:
        /* <DEDUP_REMOVED lines=10> */
[----:B------:R-:W-:Y:S02]  /*1440*/  SHF.L.U32 R5, R5, 0x1, RZ ;  /* 0x0000000105057819 */ /* 0x000fe400000006ff */
[----:B-1----:R-:W-:-:S03]  /*1450*/  IADD3 R8, R4, R9, RZ ;  /* 0x0000000904087210 */ /* 0x002fc60007ffe0ff */
[----:B------:R-:W-:-:S04]  /*1460*/  IMAD.WIDE R4, R5, R11, c[0x0][0x198] ;  /* 0x0000660005047625 */ /* 0x000fc800078e020b */
[----:B------:R-:W-:-:S04]  /*1470*/  IMAD R9, R40, c[0x0][0x10], R9 ;  /* 0x0000040028097a24 */ /* 0x000fc800078e0209 */
[----:B------:R-:W-:Y:S01]  /*1480*/  IMAD.WIDE.U32 R4, R9, 0x8, R4 ;  /* 0x0000000809047825 */ /* 0x000fe200078e0004 */
[----:B------:R-:W-:-:S04]  /*1490*/  MOV R9, 0x1 ;  /* 0x0000000100097802 */ /* 0x000fc80000000f00 */
[----:B------:R1:W-:Y:S01]  /*14a0*/  STG.E.64 [R4.64], R6 ;  /* 0x0000000604007986 */ /* 0x0003e2000c101b06 */
[----:B------:R-:W-:Y:S01]  /*14b0*/  SEL R45, R9, 0xffffffff, !P1 ;  /* 0xffffffff092d7807 */ /* 0x000fe20004800000 */
[----:B------:R-:W-:Y:S01]  /*14c0*/  IMAD.WIDE.U32 R8, R8, R11, c[0x0][0x190] ;  /* 0x0000640008087625 */ /* 0x000fe200078e000b */
[----:B------:R-:W-:Y:S06]  /*14d0*/  MEMBAR.ALL.GPU ;  /* 0x0000000000007992 */ /* 0x000fec000000a000 */
[----:B-1----:R-:W-:Y:S01]  /*14e0*/  SEL R5, RZ, c[0x0][0xc], P1 ;  /* 0x00000300ff057a07 */ /* 0x002fe20000800000 */
[----:B------:R-:W-:-:S00]  /*14f0*/  ERRBAR ;  /* 0x00000000000079ab */ /* 0x000fc00000000000 */
[----:B------:R1:W-:Y:S02]  /*1500*/  RED.E.ADD.S32.STRONG.GPU [R8.64], R45 ;  /* 0x0000002d0800798e */ /* 0x0003e4000c10e386 */
[----:B------:R-:W-:-:S13]  /*1510*/  ISETP.NE.AND P1, PT, R5, -0x1, PT ;  /* 0xffffffff0500780c */ /* 0x000fda0003f25270 */
[----:B-1----:R-:W-:Y:S05]  /*1520*/  @!P1 BRA `(.L_x_2200) ;  /* 0x0000005000009947 */ /* 0x002fea0003800000 */
.L_x_2201:
[----:B------:R-:W2:Y:S01]  /*1530*/  LDG.E.STRONG.GPU R4, [R8.64] ;  /* 0x0000000608047981 */ /* 0x000ea2000c1ef900 */
[----:B------:R-:W-:Y:S01]  /*1540*/  YIELD ;  /* 0x0000000000007946 */ /* 0x000fe20003800000 */
[----:B--2---:R-:W-:Y:S01]  /*1550*/  ISETP.NE.AND P1, PT, R4, R5, PT ;  /* 0x000000050400720c */ /* 0x004fe20003f25270 */
[----:B------:R-:W-:-:S12]  /*1560*/  CCTL.IVALL ;  /* 0x00000000ff00798f */ /* 0x000fd80002000000 */
[----:B------:R-:W-:Y:S05]  /*1570*/  @P1 BRA `(.L_x_2201) ;  /* 0xffffffb000001947 */ /* 0x000fea000383ffff */
.L_x_2200:
        /* <DEDUP_REMOVED lines=11> */
.L_x_2203:
        /* <DEDUP_REMOVED lines=59> */
.L_x_2202:
        /* <DEDUP_REMOVED lines=19> */
.L_x_2205:
[----:B------:R-:W-:Y:S05]  /*1b10*/  BSYNC B0 ;  /* 0x0000000000007941 */ /* 0x000fea0003800000 */
.L_x_2204:
        /* <DEDUP_REMOVED lines=30> */
.L_x_2199:
        /* <DEDUP_REMOVED lines=14> */
[----:B------:R-:W2:Y:S04]  /*1de0*/  LDG.E.U16 R26, [R46.64+0x2] ;  /* 0x000002062e1a7981 */ /* 0x000ea8000c1e1500 */
[----:B------:R-:W3:Y:S04]  /*1df0*/  LDG.E.U16 R11, [R46.64] ;  /* 0x000000062e0b7981 */ /* 0x000ee8000c1e1500 */
[----:B------:R-:W4:Y:S04]  /*1e00*/  LDG.E.U16 R45, [R48.64] ;  /* 0x00000006302d7981 */ /* 0x000f28000c1e1500 */
[----:B------:R-:W5:Y:S04]  /*1e10*/  LDG.E.U16 R50, [R48.64+0x2] ;  /* 0x0000020630327981 */ /* 0x000f68000c1e1500 */
[----:B------:R-:W1:Y:S01]  /*1e20*/  LDS.64 R4, [0xc8] ;  /* 0x0000c800ff047984 */ /* 0x000e620000000a00 */
[----:B------:R-:W-:-:S02]  /*1e30*/  MOV R10, 0x3f800000 ;  /* 0x3f800000000a7802 */ /* 0x000fc40000000f00 */
[----:B------:R-:W-:Y:S01]  /*1e40*/  ISETP.NE.AND P6, PT, RZ, UR5, PT ;  /* 0x00000005ff007c0c */ /* 0x000fe2000bfc5270 */
[----:B-1----:R-:W-:-:S04]  /*1e50*/  FMUL.FTZ R8, R4, c[0x0][0x1f4] ;  /* 0x00007d0004087a20 */ /* 0x002fc80000410000 */
[----:B------:R-:W-:-:S04]  /*1e60*/  FMUL.FTZ R4, R8, R8 ;  /* 0x0000000808047220 */ /* 0x000fc80000410000 */
[----:B------:R-:W-:-:S05]  /*1e70*/  FFMA.FTZ R4, R5, c[0x0][0x1f4], -R4 ;  /* 0x00007d0005047a23 */ /* 0x000fca0000010804 */
[----:B------:R-:W-:Y:S02]  /*1e80*/  FSETP.GTU.FTZ.AND P1, PT, R4, RZ, PT ;  /* 0x000000ff0400720b */ /* 0x000fe40003f3c000 */
[----:B------:R-:W-:-:S11]  /*1e90*/  PRMT R5, RZ, 0x5410, R24 ;  /* 0x00005410ff057816 */ /* 0x000fd60000000018 */
[----:B------:R-:W-:-:S04]  /*1ea0*/  @P1 FADD.FTZ R4, R4, c[0x0][0x188] ;  /* 0x0000620004041621 */ /* 0x000fc80000010000 */
[----:B------:R-:W1:Y:S01]  /*1eb0*/  @P1 MUFU.RSQ R10, R4 ;  /* 0x00000004000a1308 */ /* 0x000e620000001400 */
[----:B0-----:R-:W-:Y:S01]  /*1ec0*/  PRMT R7, RZ, 0x7610, R24 ;  /* 0x00007610ff077816 */ /* 0x001fe20000000018 */
[----:B------:R-:W-:-:S04]  /*1ed0*/  FADD.FTZ R5, R5, -R8 ;  /* 0x8000000805057221 */ /* 0x000fc80000010000 */
[----:B------:R-:W-:-:S04]  /*1ee0*/  FADD.FTZ R7, R7, -R8 ;  /* 0x8000000807077221 */ /* 0x000fc80000010000 */
[-C--:B-1----:R-:W-:Y:S02]  /*1ef0*/  FMUL.FTZ R7, R7, R10.reuse ;  /* 0x0000000a07077220 */ /* 0x082fe40000410000 */
[----:B------:R-:W-:Y:S01]  /*1f00*/  FMUL.FTZ R5, R5, R10 ;  /* 0x0000000a05057220 */ /* 0x000fe20000410000 */
[----:B--2---:R-:W-:Y:S02]  /*1f10*/  PRMT R9, RZ, 0x5410, R26 ;  /* 0x00005410ff097816 */ /* 0x004fe4000000001a */
[----:B---3--:R-:W-:Y:S02]  /*1f20*/  PRMT R11, RZ, 0x5410, R11 ;  /* 0x00005410ff0b7816 */ /* 0x008fe4000000000b */
[----:B----4-:R-:W-:Y:S02]  /*1f30*/  PRMT R26, RZ, 0x5410, R45 ;  /* 0x00005410ff1a7816 */ /* 0x010fe4000000002d */
[----:B-----5:R-:W-:-:S03]  /*1f40*/  PRMT R24, RZ, 0x5410, R50 ;  /* 0x00005410ff187816 */ /* 0x020fc60000000032 */
[----:B------:R-:W-:Y:S02]  /*1f50*/  FFMA.FTZ R5, R11, R5, R26 ;  /* 0x000000050b057223 */ /* 0x000fe4000001001a */
[----:B------:R-:W-:Y:S01]  /*1f60*/  FFMA.FTZ R4, R9, R7, R24 ;  /* 0x0000000709047223 */ /* 0x000fe20000010018 */
[----:B------:R-:W-:Y:S05]  /*1f70*/  @!P6 BRA `(.L_x_2206) ;  /* 0x000000a00000e947 */ /* 0x000fea0003800000 */
[----:B------:R-:W-:Y:S02]  /*1f80*/  FMUL.FTZ R6, R5, -1.4426950216293334961 ;  /* 0xbfb8aa3b05067820 */ /* 0x000fe40000410000 */
[----:B------:R-:W-:-:S04]  /*1f90*/  FMUL.FTZ R45, R4, -1.4426950216293334961 ;  /* 0xbfb8aa3b042d7820 */ /* 0x000fc80000410000 */
[----:B------:R-:W0:Y:S08]  /*1fa0*/  MUFU.EX2 R6, R6 ;  /* 0x0000000600067308 */ /* 0x000e300000000800 */
[----:B------:R-:W-:Y:S01]  /*1fb0*/  MUFU.EX2 R45, R45 ;  /* 0x0000002d002d7308 */ /* 0x000fe20000000800 */
[----:B0-----:R-:W-:-:S07]  /*1fc0*/  FADD.FTZ R7, R6, 1 ;  /* 0x3f80000006077421 */ /* 0x001fce0000010000 */
[----:B------:R-:W0:Y:S02]  /*1fd0*/  MUFU.RCP R46, R7 ;  /* 0x00000007002e7308 */ /* 0x000e240000001000 */
[----:B0-----:R-:W-:Y:S02]  /*1fe0*/  FMUL.FTZ R5, R5, R46 ;  /* 0x0000002e05057220 */ /* 0x001fe40000410000 */
[----:B------:R-:W-:-:S04]  /*1ff0*/  FADD.FTZ R46, R45, 1 ;  /* 0x3f8000002d2e7421 */ /* 0x000fc80000010000 */
[----:B------:R-:W0:Y:S02]  /*2000*/  MUFU.RCP R47, R46 ;  /* 0x0000002e002f7308 */ /* 0x000e240000001000 */
[----:B0-----:R-:W-:-:S06]  /*2010*/  FMUL.FTZ R4, R4, R47 ;  /* 0x0000002f04047220 */ /* 0x001fcc0000410000 */
.L_x_2206:
        /* <DEDUP_REMOVED lines=12> */
.L_x_2208:
[----:B------:R-:W-:Y:S05]  /*20e0*/  BSYNC B0 ;  /* 0x0000000000007941 */ /* 0x000fea0003800000 */
.L_x_2207:
[--C-:B------:R-:W-:Y:S02]  /*20f0*/  PRMT R5, RZ, 0x5410, R21.reuse ;  /* 0x00005410ff057816 */ /* 0x100fe40000000015 */
[----:B0-----:R-:W-:Y:S02]  /*2100*/  PRMT R7, RZ, 0x7610, R21 ;  /* 0x00007610ff077816 */ /* 0x001fe40000000015 */
        /* <DEDUP_REMOVED lines=21> */
.L_x_2209:
        /* <DEDUP_REMOVED lines=12> */
.L_x_2211:
[----:B------:R-:W-:Y:S05]  /*2320*/  BSYNC B0 ;  /* 0x0000000000007941 */ /* 0x000fea0003800000 */
.L_x_2210:
[--C-:B------:R-:W-:Y:S02]  /*2330*/  PRMT R5, RZ, 0x5410, R19.reuse ;  /* 0x00005410ff057816 */ /* 0x100fe40000000013 */
[----:B0-----:R-:W-:Y:S02]  /*2340*/  PRMT R7, RZ, 0x7610, R19 ;  /* 0x00007610ff077816 */ /* 0x001fe40000000013 */
[----:B------:R-:W-:Y:S01]  /*2350*/  ISETP.GE.AND.EX P2, PT, R27, c[0x0][0x1cc], PT, P2 ;  /* 0x000073001b007a0c */ /* 0x000fe20003f46320 */
[----:B------:R-:W-:Y:S01]  /*2360*/  FADD.FTZ R5, R5, -R8 ;  /* 0x8000000805057221 */ /* 0x000fe20000010000 */
[----:B------:R-:W-:Y:S01]  /*2370*/  PRMT R21, RZ, 0x5410, R18 ;  /* 0x00005410ff157816 */ /* 0x000fe20000000012 */
[----:B------:R-:W-:Y:S01]  /*2380*/  FADD.FTZ R7, R7, -R8 ;  /* 0x8000000807077221 */ /* 0x000fe20000010000 */
[----:B------:R-:W-:Y:S01]  /*2390*/  PRMT R45, RZ, 0x7610, R18 ;  /* 0x00007610ff2d7816 */ /* 0x000fe20000000012 */
[-C--:B------:R-:W-:Y:S01]  /*23a0*/  FMUL.FTZ R5, R5, R10.reuse ;  /* 0x0000000a05057220 */ /* 0x080fe20000410000 */
[----:B------:R-:W-:Y:S01]  /*23b0*/  ISETP.GT.U32.OR P2, PT, R41, 0x29f, P2 ;  /* 0x0000029f2900780c */ /* 0x000fe20001744470 */
[----:B------:R-:W-:-:S02]  /*23c0*/  FMUL.FTZ R7, R7, R10 ;  /* 0x0000000a07077220 */ /* 0x000fc40000410000 */
[----:B------:R-:W-:Y:S02]  /*23d0*/  FFMA.FTZ R18, R11, R5, R26 ;  /* 0x000000050b127223 */ /* 0x000fe4000001001a */
[----:B------:R-:W-:Y:S01]  /*23e0*/  FFMA.FTZ R19, R9, R7, R24 ;  /* 0x0000000709137223 */ /* 0x000fe20000010018 */
[----:B------:R-:W-:Y:S06]  /*23f0*/  @!P6 BRA `(.L_x_2212) ;  /* 0x000000a00000e947 */ /* 0x000fec0003800000 */
        /* <DEDUP_REMOVED lines=10> */
.L_x_2212:
        /* <DEDUP_REMOVED lines=12> */
.L_x_2214:
[----:B------:R-:W-:Y:S05]  /*2560*/  BSYNC B0 ;  /* 0x0000000000007941 */ /* 0x000fea0003800000 */
.L_x_2213:
[--C-:B0-----:R-:W-:Y:S01]  /*2570*/  PRMT R19, RZ, 0x5410, R17.reuse ;  /* 0x00005410ff137816 */ /* 0x101fe20000000011 */
[--C-:B------:R-:W-:Y:S01]  /*2580*/  FADD.FTZ R5, R21, -R8.reuse ;  /* 0x8000000815057221 */ /* 0x100fe20000010000 */
[----:B------:R-:W-:Y:S01]  /*2590*/  PRMT R27, RZ, 0x7610, R17 ;  /* 0x00007610ff1b7816 */ /* 0x000fe20000000011 */
[----:B------:R-:W-:Y:S01]  /*25a0*/  FADD.FTZ R7, R45, -R8 ;  /* 0x800000082d077221 */ /* 0x000fe20000010000 */
[----:B------:R-:W-:Y:S01]  /*25b0*/  PRMT R47, RZ, 0x5410, R16 ;  /* 0x00005410ff2f7816 */ /* 0x000fe20000000010 */
[--C-:B------:R-:W-:Y:S01]  /*25c0*/  FADD.FTZ R17, R19, -R8.reuse ;  /* 0x8000000813117221 */ /* 0x100fe20000010000 */
[--C-:B------:R-:W-:Y:S01]  /*25d0*/  PRMT R51, RZ, 0x5410, R15.reuse ;  /* 0x00005410ff337816 */ /* 0x100fe2000000000f */
        /* <DEDUP_REMOVED lines=29> */
[----:B------:R-:W-:Y:S01]  /*27b0*/  ISETP.GT.U32.OR P5, PT, R41, 0x29f, P5 ;  /* 0x0000029f2900780c */ /* 0x000fe20002fa4470 */
[-C--:B------:R-:W-:Y:S01]  /*27c0*/  FMUL.FTZ R15, R7, R10.reuse ;  /* 0x0000000a070f7220 */ /* 0x080fe20000410000 */
[----:B------:R-:W-:Y:S01]  /*27d0*/  ISETP.GT.U32.OR P1, PT, R41, 0x29f, P1 ;  /* 0x0000029f2900780c */ /* 0x000fe20000f24470 */
[----:B------:R-:W-:Y:S01]  /*27e0*/  FMUL.FTZ R49, R49, R10 ;  /* 0x0000000a31317220 */ /* 0x000fe20000410000 */
[----:B------:R-:W-:Y:S01]  /*27f0*/  ISETP.GT.U32.OR P2, PT, R41, 0x29f, P2 ;  /* 0x0000029f2900780c */ /* 0x000fe20001744470 */
[--C-:B------:R-:W-:Y:S01]  /*2800*/  FFMA.FTZ R10, R11, R5, R26.reuse ;  /* 0x000000050b0a7223 */ /* 0x100fe2000001001a */
[----:B------:R-:W-:Y:S01]  /*2810*/  ISETP.GT.U32.OR P3, PT, R41, 0x29f, P3 ;  /* 0x0000029f2900780c */ /* 0x000fe20001f64470 */
[--C-:B------:R-:W-:Y:S01]  /*2820*/  FFMA.FTZ R6, R11, R21, R26.reuse ;  /* 0x000000150b067223 */ /* 0x100fe2000001001a */
[----:B------:R-:W-:Y:S01]  /*2830*/  ISETP.GT.U32.OR P4, PT, R41, 0x29f, P4 ;  /* 0x0000029f2900780c */ /* 0x000fe20002784470 */
[----:B------:R-:W-:-:S02]  /*2840*/  FFMA.FTZ R8, R11, R17, R26 ;  /* 0x000000110b087223 */ /* 0x000fc4000001001a */
[----:B------:R-:W-:Y:S02]  /*2850*/  FFMA.FTZ R4, R11, R45, R26 ;  /* 0x0000002d0b047223 */ /* 0x000fe4000001001a */
[C-C-:B------:R-:W-:Y:S02]  /*2860*/  FFMA.FTZ R21, R9.reuse, R19, R24.reuse ;  /* 0x0000001309157223 */ /* 0x140fe40000010018 */
[C-C-:B------:R-:W-:Y:S02]  /*2870*/  FFMA.FTZ R7, R9.reuse, R27, R24.reuse ;  /* 0x0000001b09077223 */ /* 0x140fe40000010018 */
[C-C-:B------:R-:W-:Y:S02]  /*2880*/  FFMA.FTZ R5, R9.reuse, R47, R24.reuse ;  /* 0x0000002f09057223 */ /* 0x140fe40000010018 */
[----:B------:R-:W-:Y:S02]  /*2890*/  FFMA.FTZ R0, R9, R51, R24 ;  /* 0x0000003309007223 */ /* 0x000fe40000010018 */
        /* <DEDUP_REMOVED lines=13> */
.L_x_2215:
        /* <DEDUP_REMOVED lines=12> */
.L_x_2217:
[----:B------:R-:W-:Y:S05]  /*2a30*/  BSYNC B0 ;  /* 0x0000000000007941 */ /* 0x000fea0003800000 */
.L_x_2216:
        /* <DEDUP_REMOVED lines=11> */
.L_x_2218:
        /* <DEDUP_REMOVED lines=12> */
.L_x_2220:
[----:B------:R-:W-:Y:S05]  /*2bb0*/  BSYNC B0 ;  /* 0x0000000000007941 */ /* 0x000fea0003800000 */
.L_x_2219:
        /* <DEDUP_REMOVED lines=11> */
.L_x_2221:
[----:B------:R-:W-:Y:S01]  /*2c70*/  BSSY B0, `(.L_x_2222) ;  /* 0x000000c000007945 */ /* 0x000fe20003800000 */
[----:B------:R-:W-:Y:S05]  /*2c80*/  @P2 BRA `(.L_x_2223) ;  /* 0x000000a000002947 */ /* 0x000fea0003800000 */
[----:B------:R-:W-:Y:S01]  /*2c90*/  MOV R8, R2 ;  /* 0x0000000200087202 */ /* 0x000fe20000000f00 */
[----:B------:R-:W-:Y:S01]  /*2ca0*/  IMAD R22, R22, c[0x0][0x1c0], RZ ;  /* 0x0000700016167a24 */ /* 0x000fe200078e02ff */
[----:B0-----:R-:W-:Y:S02]  /*2cb0*/  MOV R9, R13 ;  /* 0x0000000d00097202 */ /* 0x001fe40000000f00 */
[----:B------:R-:W-:Y:S01]  /*2cc0*/  F2FP.BF16.PACK_AB R7, R7, R6 ;  /* 0x000000060707723e */ /* 0x000fe200000010ff */
[C---:B------:R-:W-:Y:S02]  /*2cd0*/  IMAD R15, R31.reuse, c[0x0][0x1c4], R22 ;  /* 0x000071001f0f7a24 */ /* 0x040fe400078e0216 */
[----:B------:R-:W-:-:S05]  /*2ce0*/  IMAD.WIDE.U32 R16, R31, c[0x0][0x1c0], R8 ;  /* 0x000070001f107a25 */ /* 0x000fca00078e0008 */
[----:B------:R-:W-:Y:S02]  /*2cf0*/  IADD3 R15, R17, R15, RZ ;  /* 0x0000000f110f7210 */ /* 0x000fe40007ffe0ff */
[----:B------:R-:W-:-:S04]  /*2d00*/  LEA R8, P1, R16, c[0x0][0x160], 0x1 ;  /* 0x0000580010087a11 */ /* 0x000fc800078208ff */
[----:B------:R-:W-:-:S05]  /*2d10*/  LEA.HI.X R9, R16, c[0x0][0x164], R15, 0x1, P1 ;  /* 0x0000590010097a11 */ /* 0x000fca00008f0c0f */
[----:B------:R0:W-:Y:S04]  /*2d20*/  STG.E [R8.64], R7 ;  /* 0x0000000708007986 */ /* 0x0001e8000c101906 */
.L_x_2223:
[----:B------:R-:W-:Y:S05]  /*2d30*/  BSYNC B0 ;  /* 0x0000000000007941 */ /* 0x000fea0003800000 */
.L_x_2222:
        /* <DEDUP_REMOVED lines=11> */
.L_x_2224:
        /* <DEDUP_REMOVED lines=12> */
.L_x_2226:
[----:B------:R-:W-:Y:S05]  /*2eb0*/  BSYNC B0 ;  /* 0x0000000000007941 */ /* 0x000fea0003800000 */
.L_x_2225:
        /* <DEDUP_REMOVED lines=11> */
.L_x_2227:
        /* <DEDUP_REMOVED lines=11> */
.L_x_2229:
[----:B------:R-:W-:Y:S05]  /*3020*/  BSYNC B0 ;  /* 0x0000000000007941 */ /* 0x000fea0003800000 */
.L_x_2228:
[----:B------:R-:W-:Y:S02]  /*3030*/  IADD3 R38, R38, c[0x0][0x10], RZ ;  /* 0x0000040026267a10 */ /* 0x000fe40007ffe0ff */
[----:B------:R-:W-:Y:S02]  /*3040*/  IADD3 R42, R42, 0x1, RZ ;  /* 0x000000012a2a7810 */ /* 0x000fe40007ffe0ff */
[----:B------:R-:W-:-:S13]  /*3050*/  ISETP.GE.AND P1, PT, R38, UR4, PT ;  /* 0x0000000426007c0c */ /* 0x000fda000bf26270 */
[----:B------:R-:W-:Y:S01]  /*3060*/  @P1 CALL.REL.NOINC `(.L_x_2230) ;  /* 0x0000001000001944 */ /* 0x000fe20003c00000 */
[----:B------:R-:W-:Y:S05]  /*3070*/  BRA `(.L_x_2231) ;  /* 0xffffd1a000007947 */ /* 0x000fea000383ffff */
.L_x_2230:
[----:B------:R-:W-:Y:S05]  /*3080*/  EXIT ;  /* 0x000000000000794d */ /* 0x000fea0003800000 */
.L_x_2232:
        /* <DEDUP_REMOVED lines=15> */
.L_x_3302:


//--------------------- .text._Z35group_norm_nhwc_fwd_one_pass_kernelI11Bf16IOBf16WLi512ELi42ELi672EEv26Group_norm_nhwc_fwd_params --------------------------
	.section	.text._Z35group_norm_nhwc_fwd_one_pass_kernelI11Bf16IOBf16WLi512ELi42ELi672EEv26Group_norm_nhwc_fwd_params,"ax",@progbits
	.sectioninfo	@"SHI_REGISTERS=80"
	.align	128
        .global         _Z35group_norm_nhwc_fwd_one_pass_kernelI11Bf16IOBf16WLi512ELi42ELi672EEv26Group_norm_nhwc_fwd_params
        .type           _Z35group_norm_nhwc_fwd_one_pass_kernelI11Bf16IOBf16WLi512ELi42ELi672EEv26Group_norm_nhwc_fwd_params,@function
        .size           _Z35group_norm_nhwc_fwd_one_pass_kernelI11Bf16IOBf16WLi512ELi42ELi672EEv26Group_norm_nhwc_fwd_params,(.L_x_3303 - _Z35group_norm_nhwc_fwd_one_pass_kernelI11Bf16IOBf16WLi512ELi42ELi672EEv26Group_norm_nhwc_fwd_params)
        .other          _Z35group_norm_nhwc_fwd_one_pass_kernelI11Bf16IOBf16WLi512ELi42ELi672EEv26Group_norm_nhwc_fwd_params,@"STO_CUDA_ENTRY STV_DEFAULT"
_Z35group_norm_nhwc_fwd_one_pass_kernelI11Bf16IOBf16WLi512ELi42ELi672EEv26Group_norm_nhwc_fwd_params:
.text._Z35group_norm_nhwc_fwd_one_pass_kernelI11Bf16IOBf16WLi512ELi42ELi672EEv26Group_norm_nhwc_fwd_params:
        /* <DEDUP_REMOVED lines=42> */
.L_x_2291:
        /* <DEDUP_REMOVED lines=445> */
.L_x_2234:
[----:B------:R-:W-:Y:S05]  /*1e70*/  BSYNC B0 ;  /* 0x0000000000007941 */ /* 0x000fea0003800000 */
.L_x_2233:
        /* <DEDUP_REMOVED lines=25> */
.L_x_2237:
[----:B------:R-:W2:Y:S01]  /*2010*/  LDG.E.STRONG.GPU R20, [R18.64] ;  /* 0x0000000612147981 */ /* 0x000ea2000c1ef900 */
[----:B------:R-:W-:Y:S01]  /*2020*/  YIELD ;  /* 0x0000000000007946 */ /* 0x000fe20003800000 */
[----:B--2---:R-:W-:Y:S01]  /*2030*/  ISETP.NE.AND P1, PT, R20, R21, PT ;  /* 0x000000151400720c */ /* 0x004fe20003f25270 */
[----:B------:R-:W-:-:S12]  /*2040*/  CCTL.IVALL ;  /* 0x00000000ff00798f */ /* 0x000fd80002000000 */
[----:B------:R-:W-:Y:S05]  /*2050*/  @P1 BRA `(.L_x_2237) ;  /* 0xffffffb000001947 */ /* 0x000fea000383ffff */
.L_x_2236:
        /* <DEDUP_REMOVED lines=11> */
.L_x_2239:
        /* <DEDUP_REMOVED lines=59> */
.L_x_2238:
        /* <DEDUP_REMOVED lines=19> */
.L_x_2241:
[----:B------:R-:W-:Y:S05]  /*25f0*/  BSYNC B0 ;  /* 0x0000000000007941 */ /* 0x000fea0003800000 */
.L_x_2240:
        /* <DEDUP_REMOVED lines=30> */
.L_x_2235:
        /* <DEDUP_REMOVED lines=14> */
[----:B------:R-:W2:Y:S04]  /*28c0*/  LDG.E.U16 R23, [R68.64] ;  /* 0x0000000644177981 */ /* 0x000ea8000c1e1500 */
[----:B------:R3:W4:Y:S04]  /*28d0*/  LDG.E.U16 R74, [R24.64] ;  /* 0x00000006184a7981 */ /* 0x000728000c1e1500 */
[----:B------:R3:W5:Y:S04]  /*28e0*/  LDG.E.U16 R75, [R24.64+0x2] ;  /* 0x00000206184b7981 */ /* 0x000768000c1e1500 */
[----:B------:R-:W5:Y:S04]  /*28f0*/  LDG.E.U16 R76, [R68.64+0x2] ;  /* 0x00000206444c7981 */ /* 0x000f68000c1e1500 */
[----:B------:R-:W0:Y:S01]  /*2900*/  LDS.64 R20, [0xc8] ;  /* 0x0000c800ff147984 */ /* 0x000e220000000a00 */
[----:B-1----:R-:W-:-:S02]  /*2910*/  MOV R18, 0x3f800000 ;  /* 0x3f80000000127802 */ /* 0x002fc40000000f00 */
[----:B------:R-:W-:Y:S01]  /*2920*/  ISETP.NE.AND P5, PT, RZ, UR5, PT ;  /* 0x00000005ff007c0c */ /* 0x000fe2000bfa5270 */
[----:B0-----:R-:W-:-:S04]  /*2930*/  FMUL.FTZ R22, R20, c[0x0][0x1f4] ;  /* 0x00007d0014167a20 */ /* 0x001fc80000410000 */
[----:B------:R-:W-:-:S04]  /*2940*/  FMUL.FTZ R20, R22, R22 ;  /* 0x0000001616147220 */ /* 0x000fc80000410000 */
[----:B------:R-:W-:-:S05]  /*2950*/  FFMA.FTZ R20, R21, c[0x0][0x1f4], -R20 ;  /* 0x00007d0015147a23 */ /* 0x000fca0000010814 */
[----:B------:R-:W-:Y:S02]  /*2960*/  FSETP.GTU.FTZ.AND P1, PT, R20, RZ, PT ;  /* 0x000000ff1400720b */ /* 0x000fe40003f3c000 */
[----:B------:R-:W-:-:S11]  /*2970*/  PRMT R17, RZ, 0x5410, R47 ;  /* 0x00005410ff117816 */ /* 0x000fd6000000002f */
[----:B------:R-:W-:-:S04]  /*2980*/  @P1 FADD.FTZ R20, R20, c[0x0][0x188] ;  /* 0x0000620014141621 */ /* 0x000fc80000010000 */
[----:B------:R-:W0:Y:S01]  /*2990*/  @P1 MUFU.RSQ R18, R20 ;  /* 0x0000001400121308 */ /* 0x000e220000001400 */
[----:B------:R-:W-:Y:S02]  /*29a0*/  PRMT R47, RZ, 0x7610, R47 ;  /* 0x00007610ff2f7816 */ /* 0x000fe4000000002f */
[----:B------:R-:W-:Y:S01]  /*29b0*/  PRMT R27, RZ, 0x7610, R10 ;  /* 0x00007610ff1b7816 */ /* 0x000fe2000000000a */
[----:B------:R-:W-:Y:S01]  /*29c0*/  FADD.FTZ R17, R17, -R22 ;  /* 0x8000001611117221 */ /* 0x000fe20000010000 */
[----:B---3--:R-:W-:Y:S02]  /*29d0*/  PRMT R25, RZ, 0x5410, R10 ;  /* 0x00005410ff197816 */ /* 0x008fe4000000000a */
[----:B------:R-:W-:-:S03]  /*29e0*/  ISETP.GE.U32.AND P1, PT, R64, c[0x0][0x1c8], PT ;  /* 0x0000720040007a0c */ /* 0x000fc60003f26070 */
[--C-:B------:R-:W-:Y:S01]  /*29f0*/  FADD.FTZ R25, R25, -R22.reuse ;  /* 0x8000001619197221 */ /* 0x100fe20000010000 */
[----:B------:R-:W-:Y:S01]  /*2a00*/  ISETP.GE.AND.EX P3, PT, R5, c[0x0][0x1cc], PT, P1 ;  /* 0x0000730005007a0c */ /* 0x000fe20003f66310 */
[-C--:B0-----:R-:W-:Y:S01]  /*2a10*/  FMUL.FTZ R17, R17, R18.reuse ;  /* 0x0000001211117220 */ /* 0x081fe20000410000 */
[----:B------:R-:W-:Y:S01]  /*2a20*/  ISETP.GE.U32.AND P2, PT, R63, c[0x0][0x1c8], PT ;  /* 0x000072003f007a0c */ /* 0x000fe20003f46070 */
[----:B------:R-:W-:Y:S01]  /*2a30*/  FMUL.FTZ R26, R25, R18 ;  /* 0x00000012191a7220 */ /* 0x000fe20000410000 */
[----:B------:R-:W-:Y:S02]  /*2a40*/  ISETP.GE.U32.AND P1, PT, R62, c[0x0][0x1c8], PT ;  /* 0x000072003e007a0c */ /* 0x000fe40003f26070 */
[----:B------:R-:W-:Y:S02]  /*2a50*/  ISETP.GT.U32.OR P3, PT, R0, 0x29f, P3 ;  /* 0x0000029f0000780c */ /* 0x000fe40001f64470 */
[----:B--2---:R-:W-:Y:S01]  /*2a60*/  PRMT R21, RZ, 0x5410, R23 ;  /* 0x00005410ff157816 */ /* 0x004fe20000000017 */
[----:B------:R-:W-:-:S02]  /*2a70*/  FADD.FTZ R23, R47, -R22 ;  /* 0x800000162f177221 */ /* 0x000fc40000010000 */
[----:B------:R-:W-:Y:S01]  /*2a80*/  FADD.FTZ R47, R27, -R22 ;  /* 0x800000161b2f7221 */ /* 0x000fe20000010000 */
[----:B----4-:R-:W-:Y:S01]  /*2a90*/  PRMT R10, RZ, 0x5410, R74 ;  /* 0x00005410ff0a7816 */ /* 0x010fe2000000004a */
[-C--:B------:R-:W-:Y:S01]  /*2aa0*/  FMUL.FTZ R27, R23, R18.reuse ;  /* 0x00000012171b7220 */ /* 0x080fe20000410000 */
[----:B-----5:R-:W-:Y:S02]  /*2ab0*/  PRMT R19, RZ, 0x5410, R75 ;  /* 0x00005410ff137816 */ /* 0x020fe4000000004b */
[----:B------:R-:W-:Y:S01]  /*2ac0*/  PRMT R20, RZ, 0x5410, R76 ;  /* 0x00005410ff147816 */ /* 0x000fe2000000004c */
[----:B------:R-:W-:Y:S02]  /*2ad0*/  FMUL.FTZ R23, R47, R18 ;  /* 0x000000122f177220 */ /* 0x000fe40000410000 */
        /* <DEDUP_REMOVED lines=13> */
.L_x_2242:
        /* <DEDUP_REMOVED lines=12> */
.L_x_2244:
[----:B------:R-:W-:Y:S05]  /*2c70*/  BSYNC B0 ;  /* 0x0000000000007941 */ /* 0x000fea0003800000 */
.L_x_2243:
        /* <DEDUP_REMOVED lines=13> */
.L_x_2245:
        /* <DEDUP_REMOVED lines=12> */
.L_x_2247:
[----:B------:R-:W-:Y:S05]  /*2e10*/  BSYNC B0 ;  /* 0x0000000000007941 */ /* 0x000fea0003800000 */
.L_x_2246:
[--C-:B------:R-:W-:Y:S02]  /*2e20*/  PRMT R5, RZ, 0x5410, R46.reuse ;  /* 0x00005410ff057816 */ /* 0x100fe4000000002e */
[----:B------:R-:W-:Y:S02]  /*2e30*/  PRMT R17, RZ, 0x7610, R46 ;  /* 0x00007610ff117816 */ /* 0x000fe4000000002e */
[--C-:B0-----:R-:W-:Y:S01]  /*2e40*/  PRMT R25, RZ, 0x5410, R13.reuse ;  /* 0x00005410ff197816 */ /* 0x101fe2000000000d */
        /* <DEDUP_REMOVED lines=24> */
.L_x_2248:
        /* <DEDUP_REMOVED lines=12> */
.L_x_2250:
[----:B------:R-:W-:Y:S05]  /*3090*/  BSYNC B0 ;  /* 0x0000000000007941 */ /* 0x000fea0003800000 */
.L_x_2249:
[-C--:B------:R-:W-:Y:S01]  /*30a0*/  FMUL.FTZ R6, R5, R18.reuse ;  /* 0x0000001205067220 */ /* 0x080fe20000410000 */
[--C-:B------:R-:W-:Y:S01]  /*30b0*/  PRMT R5, RZ, 0x5410, R15.reuse ;  /* 0x00005410ff057816 */ /* 0x100fe2000000000f */
[----:B0-----:R-:W-:Y:S01]  /*30c0*/  FMUL.FTZ R24, R13, R18 ;  /* 0x000000120d187220 */ /* 0x001fe20000410000 */
[----:B------:R-:W-:Y:S01]  /*30d0*/  PRMT R15, RZ, 0x7610, R15 ;  /* 0x00007610ff0f7816 */ /* 0x000fe2000000000f */
        /* <DEDUP_REMOVED lines=13> */
.L_x_2251:
        /* <DEDUP_REMOVED lines=12> */
.L_x_2253:
[----:B------:R-:W-:Y:S05]  /*3270*/  BSYNC B0 ;  /* 0x0000000000007941 */ /* 0x000fea0003800000 */
.L_x_2252:
[----:B------:R-:W-:Y:S01]  /*3280*/  PRMT R7, RZ, 0x5410, R29 ;  /* 0x00005410ff077816 */ /* 0x000fe2000000001d */
[--C-:B------:R-:W-:Y:S01]  /*3290*/  FADD.FTZ R26, R5, -R22.reuse ;  /* 0x80000016051a7221 */ /* 0x100fe20000010000 */
[----:B------:R-:W-:Y:S01]  /*32a0*/  PRMT R6, RZ, 0x5410, R43 ;  /* 0x00005410ff067816 */ /* 0x000fe2000000002b */
[--C-:B------:R-:W-:Y:S01]  /*32b0*/  FADD.FTZ R15, R15, -R22.reuse ;  /* 0x800000160f0f7221 */ /* 0x100fe20000010000 */
[----:B------:R-:W-:Y:S01]  /*32c0*/  PRMT R29, RZ, 0x7610, R29 ;  /* 0x00007610ff1d7816 */ /* 0x000fe2000000001d */
[----:B------:R-:W-:Y:S01]  /*32d0*/  FMUL.FTZ R26, R26, R18 ;  /* 0x000000121a1a7220 */ /* 0x000fe20000410000 */
[----:B------:R-:W-:Y:S01]  /*32e0*/  ISETP.GE.U32.AND P1, PT, R61, c[0x0][0x1c8], PT ;  /* 0x000072003d007a0c */ /* 0x000fe20003f26070 */
[--C-:B------:R-:W-:Y:S01]  /*32f0*/  FADD.FTZ R7, R7, -R22.reuse ;  /* 0x8000001607077221 */ /* 0x100fe20000010000 */
[----:B------:R-:W-:Y:S01]  /*3300*/  ISETP.GE.U32.AND P2, PT, R60, c[0x0][0x1c8], PT ;  /* 0x000072003c007a0c */ /* 0x000fe20003f46070 */
[----:B------:R-:W-:Y:S01]  /*3310*/  FADD.FTZ R29, R29, -R22 ;  /* 0x800000161d1d7221 */ /* 0x000fe20000010000 */
[----:B0-----:R-:W-:-:S02]  /*3320*/  PRMT R13, RZ, 0x5410, R31 ;  /* 0x00005410ff0d7816 */ /* 0x001fc4000000001f */
[----:B------:R-:W-:Y:S01]  /*3330*/  PRMT R17, RZ, 0x5410, R33 ;  /* 0x00005410ff117816 */ /* 0x000fe20000000021 */
[----:B------:R-:W-:Y:S01]  /*3340*/  FMUL.FTZ R29, R29, R18 ;  /* 0x000000121d1d7220 */ /* 0x000fe20000410000 */
        /* <DEDUP_REMOVED lines=8> */
[----:B------:R-:W-:Y:S01]  /*33d0*/  PRMT R24, RZ, 0x5410, R45 ;  /* 0x00005410ff187816 */ /* 0x000fe2000000002d */
[----:B------:R-:W-:Y:S01]  /*33e0*/  FADD.FTZ R77, R77, -R22 ;  /* 0x800000164d4d7221 */ /* 0x000fe20000010000 */
[----:B------:R-:W-:-:S02]  /*33f0*/  PRMT R31, RZ, 0x7610, R31 ;  /* 0x00007610ff1f7816 */ /* 0x000fc4000000001f */
[----:B------:R-:W-:Y:S01]  /*3400*/  PRMT R33, RZ, 0x7610, R33 ;  /* 0x00007610ff217816 */ /* 0x000fe20000000021 */
[----:B------:R-:W-:Y:S01]  /*3410*/  FADD.FTZ R24, R24, -R22 ;  /* 0x8000001618187221 */ /* 0x000fe20000010000 */
        /* <DEDUP_REMOVED lines=28> */
[----:B------:R-:W-:Y:S02]  /*35e0*/  FADD.FTZ R45, R45, -R22 ;  /* 0x800000162d2d7221 */ /* 0x000fe40000010000 */
[----:B------:R-:W-:Y:S02]  /*35f0*/  FFMA.FTZ R22, R10, R26, R21 ;  /* 0x0000001a0a167223 */ /* 0x000fe40000010015 */
        /* <DEDUP_REMOVED lines=13> */
.L_x_2254:
[----:B------:R-:W-:Y:S01]  /*36d0*/  BSSY B0, `(.L_x_2255) ;  /* 0x000000c000007945 */ /* 0x000fe20003800000 */
[----:B------:R-:W-:Y:S05]  /*36e0*/  @P1 BRA `(.L_x_2256) ;  /* 0x000000a000001947 */ /* 0x000fea0003800000 */
[----:B------:R-:W-:Y:S01]  /*36f0*/  MOV R6, R72 ;  /* 0x0000004800067202 */ /* 0x000fe20000000f00 */
[----:B------:R-:W-:Y:S01]  /*3700*/  IMAD R8, R8, c[0x0][0x1c0], RZ ;  /* 0x0000700008087a24 */ /* 0x000fe200078e02ff */
[----:B------:R-:W-:-:S03]  /*3710*/  MOV R7, R71 ;  /* 0x0000004700077202 */ /* 0x000fc60000000f00 */
[C---:B------:R-:W-:Y:S02]  /*3720*/  IMAD R17, R61.reuse, c[0x0][0x1c4], R8 ;  /* 0x000071003d117a24 */ /* 0x040fe400078e0208 */
[----:B------:R-:W-:-:S05]  /*3730*/  IMAD.WIDE.U32 R6, R61, c[0x0][0x1c0], R6 ;  /* 0x000070003d067a25 */ /* 0x000fca00078e0006 */
[----:B------:R-:W-:Y:S02]  /*3740*/  IADD3 R17, R7, R17, RZ ;  /* 0x0000001107117210 */ /* 0x000fe40007ffe0ff */
[----:B------:R-:W-:Y:S02]  /*3750*/  LEA R16, P1, R6, c[0x0][0x160], 0x1 ;  /* 0x0000580006107a11 */ /* 0x000fe400078208ff */
[----:B------:R-:W-:Y:S02]  /*3760*/  F2FP.BF16.PACK_AB R7, R26, R22 ;  /* 0x000000161a07723e */ /* 0x000fe400000010ff */
[----:B------:R-:W-:-:S05]  /*3770*/  LEA.HI.X R17, R6, c[0x0][0x164], R17, 0x1, P1 ;  /* 0x0000590006117a11 */ /* 0x000fca00008f0c11 */
[----:B------:R0:W-:Y:S04]  /*3780*/  STG.E [R16.64], R7 ;  /* 0x0000000710007986 */ /* 0x0001e8000c101906 */
.L_x_2256:
[----:B------:R-:W-:Y:S05]  /*3790*/  BSYNC B0 ;  /* 0x0000000000007941 */ /* 0x000fea0003800000 */
.L_x_2255:
[----:B------:R-:W-:Y:S02]  /*37a0*/  FFMA.FTZ R15, R10, R15, R21 ;  /* 0x0000000f0a0f7223 */ /* 0x000fe40000010015 */
[----:B0-----:R-:W-:Y:S01]  /*37b0*/  FFMA.FTZ R16, R19, R29, R20 ;  /* 0x0000001d13107223 */ /* 0x001fe20000010014 */
        /* <DEDUP_REMOVED lines=11> */
.L_x_2257:
        /* <DEDUP_REMOVED lines=12> */
.L_x_2259:
[----:B------:R-:W-:Y:S05]  /*3930*/  BSYNC B0 ;  /* 0x0000000000007941 */ /* 0x000fea0003800000 */
.L_x_2258:
        /* <DEDUP_REMOVED lines=27> */
[-C--:B------:R-:W-:Y:S01]  /*3af0*/  FMUL.FTZ R42, R42, R18.reuse ;  /* 0x000000122a2a7220 */ /* 0x080fe20000410000 */
[----:B------:R-:W-:Y:S01]  /*3b00*/  ISETP.GT.U32.OR P4, PT, R0, 0x29f, P4 ;  /* 0x0000029f0000780c */ /* 0x000fe20002784470 */
[----:B------:R-:W-:-:S02]  /*3b10*/  FMUL.FTZ R34, R34, R18 ;  /* 0x0000001222227220 */ /* 0x000fc40000410000 */
[-C--:B------:R-:W-:Y:S02]  /*3b20*/  FMUL.FTZ R43, R43, R18.reuse ;  /* 0x000000122b2b7220 */ /* 0x080fe40000410000 */
[-C--:B------:R-:W-:Y:S02]  /*3b30*/  FMUL.FTZ R38, R38, R18.reuse ;  /* 0x0000001226267220 */ /* 0x080fe40000410000 */
[-C--:B------:R-:W-:Y:S02]  /*3b40*/  FMUL.FTZ R44, R44, R18.reuse ;  /* 0x000000122c2c7220 */ /* 0x080fe40000410000 */
[-C--:B------:R-:W-:Y:S02]  /*3b50*/  FMUL.FTZ R24, R24, R18.reuse ;  /* 0x0000001218187220 */ /* 0x080fe40000410000 */
[----:B------:R-:W-:Y:S02]  /*3b60*/  FMUL.FTZ R45, R45, R18 ;  /* 0x000000122d2d7220 */ /* 0x000fe40000410000 */
[----:B------:R-:W-:-:S02]  /*3b70*/  FFMA.FTZ R13, R10, R13, R21 ;  /* 0x0000000d0a0d7223 */ /* 0x000fc40000010015 */
        /* <DEDUP_REMOVED lines=12> */
.L_x_2260:
        /* <DEDUP_REMOVED lines=12> */
.L_x_2262:
[----:B------:R-:W-:Y:S05]  /*3d00*/  BSYNC B0 ;  /* 0x0000000000007941 */ /* 0x000fea0003800000 */
.L_x_2261:
        /* <DEDUP_REMOVED lines=13> */
.L_x_2263:
        /* <DEDUP_REMOVED lines=12> */
.L_x_2265:
[----:B------:R-:W-:Y:S05]  /*3ea0*/  BSYNC B0 ;  /* 0x0000000000007941 */ /* 0x000fea0003800000 */
.L_x_2264:
        /* <DEDUP_REMOVED lines=13> */
.L_x_2266:
        /* <DEDUP_REMOVED lines=12> */
.L_x_2268:
[----:B------:R-:W-:Y:S05]  /*4040*/  BSYNC B0 ;  /* 0x0000000000007941 */ /* 0x000fea0003800000 */
.L_x_2267:
        /* <DEDUP_REMOVED lines=13> */
.L_x_2269:
        /* <DEDUP_REMOVED lines=12> */
.L_x_2271:
[----:B------:R-:W-:Y:S05]  /*41e0*/  BSYNC B0 ;  /* 0x0000000000007941 */ /* 0x000fea0003800000 */
.L_x_2270:
        /* <DEDUP_REMOVED lines=13> */
.L_x_2272:
        /* <DEDUP_REMOVED lines=12> */
.L_x_2274:
[----:B------:R-:W-:Y:S05]  /*4380*/  BSYNC B0 ;  /* 0x0000000000007941 */ /* 0x000fea0003800000 */
.L_x_2273:
        /* <DEDUP_REMOVED lines=9> */
[C-C-:B------:R-:W-:Y:S01]  /*4420*/  FFMA.FTZ R42, R19.reuse, R42, R20.reuse ;  /* 0x0000002a132a7223 */ /* 0x140fe20000010014 */
[----:B------:R-:W-:Y:S01]  /*4430*/  ISETP.GE.AND.EX P6, PT, R32, c[0x0][0x1cc], PT, P6 ;  /* 0x0000730020007a0c */ /* 0x000fe20003fc6360 */
[--C-:B------:R-:W-:Y:S01]  /*4440*/  FFMA.FTZ R43, R19, R43, R20.reuse ;  /* 0x0000002b132b7223 */ /* 0x100fe20000010014 */
[----:B------:R-:W-:Y:S01]  /*4450*/  ISETP.GE.AND.EX P1, PT, R35, c[0x0][0x1cc], PT, P1 ;  /* 0x0000730023007a0c */ /* 0x000fe20003f26310 */
[C-C-:B0-----:R-:W-:Y:S01]  /*4460*/  FFMA.FTZ R5, R19.reuse, R44, R20.reuse ;  /* 0x0000002c13057223 */ /* 0x141fe20000010014 */
[----:B------:R-:W-:Y:S01]  /*4470*/  ISETP.GE.AND.EX P2, PT, R36, c[0x0][0x1cc], PT, P2 ;  /* 0x0000730024007a0c */ /* 0x000fe20003f46320 */
[--C-:B------:R-:W-:Y:S01]  /*4480*/  FFMA.FTZ R45, R19, R45, R20.reuse ;  /* 0x0000002d132d7223 */ /* 0x100fe20000010014 */
[----:B------:R-:W-:Y:S01]  /*4490*/  ISETP.GE.AND.EX P3, PT, R39, c[0x0][0x1cc], PT, P3 ;  /* 0x0000730027007a0c */ /* 0x000fe20003f66330 */
[----:B------:R-:W-:Y:S01]  /*44a0*/  FFMA.FTZ R10, R10, R24, R21 ;  /* 0x000000180a0a7223 */ /* 0x000fe20000010015 */
        /* <DEDUP_REMOVED lines=18> */
.L_x_2275:
        /* <DEDUP_REMOVED lines=12> */
.L_x_2277:
[----:B------:R-:W-:Y:S05]  /*4690*/  BSYNC B0 ;  /* 0x0000000000007941 */ /* 0x000fea0003800000 */
.L_x_2276:
        /* <DEDUP_REMOVED lines=11> */
.L_x_2278:
        /* <DEDUP_REMOVED lines=12> */
.L_x_2280:
[----:B------:R-:W-:Y:S05]  /*4810*/  BSYNC B0 ;  /* 0x0000000000007941 */ /* 0x000fea0003800000 */
.L_x_2279:
        /* <DEDUP_REMOVED lines=11> */
.L_x_2281:
        /* <DEDUP_REMOVED lines=12> */
.L_x_2283:
[----:B------:R-:W-:Y:S05]  /*4990*/  BSYNC B0 ;  /* 0x0000000000007941 */ /* 0x000fea0003800000 */
.L_x_2282:
        /* <DEDUP_REMOVED lines=11> */
.L_x_2284:
        /* <DEDUP_REMOVED lines=12> */
.L_x_2286:
[----:B------:R-:W-:Y:S05]  /*4b10*/  BSYNC B0 ;  /* 0x0000000000007941 */ /* 0x000fea0003800000 */
.L_x_2285:
        /* <DEDUP_REMOVED lines=11> */
.L_x_2287:
        /* <DEDUP_REMOVED lines=11> */
.L_x_2289:
[----:B------:R-:W-:Y:S05]  /*4c80*/  BSYNC B0 ;  /* 0x0000000000007941 */ /* 0x000fea0003800000 */
.L_x_2288:
[----:B------:R-:W-:Y:S02]  /*4c90*/  IADD3 R66, R66, c[0x0][0x10], RZ ;  /* 0x0000040042427a10 */ /* 0x000fe40007ffe0ff */
[----:B------:R-:W-:Y:S02]  /*4ca0*/  IADD3 R48, R48, 0x1, RZ ;  /* 0x0000000130307810 */ /* 0x000fe40007ffe0ff */
[----:B------:R-:W-:-:S13]  /*4cb0*/  ISETP.GE.AND P1, PT, R66, UR4, PT ;  /* 0x0000000442007c0c */ /* 0x000fda000bf26270 */
[----:B------:R-:W-:Y:S01]  /*4cc0*/  @P1 CALL.REL.NOINC `(.L_x_2290) ;  /* 0x0000001000001944 */ /* 0x000fe20003c00000 */
[----:B------:R-:W-:Y:S05]  /*4cd0*/  BRA `(.L_x_2291) ;  /* 0xffffb5c000007947 */ /* 0x000fea000383ffff */
.L_x_2290:
[----:B------:R-:W-:Y:S05]  /*4ce0*/  EXIT ;  /* 0x000000000000794d */ /* 0x000fea0003800000 */
.L_x_2292:
        /* <DEDUP_REMOVED lines=9> */
.L_x_3303:


//--------------------- .text._Z35group_norm_nhwc_fwd_one_pass_kernelI11Bf16IOFp16WLi64ELi42ELi672EEv26Group_norm_nhwc_fwd_params --------------------------
	.section	.text._Z35group_norm_nhwc_fwd_one_pass_kernelI11Bf16IOFp16WLi64ELi42ELi672EEv26Group_norm_nhwc_fwd_params,"ax",@progbits
	.sectioninfo	@"SHI_REGISTERS=32"
	.align	128
        .global         _Z35group_norm_nhwc_fwd_one_pass_kernelI11Bf16IOFp16WLi64ELi42ELi672EEv26Group_norm_nhwc_fwd_params
        .type           _Z35group_norm_nhwc_fwd_one_pass_kernelI11Bf16IOFp16WLi64ELi42ELi672EEv26Group_norm_nhwc_fwd_params,@function
        .size           _Z35group_norm_nhwc_fwd_one_pass_kernelI11Bf16IOFp16WLi64ELi42ELi672EEv26Group_norm_nhwc_fwd_params,(.L_x_3304 - _Z35group_norm_nhwc_fwd_one_pass_kernelI11Bf16IOFp16WLi64ELi42ELi672EEv26Group_norm_nhwc_fwd_params)
        .other          _Z35group_norm_nhwc_fwd_one_pass_kernelI11Bf16IOFp16WLi64ELi42ELi672EEv26Group_norm_nhwc_fwd_params,@"STO_CUDA_ENTRY STV_DEFAULT"
_Z35group_norm_nhwc_fwd_one_pass_kernelI11Bf16IOFp16WLi64ELi42ELi672EEv26Group_norm_nhwc_fwd_params:
.text._Z35group_norm_nhwc_fwd_one_pass_kernelI11Bf16IOFp16WLi64ELi42ELi672EEv26Group_norm_nhwc_fwd_params:
        /* <DEDUP_REMOVED lines=28> */
.L_x_2309:
        /* <DEDUP_REMOVED lines=151> */
.L_x_2294:
[----:B------:R-:W-:Y:S05]  /*0b30*/  BSYNC B0 ;  /* 0x0000000000007941 */ /* 0x000fea0003800000 */
.L_x_2293:
        /* <DEDUP_REMOVED lines=25> */
.L_x_2297:
[----:B------:R-:W2:Y:S01]  /*0cd0*/  LDG.E.STRONG.GPU R10, [R8.64] ;  /* 0x00000006080a7981 */ /* 0x000ea2000c1ef900 */
[----:B------:R-:W-:Y:S01]  /*0ce0*/  YIELD ;  /* 0x0000000000007946 */ /* 0x000fe20003800000 */
[----:B--2---:R-:W-:Y:S01]  /*0cf0*/  ISETP.NE.AND P1, PT, R10, R11, PT ;  /* 0x0000000b0a00720c */ /* 0x004fe20003f25270 */
[----:B------:R-:W-:-:S12]  /*0d00*/  CCTL.IVALL ;  /* 0x00000000ff00798f */ /* 0x000fd80002000000 */
[----:B------:R-:W-:Y:S05]  /*0d10*/  @P1 BRA `(.L_x_2297) ;  /* 0xffffffb000001947 */ /* 0x000fea000383ffff */
.L_x_2296:
        /* <DEDUP_REMOVED lines=11> */
.L_x_2299:
        /* <DEDUP_REMOVED lines=59> */
.L_x_2298:
        /* <DEDUP_REMOVED lines=19> */
.L_x_2301:
[----:B------:R-:W-:Y:S05]  /*12b0*/  BSYNC B0 ;  /* 0x0000000000007941 */ /* 0x000fea0003800000 */
.L_x_2300:
        /* <DEDUP_REMOVED lines=30> */
.L_x_2295:
        /* <DEDUP_REMOVED lines=14> */
[----:B-1----:R1:W2:Y:S04]  /*1580*/  LDG.E.U16 R8, [R24.64] ;  /* 0x0000000618087981 */ /* 0x0022a8000c1e1500 */
[----:B------:R3:W4:Y:S04]  /*1590*/  LDG.E.U16 R9, [R14.64] ;  /* 0x000000060e097981 */ /* 0x000728000c1e1500 */
[----:B------:R-:W5:Y:S04]  /*15a0*/  LDS.64 R10, [0xc8] ;  /* 0x0000c800ff0a7984 */ /* 0x000f680000000a00 */
[----:B-1----:R-:W4:Y:S04]  /*15b0*/  LDG.E.U16 R24, [R24.64+0x2] ;  /* 0x0000020618187981 */ /* 0x002f28000c1e1500 */
[----:B---3--:R1:W3:Y:S01]  /*15c0*/  LDG.E.U16 R14, [R14.64+0x2] ;  /* 0x000002060e0e7981 */ /* 0x0082e2000c1e1500 */
[----:B-----5:R-:W-:-:S04]  /*15d0*/  FMUL.FTZ R12, R10, c[0x0][0x1f4] ;  /* 0x00007d000a0c7a20 */ /* 0x020fc80000410000 */
[----:B------:R-:W-:-:S04]  /*15e0*/  FMUL.FTZ R10, R12, R12 ;  /* 0x0000000c0c0a7220 */ /* 0x000fc80000410000 */
[----:B------:R-:W-:-:S05]  /*15f0*/  FFMA.FTZ R11, R11, c[0x0][0x1f4], -R10 ;  /* 0x00007d000b0b7a23 */ /* 0x000fca000001080a */
[----:B------:R-:W-:Y:S02]  /*1600*/  FSETP.GTU.FTZ.AND P1, PT, R11, RZ, PT ;  /* 0x000000ff0b00720b */ /* 0x000fe40003f3c000 */
[----:B------:R-:W-:-:S11]  /*1610*/  MOV R10, 0x3f800000 ;  /* 0x3f800000000a7802 */ /* 0x000fd60000000f00 */
[----:B0-----:R-:W-:-:S04]  /*1620*/  @P1 FADD.FTZ R18, R11, c[0x0][0x188] ;  /* 0x000062000b121621 */ /* 0x001fc80000010000 */
[----:B------:R-:W0:Y:S01]  /*1630*/  @P1 MUFU.RSQ R10, R18 ;  /* 0x00000012000a1308 */ /* 0x000e220000001400 */
[--C-:B------:R-:W-:Y:S02]  /*1640*/  PRMT R11, RZ, 0x5410, R7.reuse ;  /* 0x00005410ff0b7816 */ /* 0x100fe40000000007 */
[----:B------:R-:W-:Y:S02]  /*1650*/  ISETP.NE.AND P2, PT, RZ, UR5, PT ;  /* 0x00000005ff007c0c */ /* 0x000fe4000bf45270 */
[----:B------:R-:W-:Y:S02]  /*1660*/  PRMT R13, RZ, 0x7610, R7 ;  /* 0x00007610ff0d7816 */ /* 0x000fe40000000007 */
[--C-:B-1----:R-:W-:Y:S02]  /*1670*/  PRMT R15, RZ, 0x5410, R6.reuse ;  /* 0x00005410ff0f7816 */ /* 0x102fe40000000006 */
[----:B------:R-:W-:Y:S01]  /*1680*/  PRMT R19, RZ, 0x7610, R6 ;  /* 0x00007610ff137816 */ /* 0x000fe20000000006 */
[--C-:B------:R-:W-:Y:S01]  /*1690*/  FADD.FTZ R7, R11, -R12.reuse ;  /* 0x8000000c0b077221 */ /* 0x100fe20000010000 */
[----:B------:R-:W-:Y:S01]  /*16a0*/  ISETP.GE.U32.AND P1, PT, R20, c[0x0][0x1c8], PT ;  /* 0x0000720014007a0c */ /* 0x000fe20003f26070 */
[----:B------:R-:W-:-:S02]  /*16b0*/  FADD.FTZ R13, R13, -R12 ;  /* 0x8000000c0d0d7221 */ /* 0x000fc40000010000 */
[--C-:B------:R-:W-:Y:S02]  /*16c0*/  FADD.FTZ R11, R15, -R12.reuse ;  /* 0x8000000c0f0b7221 */ /* 0x100fe40000010000 */
[----:B------:R-:W-:Y:S01]  /*16d0*/  FADD.FTZ R15, R19, -R12 ;  /* 0x8000000c130f7221 */ /* 0x000fe20000010000 */
[----:B------:R-:W-:Y:S01]  /*16e0*/  ISETP.GE.AND.EX P1, PT, R4, c[0x0][0x1cc], PT, P1 ;  /* 0x0000730004007a0c */ /* 0x000fe20003f26310 */
[-C--:B0-----:R-:W-:Y:S02]  /*16f0*/  FMUL.FTZ R13, R13, R10.reuse ;  /* 0x0000000a0d0d7220 */ /* 0x081fe40000410000 */
[-C--:B------:R-:W-:Y:S02]  /*1700*/  FMUL.FTZ R15, R15, R10.reuse ;  /* 0x0000000a0f0f7220 */ /* 0x080fe40000410000 */
[-C--:B------:R-:W-:Y:S02]  /*1710*/  FMUL.FTZ R6, R11, R10.reuse ;  /* 0x0000000a0b067220 */ /* 0x080fe40000410000 */
[----:B------:R-:W-:Y:S01]  /*1720*/  FMUL.FTZ R7, R7, R10 ;  /* 0x0000000a07077220 */ /* 0x000fe20000410000 */
[----:B------:R-:W-:Y:S01]  /*1730*/  ISETP.GT.U32.OR P1, PT, R5, 0x29f, P1 ;  /* 0x0000029f0500780c */ /* 0x000fe20000f24470 */
[----:B--2---:R-:W-:-:S02]  /*1740*/  HADD2.F32 R8, -RZ, R8.H0_H0 ;  /* 0x20000008ff087230 */ /* 0x004fc40000004100 */
[----:B----4-:R-:W-:Y:S02]  /*1750*/  HADD2.F32 R9, -RZ, R9.H0_H0 ;  /* 0x20000009ff097230 */ /* 0x010fe40000004100 */
[----:B------:R-:W-:Y:S02]  /*1760*/  HADD2.F32 R24, -RZ, R24.H0_H0 ;  /* 0x20000018ff187230 */ /* 0x000fe40000004100 */
[----:B---3--:R-:W-:Y:S01]  /*1770*/  HADD2.F32 R14, -RZ, R14.H0_H0 ;  /* 0x2000000eff0e7230 */ /* 0x008fe20000004100 */
[----:B------:R-:W-:-:S04]  /*1780*/  FFMA.FTZ R10, R8, R6, R9 ;  /* 0x00000006080a7223 */ /* 0x000fc80000010009 */
[C-C-:B------:R-:W-:Y:S02]  /*1790*/  FFMA.FTZ R12, R24.reuse, R13, R14.reuse ;  /* 0x0000000d180c7223 */ /* 0x140fe4000001000e */
        /* <DEDUP_REMOVED lines=13> */
.L_x_2302:
        /* <DEDUP_REMOVED lines=12> */
.L_x_2304:
[----:B------:R-:W-:Y:S05]  /*1930*/  BSYNC B0 ;  /* 0x0000000000007941 */ /* 0x000fea0003800000 */
.L_x_2303:
        /* <DEDUP_REMOVED lines=11> */
.L_x_2305:
        /* <DEDUP_REMOVED lines=12> */
.L_x_2307:
[----:B------:R-:W-:Y:S05]  /*1ab0*/  BSYNC B0 ;  /* 0x0000000000007941 */ /* 0x000fea0003800000 */
.L_x_2306:
[----:B------:R-:W-:Y:S02]  /*1ac0*/  IADD3 R22, R22, c[0x0][0x10], RZ ;  /* 0x0000040016167a10 */ /* 0x000fe40007ffe0ff */
[----:B------:R-:W-:Y:S02]  /*1ad0*/  IADD3 R16, R16, 0x1, RZ ;  /* 0x0000000110107810 */ /* 0x000fe40007ffe0ff */
[----:B------:R-:W-:-:S13]  /*1ae0*/  ISETP.GE.AND P1, PT, R22, UR4, PT ;  /* 0x0000000416007c0c */ /* 0x000fda000bf26270 */
[----:B------:R-:W-:Y:S01]  /*1af0*/  @P1 CALL.REL.NOINC `(.L_x_2308) ;  /* 0x0000001000001944 */ /* 0x000fe20003c00000 */
[----:B------:R-:W-:Y:S05]  /*1b00*/  BRA `(.L_x_2309) ;  /* 0xffffe6b000007947 */ /* 0x000fea000383ffff */
.L_x_2308:
[----:B------:R-:W-:Y:S05]  /*1b10*/  EXIT ;  /* 0x000000000000794d */ /* 0x000fea0003800000 */
.L_x_2310:
        /* <DEDUP_REMOVED lines=14> */
.L_x_3304:


//--------------------- .text._Z35group_norm_nhwc_fwd_one_pass_kernelI11Bf16IOFp16WLi128ELi42ELi672EEv26Group_norm_nhwc_fwd_params --------------------------
	.section	.text._Z35group_norm_nhwc_fwd_one_pass_kernelI11Bf16IOFp16WLi128ELi42ELi672EEv26Group_norm_nhwc_fwd_params,"ax",@progbits
	.sectioninfo	@"SHI_REGISTERS=40"
	.align	128
        .global         _Z35group_norm_nhwc_fwd_one_pass_kernelI11Bf16IOFp16WLi128ELi42ELi672EEv26Group_norm_nhwc_fwd_params
        .type           _Z35group_norm_nhwc_fwd_one_pass_kernelI11Bf16IOFp16WLi128ELi42ELi672EEv26Group_norm_nhwc_fwd_params,@function
        .size           _Z35group_norm_nhwc_fwd_one_pass_kernelI11Bf16IOFp16WLi128ELi42ELi672EEv26Group_norm_nhwc_fwd_params,(.L_x_3305 - _Z35group_norm_nhwc_fwd_one_pass_kernelI11Bf16IOFp16WLi128ELi42ELi672EEv26Group_norm_nhwc_fwd_params)
        .other          _Z35group_norm_nhwc_fwd_one_pass_kernelI11Bf16IOFp16WLi128ELi42ELi672EEv26Group_norm_nhwc_fwd_params,@"STO_CUDA_ENTRY STV_DEFAULT"
_Z35group_norm_nhwc_fwd_one_pass_kernelI11Bf16IOFp16WLi128ELi42ELi672EEv26Group_norm_nhwc_fwd_params:
.text._Z35group_norm_nhwc_fwd_one_pass_kernelI11Bf16IOFp16WLi128ELi42ELi672EEv26Group_norm_nhwc_fwd_params:
        /* <DEDUP_REMOVED lines=30> */
.L_x_2333:
        /* <DEDUP_REMOVED lines=194> */
.L_x_2312:
[----:B------:R-:W-:Y:S05]  /*0e00*/  BSYNC B0 ;  /* 0x0000000000007941 */ /* 0x000fea0003800000 */
.L_x_2311:
        /* <DEDUP_REMOVED lines=25> */
.L_x_2315:
[----:B------:R-:W2:Y:S01]  /*0fa0*/  LDG.E.STRONG.GPU R10, [R8.64] ;  /* 0x00000006080a7981 */ /* 0x000ea2000c1ef900 */
[----:B------:R-:W-:Y:S01]  /*0fb0*/  YIELD ;  /* 0x0000000000007946 */ /* 0x000fe20003800000 */
[----:B--2---:R-:W-:Y:S01]  /*0fc0*/  ISETP.NE.AND P1, PT, R10, R11, PT ;  /* 0x0000000b0a00720c */ /* 0x004fe20003f25270 */
[----:B------:R-:W-:-:S12]  /*0fd0*/  CCTL.IVALL ;  /* 0x00000000ff00798f */ /* 0x000fd80002000000 */
[----:B------:R-:W-:Y:S05]  /*0fe0*/  @P1 BRA `(.L_x_2315) ;  /* 0xffffffb000001947 */ /* 0x000fea000383ffff */
.L_x_2314:
        /* <DEDUP_REMOVED lines=11> */
.L_x_2317:
        /* <DEDUP_REMOVED lines=59> */
.L_x_2316:
        /* <DEDUP_REMOVED lines=19> */
.L_x_2319:
[----:B------:R-:W-:Y:S05]  /*1580*/  BSYNC B0 ;  /* 0x0000000000007941 */ /* 0x000fea0003800000 */
.L_x_2318:
        /* <DEDUP_REMOVED lines=30> */
.L_x_2313:
        /* <DEDUP_REMOVED lines=14> */
[----:B------:R2:W3:Y:S04]  /*1850*/  LDG.E.U16 R33, [R14.64+0x2] ;  /* 0x000002060e217981 */ /* 0x0004e8000c1e1500 */
[----:B------:R4:W5:Y:S04]  /*1860*/  LDG.E.U16 R32, [R12.64+0x2] ;  /* 0x000002060c207981 */ /* 0x000968000c1e1500 */
[----:B------:R-:W0:Y:S04]  /*1870*/  LDS.64 R10, [0xc8] ;  /* 0x0000c800ff0a7984 */ /* 0x000e280000000a00 */
[----:B--2---:R2:W5:Y:S04]  /*1880*/  LDG.E.U16 R14, [R14.64] ;  /* 0x000000060e0e7981 */ /* 0x004568000c1e1500 */
[----:B----4-:R4:W5:Y:S01]  /*1890*/  LDG.E.U16 R12, [R12.64] ;  /* 0x000000060c0c7981 */ /* 0x010962000c1e1500 */
[----:B-1----:R-:W-:-:S02]  /*18a0*/  MOV R9, 0x3f800000 ;  /* 0x3f80000000097802 */ /* 0x002fc40000000f00 */
[--C-:B------:R-:W-:Y:S02]  /*18b0*/  PRMT R16, RZ, 0x7610, R23.reuse ;  /* 0x00007610ff107816 */ /* 0x100fe40000000017 */
[----:B------:R-:W-:Y:S02]  /*18c0*/  PRMT R17, RZ, 0x5410, R20 ;  /* 0x00005410ff117816 */ /* 0x000fe40000000014 */
[----:B--2---:R-:W-:Y:S02]  /*18d0*/  PRMT R15, RZ, 0x5410, R23 ;  /* 0x00005410ff0f7816 */ /* 0x004fe40000000017 */
[--C-:B------:R-:W-:Y:S02]  /*18e0*/  PRMT R23, RZ, 0x7610, R21.reuse ;  /* 0x00007610ff177816 */ /* 0x100fe40000000015 */
[----:B----4-:R-:W-:Y:S02]  /*18f0*/  PRMT R13, RZ, 0x5410, R21 ;  /* 0x00005410ff0d7816 */ /* 0x010fe40000000015 */
[----:B------:R-:W-:-:S02]  /*1900*/  PRMT R21, RZ, 0x7610, R22 ;  /* 0x00007610ff157816 */ /* 0x000fc40000000016 */
[----:B0-----:R-:W-:Y:S02]  /*1910*/  PRMT R19, RZ, 0x7610, R20 ;  /* 0x00007610ff137816 */ /* 0x001fe40000000014 */
[----:B------:R-:W-:Y:S02]  /*1920*/  ISETP.NE.AND P4, PT, RZ, UR5, PT ;  /* 0x00000005ff007c0c */ /* 0x000fe4000bf85270 */
[----:B------:R-:W-:Y:S02]  /*1930*/  ISETP.GE.U32.AND P3, PT, R28, c[0x0][0x1c8], PT ;  /* 0x000072001c007a0c */ /* 0x000fe40003f66070 */
[----:B------:R-:W-:Y:S02]  /*1940*/  ISETP.GE.U32.AND P2, PT, R26, c[0x0][0x1c8], PT ;  /* 0x000072001a007a0c */ /* 0x000fe40003f46070 */
[----:B------:R-:W-:Y:S02]  /*1950*/  ISETP.GE.AND.EX P3, PT, R3, c[0x0][0x1cc], PT, P3 ;  /* 0x0000730003007a0c */ /* 0x000fe40003f66330 */
[----:B------:R-:W-:-:S02]  /*1960*/  ISETP.GE.AND.EX P2, PT, R5, c[0x0][0x1cc], PT, P2 ;  /* 0x0000730005007a0c */ /* 0x000fc40003f46320 */
[C---:B------:R-:W-:Y:S02]  /*1970*/  ISETP.GT.U32.OR P3, PT, R7.reuse, 0x29f, P3 ;  /* 0x0000029f0700780c */ /* 0x040fe40001f64470 */
[----:B------:R-:W-:Y:S01]  /*1980*/  ISETP.GT.U32.OR P2, PT, R7, 0x29f, P2 ;  /* 0x0000029f0700780c */ /* 0x000fe20001744470 */
[----:B------:R-:W-:-:S04]  /*1990*/  FMUL.FTZ R10, R10, c[0x0][0x1f4] ;  /* 0x00007d000a0a7a20 */ /* 0x000fc80000410000 */
[----:B------:R-:W-:Y:S02]  /*19a0*/  FMUL.FTZ R8, R10, R10 ;  /* 0x0000000a0a087220 */ /* 0x000fe40000410000 */
[----:B------:R-:W-:Y:S02]  /*19b0*/  FADD.FTZ R18, R17, -R10 ;  /* 0x8000000a11127221 */ /* 0x000fe40000010000 */
[----:B------:R-:W-:Y:S02]  /*19c0*/  FFMA.FTZ R11, R11, c[0x0][0x1f4], -R8 ;  /* 0x00007d000b0b7a23 */ /* 0x000fe40000010808 */
        /* <DEDUP_REMOVED lines=9> */
[----:B------:R-:W-:Y:S02]  /*1a60*/  ISETP.GE.AND.EX P1, PT, R4, c[0x0][0x1cc], PT, P1 ;  /* 0x0000730004007a0c */ /* 0x000fe40003f26310 */
[----:B0-----:R-:W-:Y:S01]  /*1a70*/  PRMT R11, RZ, 0x5410, R22 ;  /* 0x00005410ff0b7816 */ /* 0x001fe20000000016 */
[----:B------:R-:W-:Y:S01]  /*1a80*/  FADD.FTZ R22, R21, -R10 ;  /* 0x8000000a15167221 */ /* 0x000fe20000010000 */
[----:B------:R-:W-:-:S03]  /*1a90*/  ISETP.GT.U32.OR P1, PT, R7, 0x29f, P1 ;  /* 0x0000029f0700780c */ /* 0x000fc60000f24470 */
        /* <DEDUP_REMOVED lines=8> */
[----:B------:R-:W-:Y:S01]  /*1b20*/  FMUL.FTZ R20, R20, R9 ;  /* 0x0000000914147220 */ /* 0x000fe20000410000 */
[----:B---3--:R-:W-:Y:S02]  /*1b30*/  HADD2.F32 R33, -RZ, R33.H0_H0 ;  /* 0x20000021ff217230 */ /* 0x008fe40000004100 */
[----:B-----5:R-:W-:-:S05]  /*1b40*/  HADD2.F32 R9, -RZ, R32.H0_H0 ;  /* 0x20000020ff097230 */ /* 0x020fca0000004100 */
[C-C-:B------:R-:W-:Y:S02]  /*1b50*/  FFMA.FTZ R18, R33.reuse, R15, R9.reuse ;  /* 0x0000000f21127223 */ /* 0x140fe40000010009 */
[C-C-:B------:R-:W-:Y:S01]  /*1b60*/  FFMA.FTZ R17, R33.reuse, R17, R9.reuse ;  /* 0x0000001121117223 */ /* 0x140fe20000010009 */
[----:B------:R-:W-:Y:S01]  /*1b70*/  HADD2.F32 R19, -RZ, R14.H0_H0 ;  /* 0x2000000eff137230 */ /* 0x000fe20000004100 */
[C-C-:B------:R-:W-:Y:S01]  /*1b80*/  FFMA.FTZ R15, R33.reuse, R22, R9.reuse ;  /* 0x00000016210f7223 */ /* 0x140fe20000010009 */
[----:B------:R-:W-:Y:S01]  /*1b90*/  HADD2.F32 R32, -RZ, R12.H0_H0 ;  /* 0x2000000cff207230 */ /* 0x000fe20000004100 */
[----:B------:R-:W-:-:S04]  /*1ba0*/  FFMA.FTZ R12, R33, R20, R9 ;  /* 0x00000014210c7223 */ /* 0x000fc80000010009 */
        /* <DEDUP_REMOVED lines=15> */
.L_x_2320:
        /* <DEDUP_REMOVED lines=12> */
.L_x_2322:
[----:B------:R-:W-:Y:S05]  /*1d60*/  BSYNC B0 ;  /* 0x0000000000007941 */ /* 0x000fea0003800000 */
.L_x_2321:
        /* <DEDUP_REMOVED lines=11> */
.L_x_2323:
        /* <DEDUP_REMOVED lines=12> */
.L_x_2325:
[----:B------:R-:W-:Y:S05]  /*1ee0*/  BSYNC B0 ;  /* 0x0000000000007941 */ /* 0x000fea0003800000 */
.L_x_2324:
        /* <DEDUP_REMOVED lines=11> */
.L_x_2326:
        /* <DEDUP_REMOVED lines=12> */
.L_x_2328:
[----:B------:R-:W-:Y:S05]  /*2060*/  BSYNC B0 ;  /* 0x0000000000007941 */ /* 0x000fea0003800000 */
.L_x_2327:
        /* <DEDUP_REMOVED lines=11> */
.L_x_2329:
        /* <DEDUP_REMOVED lines=12> */
.L_x_2331:
[----:B------:R-:W-:Y:S05]  /*21e0*/  BSYNC B0 ;  /* 0x0000000000007941 */ /* 0x000fea0003800000 */
.L_x_2330:
[----:B------:R-:W-:Y:S02]  /*21f0*/  IADD3 R30, R30, c[0x0][0x10], RZ ;  /* 0x000004001e1e7a10 */ /* 0x000fe40007ffe0ff */
[----:B------:R-:W-:Y:S02]  /*2200*/  IADD3 R24, R24, 0x1, RZ ;  /* 0x0000000118187810 */ /* 0x000fe40007ffe0ff */
[----:B------:R-:W-:-:S13]  /*2210*/  ISETP.GE.AND P1, PT, R30, UR4, PT ;  /* 0x000000041e007c0c */ /* 0x000fda000bf26270 */
[----:B------:R-:W-:Y:S01]  /*2220*/  @P1 CALL.REL.NOINC `(.L_x_2332) ;  /* 0x0000001000001944 */ /* 0x000fe20003c00000 */
[----:B------:R-:W-:Y:S05]  /*2230*/  BRA `(.L_x_2333) ;  /* 0xffffdfa000007947 */ /* 0x000fea000383ffff */
.L_x_2332:
[----:B------:R-:W-:Y:S05]  /*2240*/  EXIT ;  /* 0x000000000000794d */ /* 0x000fea0003800000 */
.L_x_2334:
        /* <DEDUP_REMOVED lines=11> */
.L_x_3305:


//--------------------- .text._Z35group_norm_nhwc_fwd_one_pass_kernelI11Bf16IOFp16WLi256ELi42ELi672EEv26Group_norm_nhwc_fwd_params --------------------------
	.section	.text._Z35group_norm_nhwc_fwd_one_pass_kernelI11Bf16IOFp16WLi256ELi42ELi672EEv26Group_norm_nhwc_fwd_params,"ax",@progbits
	.sectioninfo	@"SHI_REGISTERS=54"
	.align	128
        .global         _Z35group_norm_nhwc_fwd_one_pass_kernelI11Bf16IOFp16WLi256ELi42ELi672EEv26Group_norm_nhwc_fwd_params
        .type           _Z35group_norm_nhwc_fwd_one_pass_kernelI11Bf16IOFp16WLi256ELi42ELi672EEv26Group_norm_nhwc_fwd_params,@function
        .size           _Z35group_norm_nhwc_fwd_one_pass_kernelI11Bf16IOFp16WLi256ELi42ELi672EEv26Group_norm_nhwc_fwd_params,(.L_x_3306 - _Z35group_norm_nhwc_fwd_one_pass_kernelI11Bf16IOFp16WLi256ELi42ELi672EEv26Group_norm_nhwc_fwd_params)
        .other          _Z35group_norm_nhwc_fwd_one_pass_kernelI11Bf16IOFp16WLi256ELi42ELi672EEv26Group_norm_nhwc_fwd_params,@"STO_CUDA_ENTRY STV_DEFAULT"
_Z35group_norm_nhwc_fwd_one_pass_kernelI11Bf16IOFp16WLi256ELi42ELi672EEv26Group_norm_nhwc_fwd_params:
.text._Z35group_norm_nhwc_fwd_one_pass_kernelI11Bf16IOFp16WLi256ELi42ELi672EEv26Group_norm_nhwc_fwd_params:
        /* <DEDUP_REMOVED lines=34> */
.L_x_2369:
        /* <DEDUP_REMOVED lines=279> */
.L_x_2336:
[----:B------:R-:W-:Y:S05]  /*1390*/  BSYNC B0 ;  /* 0x0000000000007941 */ /* 0x000fea0003800000 */
.L_x_2335:
        /* <DEDUP_REMOVED lines=25> */
.L_x_2339:
[----:B------:R-:W2:Y:S01]  /*1530*/  LDG.E.STRONG.GPU R4, [R8.64] ;  /* 0x0000000608047981 */ /* 0x000ea2000c1ef900 */
[----:B------:R-:W-:Y:S01]  /*1540*/  YIELD ;  /* 0x0000000000007946 */ /* 0x000fe20003800000 */
[----:B--2---:R-:W-:Y:S01]  /*1550*/  ISETP.NE.AND P1, PT, R4, R5, PT ;  /* 0x000000050400720c */ /* 0x004fe20003f25270 */
[----:B------:R-:W-:-:S12]  /*1560*/  CCTL.IVALL ;  /* 0x00000000ff00798f */ /* 0x000fd80002000000 */
[----:B------:R-:W-:Y:S05]  /*1570*/  @P1 BRA `(.L_x_2339) ;  /* 0xffffffb000001947 */ /* 0x000fea000383ffff */
.L_x_2338:
        /* <DEDUP_REMOVED lines=11> */
.L_x_2341:
        /* <DEDUP_REMOVED lines=59> */
.L_x_2340:
        /* <DEDUP_REMOVED lines=19> */
.L_x_2343:
[----:B------:R-:W-:Y:S05]  /*1b10*/  BSYNC B0 ;  /* 0x0000000000007941 */ /* 0x000fea0003800000 */
.L_x_2342:
        /* <DEDUP_REMOVED lines=30> */
.L_x_2337:
        /* <DEDUP_REMOVED lines=30> */
[----:B-1----:R-:W-:Y:S01]  /*1ee0*/  FMUL.FTZ R6, R6, R11 ;  /* 0x0000000b06067220 */ /* 0x002fe20000410000 */
[----:B--2---:R-:W-:Y:S01]  /*1ef0*/  HADD2.F32 R9, -RZ, R26.H0_H0 ;  /* 0x2000001aff097230 */ /* 0x004fe20000004100 */
[----:B------:R-:W-:Y:S01]  /*1f00*/  FADD.FTZ R26, R7, -R8 ;  /* 0x80000008071a7221 */ /* 0x000fe20000010000 */
[----:B---3--:R-:W-:-:S03]  /*1f10*/  HADD2.F32 R24, -RZ, R10.H0_H0 ;  /* 0x2000000aff187230 */ /* 0x008fc60000004100 */
[----:B------:R-:W-:Y:S01]  /*1f20*/  FMUL.FTZ R26, R26, R11 ;  /* 0x0000000b1a1a7220 */ /* 0x000fe20000410000 */
[----:B----4-:R-:W-:Y:S02]  /*1f30*/  HADD2.F32 R45, -RZ, R45.H0_H0 ;  /* 0x2000002dff2d7230 */ /* 0x010fe40000004100 */
[----:B-----5:R-:W-:-:S03]  /*1f40*/  HADD2.F32 R10, -RZ, R50.H0_H0 ;  /* 0x20000032ff0a7230 */ /* 0x020fc60000004100 */
        /* <DEDUP_REMOVED lines=13> */
.L_x_2344:
        /* <DEDUP_REMOVED lines=12> */
.L_x_2346:
[----:B------:R-:W-:Y:S05]  /*20e0*/  BSYNC B0 ;  /* 0x0000000000007941 */ /* 0x000fea0003800000 */
.L_x_2345:
[--C-:B------:R-:W-:Y:S02]  /*20f0*/  PRMT R5, RZ, 0x5410, R21.reuse ;  /* 0x00005410ff057816 */ /* 0x100fe40000000015 */
[----:B------:R-:W-:Y:S02]  /*2100*/  PRMT R21, RZ, 0x7610, R21 ;  /* 0x00007610ff157816 */ /* 0x000fe40000000015 */
[----:B------:R-:W-:Y:S01]  /*2110*/  ISETP.GE.U32.AND P1, PT, R35, c[0x0][0x1c8], PT ;  /* 0x0000720023007a0c */ /* 0x000fe20003f26070 */
[--C-:B------:R-:W-:Y:S01]  /*2120*/  FADD.FTZ R4, R5, -R8.reuse ;  /* 0x8000000805047221 */ /* 0x100fe20000010000 */
[----:B------:R-:W-:Y:S01]  /*2130*/  ISETP.GE.U32.AND P2, PT, R34, c[0x0][0x1c8], PT ;  /* 0x0000720022007a0c */ /* 0x000fe20003f46070 */
[----:B0-----:R-:W-:Y:S01]  /*2140*/  FADD.FTZ R6, R21, -R8 ;  /* 0x8000000815067221 */ /* 0x001fe20000010000 */
        /* <DEDUP_REMOVED lines=17> */
.L_x_2347:
        /* <DEDUP_REMOVED lines=12> */
.L_x_2349:
[----:B------:R-:W-:Y:S05]  /*2320*/  BSYNC B0 ;  /* 0x0000000000007941 */ /* 0x000fea0003800000 */
.L_x_2348:
[--C-:B------:R-:W-:Y:S02]  /*2330*/  PRMT R5, RZ, 0x5410, R19.reuse ;  /* 0x00005410ff057816 */ /* 0x100fe40000000013 */
[----:B------:R-:W-:Y:S02]  /*2340*/  PRMT R19, RZ, 0x7610, R19 ;  /* 0x00007610ff137816 */ /* 0x000fe40000000013 */
[----:B------:R-:W-:Y:S01]  /*2350*/  ISETP.GE.AND.EX P2, PT, R27, c[0x0][0x1cc], PT, P2 ;  /* 0x000073001b007a0c */ /* 0x000fe20003f46320 */
[----:B------:R-:W-:Y:S01]  /*2360*/  FADD.FTZ R4, R5, -R8 ;  /* 0x8000000805047221 */ /* 0x000fe20000010000 */
[----:B0-----:R-:W-:Y:S01]  /*2370*/  PRMT R21, RZ, 0x5410, R18 ;  /* 0x00005410ff157816 */ /* 0x001fe20000000012 */
        /* <DEDUP_REMOVED lines=18> */
.L_x_2350:
        /* <DEDUP_REMOVED lines=12> */
.L_x_2352:
[----:B------:R-:W-:Y:S05]  /*2560*/  BSYNC B0 ;  /* 0x0000000000007941 */ /* 0x000fea0003800000 */
.L_x_2351:
        /* <DEDUP_REMOVED lines=64> */
.L_x_2353:
        /* <DEDUP_REMOVED lines=12> */
.L_x_2355:
[----:B------:R-:W-:Y:S05]  /*2a30*/  BSYNC B0 ;  /* 0x0000000000007941 */ /* 0x000fea0003800000 */
.L_x_2354:
        /* <DEDUP_REMOVED lines=11> */
.L_x_2356:
        /* <DEDUP_REMOVED lines=12> */
.L_x_2358:
[----:B------:R-:W-:Y:S05]  /*2bb0*/  BSYNC B0 ;  /* 0x0000000000007941 */ /* 0x000fea0003800000 */
.L_x_2357:
        /* <DEDUP_REMOVED lines=11> */
.L_x_2359:
        /* <DEDUP_REMOVED lines=12> */
.L_x_2361:
[----:B------:R-:W-:Y:S05]  /*2d30*/  BSYNC B0 ;  /* 0x0000000000007941 */ /* 0x000fea0003800000 */
.L_x_2360:
        /* <DEDUP_REMOVED lines=11> */
.L_x_2362:
        /* <DEDUP_REMOVED lines=12> */
.L_x_2364:
[----:B------:R-:W-:Y:S05]  /*2eb0*/  BSYNC B0 ;  /* 0x0000000000007941 */ /* 0x000fea0003800000 */
.L_x_2363:
        /* <DEDUP_REMOVED lines=11> */
.L_x_2365:
        /* <DEDUP_REMOVED lines=11> */
.L_x_2367:
[----:B------:R-:W-:Y:S05]  /*3020*/  BSYNC B0 ;  /* 0x0000000000007941 */ /* 0x000fea0003800000 */
.L_x_2366:
[----:B------:R-:W-:Y:S02]  /*3030*/  IADD3 R38, R38, c[0x0][0x10], RZ ;  /* 0x0000040026267a10 */ /* 0x000fe40007ffe0ff */
[----:B------:R-:W-:Y:S02]  /*3040*/  IADD3 R42, R42, 0x1, RZ ;  /* 0x000000012a2a7810 */ /* 0x000fe40007ffe0ff */
[----:B------:R-:W-:-:S13]  /*3050*/  ISETP.GE.AND P1, PT, R38, UR4, PT ;  /* 0x0000000426007c0c */ /* 0x000fda000bf26270 */
[----:B------:R-:W-:Y:S01]  /*3060*/  @P1 CALL.REL.NOINC `(.L_x_2368) ;  /* 0x0000001000001944 */ /* 0x000fe20003c00000 */
[----:B------:R-:W-:Y:S05]  /*3070*/  BRA `(.L_x_2369) ;  /* 0xffffd1a000007947 */ /* 0x000fea000383ffff */
.L_x_2368:
[----:B------:R-:W-:Y:S05]  /*3080*/  EXIT ;  /* 0x000000000000794d */ /* 0x000fea0003800000 */
.L_x_2370:
        /* <DEDUP_REMOVED lines=15> */
.L_x_3306:


//--------------------- .text._Z35group_norm_nhwc_fwd_one_pass_kernelI11Bf16IOFp16WLi512ELi42ELi672EEv26Group_norm_nhwc_fwd_params --------------------------
	.section	.text._Z35group_norm_nhwc_fwd_one_pass_kernelI11Bf16IOFp16WLi512ELi42ELi672EEv26Group_norm_nhwc_fwd_params,"ax",@progbits
	.sectioninfo	@"SHI_REGISTERS=80"
	.align	128
        .global         _Z35group_norm_nhwc_fwd_one_pass_kernelI11Bf16IOFp16WLi512ELi42ELi672EEv26Group_norm_nhwc_fwd_params
        .type           _Z35group_norm_nhwc_fwd_one_pass_kernelI11Bf16IOFp16WLi512ELi42ELi672EEv26Group_norm_nhwc_fwd_params,@function
        .size           _Z35group_norm_nhwc_fwd_one_pass_kernelI11Bf16IOFp16WLi512ELi42ELi672EEv26Group_norm_nhwc_fwd_params,(.L_x_3307 - _Z35group_norm_nhwc_fwd_one_pass_kernelI11Bf16IOFp16WLi512ELi42ELi672EEv26Group_norm_nhwc_fwd_params)
        .other          _Z35group_norm_nhwc_fwd_one_pass_kernelI11Bf16IOFp16WLi512ELi42ELi672EEv26Group_norm_nhwc_fwd_params,@"STO_CUDA_ENTRY STV_DEFAULT"
_Z35group_norm_nhwc_fwd_one_pass_kernelI11Bf16IOFp16WLi512ELi42ELi672EEv26Group_norm_nhwc_fwd_params:
.text._Z35group_norm_nhwc_fwd_one_pass_kernelI11Bf16IOFp16WLi512ELi42ELi672EEv26Group_norm_nhwc_fwd_params:
        /* <DEDUP_REMOVED lines=42> */
.L_x_2429:
        /* <DEDUP_REMOVED lines=445> */
.L_x_2372:
[----:B------:R-:W-:Y:S05]  /*1e70*/  BSYNC B0 ;  /* 0x0000000000007941 */ /* 0x000fea0003800000 */
.L_x_2371:
        /* <DEDUP_REMOVED lines=25> */
.L_x_2375:
[----:B------:R-:W2:Y:S01]  /*2010*/  LDG.E.STRONG.GPU R20, [R18.64] ;  /* 0x0000000612147981 */ /* 0x000ea2000c1ef900 */
[----:B------:R-:W-:Y:S01]  /*2020*/  YIELD ;  /* 0x0000000000007946 */ /* 0x000fe20003800000 */
[----:B--2---:R-:W-:Y:S01]  /*2030*/  ISETP.NE.AND P1, PT, R20, R21, PT ;  /* 0x000000151400720c */ /* 0x004fe20003f25270 */
[----:B------:R-:W-:-:S12]  /*2040*/  CCTL.IVALL ;  /* 0x00000000ff00798f */ /* 0x000fd80002000000 */
[----:B------:R-:W-:Y:S05]  /*2050*/  @P1 BRA `(.L_x_2375) ;  /* 0xffffffb000001947 */ /* 0x000fea000383ffff */
.L_x_2374:
        /* <DEDUP_REMOVED lines=11> */
.L_x_2377:
        /* <DEDUP_REMOVED lines=59> */
.L_x_2376:
        /* <DEDUP_REMOVED lines=19> */
.L_x_2379:
[----:B------:R-:W-:Y:S05]  /*25f0*/  BSYNC B0 ;  /* 0x0000000000007941 */ /* 0x000fea0003800000 */
.L_x_2378:
        /* <DEDUP_REMOVED lines=30> */
.L_x_2373:
        /* <DEDUP_REMOVED lines=37> */
[-C--:B------:R-:W-:Y:S01]  /*2a30*/  FMUL.FTZ R26, R25, R18.reuse ;  /* 0x00000012191a7220 */ /* 0x080fe20000410000 */
[----:B------:R-:W-:Y:S02]  /*2a40*/  ISETP.GE.U32.AND P1, PT, R62, c[0x0][0x1c8], PT ;  /* 0x000072003e007a0c */ /* 0x000fe40003f26070 */
[----:B------:R-:W-:Y:S01]  /*2a50*/  ISETP.GT.U32.OR P3, PT, R0, 0x29f, P3 ;  /* 0x0000029f0000780c */ /* 0x000fe20001f64470 */
[----:B--2---:R-:W-:Y:S01]  /*2a60*/  HADD2.F32 R21, -RZ, R23.H0_H0 ;  /* 0x20000017ff157230 */ /* 0x004fe20000004100 */
[--C-:B------:R-:W-:Y:S02]  /*2a70*/  FADD.FTZ R23, R47, -R22.reuse ;  /* 0x800000162f177221 */ /* 0x100fe40000010000 */
[----:B------:R-:W-:Y:S01]  /*2a80*/  FADD.FTZ R47, R27, -R22 ;  /* 0x800000161b2f7221 */ /* 0x000fe20000010000 */
[----:B----4-:R-:W-:Y:S01]  /*2a90*/  HADD2.F32 R10, -RZ, R74.H0_H0 ;  /* 0x2000004aff0a7230 */ /* 0x010fe20000004100 */
[----:B------:R-:W-:Y:S01]  /*2aa0*/  FMUL.FTZ R27, R23, R18 ;  /* 0x00000012171b7220 */ /* 0x000fe20000410000 */
[----:B-----5:R-:W-:-:S02]  /*2ab0*/  HADD2.F32 R19, -RZ, R75.H0_H0 ;  /* 0x2000004bff137230 */ /* 0x020fc40000004100 */
[----:B------:R-:W-:Y:S01]  /*2ac0*/  HADD2.F32 R20, -RZ, R76.H0_H0 ;  /* 0x2000004cff147230 */ /* 0x000fe20000004100 */
        /* <DEDUP_REMOVED lines=14> */
.L_x_2380:
        /* <DEDUP_REMOVED lines=12> */
.L_x_2382:
[----:B------:R-:W-:Y:S05]  /*2c70*/  BSYNC B0 ;  /* 0x0000000000007941 */ /* 0x000fea0003800000 */
.L_x_2381:
        /* <DEDUP_REMOVED lines=13> */
.L_x_2383:
        /* <DEDUP_REMOVED lines=12> */
.L_x_2385:
[----:B------:R-:W-:Y:S05]  /*2e10*/  BSYNC B0 ;  /* 0x0000000000007941 */ /* 0x000fea0003800000 */
.L_x_2384:
        /* <DEDUP_REMOVED lines=27> */
.L_x_2386:
        /* <DEDUP_REMOVED lines=12> */
.L_x_2388:
[----:B------:R-:W-:Y:S05]  /*3090*/  BSYNC B0 ;  /* 0x0000000000007941 */ /* 0x000fea0003800000 */
.L_x_2387:
        /* <DEDUP_REMOVED lines=17> */
.L_x_2389:
        /* <DEDUP_REMOVED lines=12> */
.L_x_2391:
[----:B------:R-:W-:Y:S05]  /*3270*/  BSYNC B0 ;  /* 0x0000000000007941 */ /* 0x000fea0003800000 */
.L_x_2390:
        /* <DEDUP_REMOVED lines=69> */
.L_x_2392:
        /* <DEDUP_REMOVED lines=12> */
.L_x_2394:
[----:B------:R-:W-:Y:S05]  /*3790*/  BSYNC B0 ;  /* 0x0000000000007941 */ /* 0x000fea0003800000 */
.L_x_2393:
        /* <DEDUP_REMOVED lines=13> */
.L_x_2395:
        /* <DEDUP_REMOVED lines=12> */
.L_x_2397:
[----:B------:R-:W-:Y:S05]  /*3930*/  BSYNC B0 ;  /* 0x0000000000007941 */ /* 0x000fea0003800000 */
.L_x_2396:
        /* <DEDUP_REMOVED lines=48> */
.L_x_2398:
        /* <DEDUP_REMOVED lines=12> */
.L_x_2400:
[----:B------:R-:W-:Y:S05]  /*3d00*/  BSYNC B0 ;  /* 0x0000000000007941 */ /* 0x000fea0003800000 */
.L_x_2399:
        /* <DEDUP_REMOVED lines=13> */
.L_x_2401:
        /* <DEDUP_REMOVED lines=12> */
.L_x_2403:
[----:B------:R-:W-:Y:S05]  /*3ea0*/  BSYNC B0 ;  /* 0x0000000000007941 */ /* 0x000fea0003800000 */
.L_x_2402:
        /* <DEDUP_REMOVED lines=13> */
.L_x_2404:
        /* <DEDUP_REMOVED lines=12> */
.L_x_2406:
[----:B------:R-:W-:Y:S05]  /*4040*/  BSYNC B0 ;  /* 0x0000000000007941 */ /* 0x000fea0003800000 */
.L_x_2405:
        /* <DEDUP_REMOVED lines=13> */
.L_x_2407:
        /* <DEDUP_REMOVED lines=12> */
.L_x_2409:
[----:B------:R-:W-:Y:S05]  /*41e0*/  BSYNC B0 ;  /* 0x0000000000007941 */ /* 0x000fea0003800000 */
.L_x_2408:
        /* <DEDUP_REMOVED lines=13> */
.L_x_2410:
        /* <DEDUP_REMOVED lines=12> */
.L_x_2412:
[----:B------:R-:W-:Y:S05]  /*4380*/  BSYNC B0 ;  /* 0x0000000000007941 */ /* 0x000fea0003800000 */
.L_x_2411:
        /* <DEDUP_REMOVED lines=36> */
.L_x_2413:
        /* <DEDUP_REMOVED lines=12> */
.L_x_2415:
[----:B------:R-:W-:Y:S05]  /*4690*/  BSYNC B0 ;  /* 0x0000000000007941 */ /* 0x000fea0003800000 */
.L_x_2414:
        /* <DEDUP_REMOVED lines=11> */
.L_x_2416:
        /* <DEDUP_REMOVED lines=12> */
.L_x_2418:
[----:B------:R-:W-:Y:S05]  /*4810*/  BSYNC B0 ;  /* 0x0000000000007941 */ /* 0x000fea0003800000 */
.L_x_2417:
        /* <DEDUP_REMOVED lines=11> */
.L_x_2419:
        /* <DEDUP_REMOVED lines=12> */
.L_x_2421:
[----:B------:R-:W-:Y:S05]  /*4990*/  BSYNC B0 ;  /* 0x0000000000007941 */ /* 0x000fea0003800000 */
.L_x_2420:
        /* <DEDUP_REMOVED lines=11> */
.L_x_2422:
        /* <DEDUP_REMOVED lines=12> */
.L_x_2424:
[----:B------:R-:W-:Y:S05]  /*4b10*/  BSYNC B0 ;  /* 0x0000000000007941 */ /* 0x000fea0003800000 */
.L_x_2423:
        /* <DEDUP_REMOVED lines=11> */
.L_x_2425:
        /* <DEDUP_REMOVED lines=11> */
.L_x_2427:
[----:B------:R-:W-:Y:S05]  /*4c80*/  BSYNC B0 ;  /* 0x0000000000007941 */ /* 0x000fea0003800000 */
.L_x_2426:
[----:B------:R-:W-:Y:S02]  /*4c90*/  IADD3 R66, R66, c[0x0][0x10], RZ ;  /* 0x0000040042427a10 */ /* 0x000fe40007ffe0ff */
[----:B------:R-:W-:Y:S02]  /*4ca0*/  IADD3 R48, R48, 0x1, RZ ;  /* 0x0000000130307810 */ /* 0x000fe40007ffe0ff */
[----:B------:R-:W-:-:S13]  /*4cb0*/  ISETP.GE.AND P1, PT, R66, UR4, PT ;  /* 0x0000000442007c0c */ /* 0x000fda000bf26270 */
[----:B------:R-:W-:Y:S01]  /*4cc0*/  @P1 CALL.REL.NOINC `(.L_x_2428) ;  /* 0x0000001000001944 */ /* 0x000fe20003c00000 */
[----:B------:R-:W-:Y:S05]  /*4cd0*/  BRA `(.L_x_2429) ;  /* 0xffffb5c000007947 */ /* 0x000fea000383ffff */
.L_x_2428:
[----:B------:R-:W-:Y:S05]  /*4ce0*/  EXIT ;  /* 0x000000000000794d */ /* 0x000fea0003800000 */
.L_x_2430:
        /* <DEDUP_REMOVED lines=9> */
.L_x_3307:


//--------------------- .text._Z35group_norm_nhwc_fwd_one_pass_kernelI11Fp16IOFp32WLi64ELi42ELi672EEv26Group_norm_nhwc_fwd_params --------------------------
	.section	.text._Z35group_norm_nhwc_fwd_one_pass_kernelI11Fp16IOFp32WLi64ELi42ELi672EEv26Group_norm_nhwc_fwd_params,"ax",@progbits
	.sectioninfo	@"SHI_REGISTERS=32"
	.align	128
        .global         _Z35group_norm_nhwc_fwd_one_pass_kernelI11Fp16IOFp32WLi64ELi42ELi672EEv26Group_norm_nhwc_fwd_params
        .type           _Z35group_norm_nhwc_fwd_one_pass_kernelI11Fp16IOFp32WLi64ELi42ELi672EEv26Group_norm_nhwc_fwd_params,@function
        .size           _Z35group_norm_nhwc_fwd_one_pass_kernelI11Fp16IOFp32WLi64ELi42ELi672EEv26Group_norm_nhwc_fwd_params,(.L_x_3308 - _Z35group_norm_nhwc_fwd_one_pass_kernelI11Fp16IOFp32WLi64ELi42ELi672EEv26Group_norm_nhwc_fwd_params)
        .other          _Z35group_norm_nhwc_fwd_one_pass_kernelI11Fp16IOFp32WLi64ELi42ELi672EEv26Group_norm_nhwc_fwd_params,@"STO_CUDA_ENTRY STV_DEFAULT"
_Z35group_norm_nhwc_fwd_one_pass_kernelI11Fp16IOFp32WLi64ELi42ELi672EEv26Group_norm_nhwc_fwd_params:
.text._Z35group_norm_nhwc_fwd_one_pass_kernelI11Fp16IOFp32WLi64ELi42ELi672EEv26Group_norm_nhwc_fwd_params:
        /* <DEDUP_REMOVED lines=28> */
.L_x_2447:
        /* <DEDUP_REMOVED lines=41> */
[-C--:B------:R-:W-:Y:S01]  /*0450*/  @P0 MOV R28, R26.reuse ;  /* 0x0000001a001c0202 */ /* 0x080fe20000000f00 */
[----:B------:R-:W-:Y:S01]  /*0460*/  @!P1 IMAD R9, R20, c[0x0][0x1c4], R7 ;  /* 0x0000710014099a24 */ /* 0x000fe200078e0207 */
[----:B------:R-:W-:Y:S02]  /*0470*/  @!P1 MOV R6, R26 ;  /* 0x0000001a00069202 */ /* 0x000fe40000000f00 */
[----:B------:R-:W-:Y:S01]  /*0480*/  @!P1 MOV R7, R29 ;  /* 0x0000001d00079202 */ /* 0x000fe20000000f00 */
[----:B------:R-:W-:-:S04]  /*0490*/  @P0 IMAD.WIDE.U32 R12, R21, c[0x0][0x1c0], R28 ;  /* 0x00007000150c0a25 */ /* 0x000fc800078e001c */
[----:B------:R-:W-:Y:S01]  /*04a0*/  @!P1 IMAD.WIDE.U32 R6, R20, c[0x0][0x1c0], R6 ;  /* 0x0000700014069a25 */ /* 0x000fe200078e0006 */
[----:B------:R-:W-:Y:S02]  /*04b0*/  @P0 IADD3 R11, R13, R11, RZ ;  /* 0x0000000b0d0b0210 */ /* 0x000fe40007ffe0ff */
[----:B------:R-:W-:Y:S02]  /*04c0*/  @P0 LEA R10, P2, R12, c[0x0][0x170], 0x1 ;  /* 0x00005c000c0a0a11 */ /* 0x000fe400078408ff */
[----:B------:R-:W-:Y:S02]  /*04d0*/  @!P1 IADD3 R9, R7, R9, RZ ;  /* 0x0000000907099210 */ /* 0x000fe40007ffe0ff */
[----:B------:R-:W-:Y:S02]  /*04e0*/  @!P1 LEA R8, P3, R6, c[0x0][0x170], 0x1 ;  /* 0x00005c0006089a11 */ /* 0x000fe400078608ff */
[----:B------:R-:W-:Y:S02]  /*04f0*/  MOV R7, RZ ;  /* 0x000000ff00077202 */ /* 0x000fe40000000f00 */
[----:B------:R-:W-:-:S02]  /*0500*/  @P0 LEA.HI.X R11, R12, c[0x0][0x174], R11, 0x1, P2 ;  /* 0x00005d000c0b0a11 */ /* 0x000fc400010f0c0b */
[----:B------:R-:W-:Y:S02]  /*0510*/  @!P1 LEA.HI.X R9, R6, c[0x0][0x174], R9, 0x1, P3 ;  /* 0x00005d0006099a11 */ /* 0x000fe400018f0c09 */
[----:B------:R-:W-:Y:S01]  /*0520*/  MOV R6, RZ ;  /* 0x000000ff00067202 */ /* 0x000fe20000000f00 */
[----:B------:R-:W2:Y:S05]  /*0530*/  @P0 LDG.E R7, [R10.64] ;  /* 0x000000060a070981 */ /* 0x000eaa000c1e1900 */
[----:B------:R-:W3:Y:S01]  /*0540*/  @!P1 LDG.E R6, [R8.64] ;  /* 0x0000000608069981 */ /* 0x000ee2000c1e1900 */
[C---:B-1----:R-:W-:Y:S01]  /*0550*/  ISETP.GT.AND P1, PT, R2.reuse, 0x1e, PT ;  /* 0x0000001e0200780c */ /* 0x042fe20003f24270 */
[----:B------:R-:W-:Y:S01]  /*0560*/  BSSY B0, `(.L_x_2431) ;  /* 0x000005e000007945 */ /* 0x000fe20003800000 */
[----:B------:R-:W-:-:S02]  /*0570*/  ISETP.NE.AND P3, PT, R2, RZ, PT ;  /* 0x000000ff0200720c */ /* 0x000fc40003f65270 */
[----:B------:R-:W-:Y:S01]  /*0580*/  ISETP.NE.AND P2, PT, R5, RZ, PT ;  /* 0x000000ff0500720c */ /* 0x000fe20003f45270 */
[--C-:B--2---:R-:W-:Y:S02]  /*0590*/  HADD2.F32 R13, -RZ, R7.reuse.H1_H1 ;  /* 0x30000007ff0d7230 */ /* 0x104fe40000004100 */
[----:B------:R-:W-:Y:S02]  /*05a0*/  HADD2.F32 R12, -RZ, R7.H0_H0 ;  /* 0x20000007ff0c7230 */ /* 0x000fe40000004100 */
[--C-:B---3--:R-:W-:Y:S01]  /*05b0*/  HADD2.F32 R19, -RZ, R6.reuse.H1_H1 ;  /* 0x30000006ff137230 */ /* 0x108fe20000004100 */
[----:B------:R-:W-:Y:S01]  /*05c0*/  FMUL.FTZ R15, R13, R13 ;  /* 0x0000000d0d0f7220 */ /* 0x000fe20000410000 */
[----:B------:R-:W-:Y:S01]  /*05d0*/  HADD2.F32 R14, -RZ, R6.H0_H0 ;  /* 0x20000006ff0e7230 */ /* 0x000fe20000004100 */
[----:B------:R-:W-:Y:S02]  /*05e0*/  FADD.FTZ R13, R12, R13 ;  /* 0x0000000d0c0d7221 */ /* 0x000fe40000010000 */
[----:B------:R-:W-:-:S02]  /*05f0*/  FMUL.FTZ R25, R19, R19 ;  /* 0x0000001313197220 */ /* 0x000fc40000410000 */
[----:B------:R-:W-:Y:S02]  /*0600*/  FFMA.FTZ R15, R12, R12, R15 ;  /* 0x0000000c0c0f7223 */ /* 0x000fe4000001000f */
[C---:B------:R-:W-:Y:S02]  /*0610*/  FADD.FTZ R18, R14.reuse, R19 ;  /* 0x000000130e127221 */ /* 0x040fe40000010000 */
[----:B------:R-:W-:Y:S02]  /*0620*/  FFMA.FTZ R14, R14, R14, R25 ;  /* 0x0000000e0e0e7223 */ /* 0x000fe40000010019 */
[----:B------:R-:W-:Y:S02]  /*0630*/  FADD.FTZ R13, RZ, R13 ;  /* 0x0000000dff0d7221 */ /* 0x000fe40000010000 */
[----:B------:R-:W-:Y:S02]  /*0640*/  FADD.FTZ R15, RZ, R15 ;  /* 0x0000000fff0f7221 */ /* 0x000fe40000010000 */
[----:B------:R-:W-:-:S02]  /*0650*/  FADD.FTZ R18, R13, R18 ;  /* 0x000000120d127221 */ /* 0x000fc40000010000 */
[----:B------:R-:W-:-:S03]  /*0660*/  FADD.FTZ R19, R15, R14 ;  /* 0x0000000e0f137221 */ /* 0x000fc60000010000 */
[----:B------:R-:W0:Y:S04]  /*0670*/  SHFL.DOWN PT, R9, R18, 0x1, 0x1f ;  /* 0x08201f0012097f89 */ /* 0x000e2800000e0000 */
[----:B------:R-:W1:Y:S01]  /*0680*/  SHFL.DOWN PT, R8, R19, 0x1, 0x1f ;  /* 0x08201f0013087f89 */ /* 0x000e6200000e0000 */
        /* <DEDUP_REMOVED lines=75> */
.L_x_2432:
[----:B------:R-:W-:Y:S05]  /*0b40*/  BSYNC B0 ;  /* 0x0000000000007941 */ /* 0x000fea0003800000 */
.L_x_2431:
        /* <DEDUP_REMOVED lines=27> */
.L_x_2435:
[----:B------:R-:W2:Y:S01]  /*0d00*/  LDG.E.STRONG.GPU R10, [R8.64] ;  /* 0x00000006080a7981 */ /* 0x000ea2000c1ef900 */
[----:B------:R-:W-:Y:S01]  /*0d10*/  YIELD ;  /* 0x0000000000007946 */ /* 0x000fe20003800000 */
[----:B--2---:R-:W-:Y:S01]  /*0d20*/  ISETP.NE.AND P1, PT, R10, R11, PT ;  /* 0x0000000b0a00720c */ /* 0x004fe20003f25270 */
[----:B------:R-:W-:-:S12]  /*0d30*/  CCTL.IVALL ;  /* 0x00000000ff00798f */ /* 0x000fd80002000000 */
[----:B------:R-:W-:Y:S05]  /*0d40*/  @P1 BRA `(.L_x_2435) ;  /* 0xffffffb000001947 */ /* 0x000fea000383ffff */
.L_x_2434:
        /* <DEDUP_REMOVED lines=11> */
.L_x_2437:
        /* <DEDUP_REMOVED lines=59> */
.L_x_2436:
        /* <DEDUP_REMOVED lines=19> */
.L_x_2439:
[----:B------:R-:W-:Y:S05]  /*12e0*/  BSYNC B0 ;  /* 0x0000000000007941 */ /* 0x000fea0003800000 */
.L_x_2438:
        /* <DEDUP_REMOVED lines=30> */
.L_x_2433:
        /* <DEDUP_REMOVED lines=16> */
[--C-:B-1----:R-:W-:Y:S01]  /*15d0*/  HADD2.F32 R15, -RZ, R7.reuse.H0_H0 ;  /* 0x20000007ff0f7230 */ /* 0x102fe20000004100 */
[----:B------:R-:W-:Y:S01]  /*15e0*/  ISETP.NE.AND P2, PT, RZ, UR5, PT ;  /* 0x00000005ff007c0c */ /* 0x000fe2000bf45270 */
[----:B------:R-:W-:Y:S01]  /*15f0*/  HADD2.F32 R7, -RZ, R7.H1_H1 ;  /* 0x30000007ff077230 */ /* 0x000fe20000004100 */
[----:B------:R-:W1:Y:S01]  /*1600*/  LDS.64 R12, [0xc8] ;  /* 0x0000c800ff0c7984 */ /* 0x000e620000000a00 */
[----:B0-----:R-:W-:-:S02]  /*1610*/  HADD2.F32 R19, -RZ, R6.H0_H0 ;  /* 0x20000006ff137230 */ /* 0x001fc40000004100 */
[----:B------:R-:W-:Y:S01]  /*1620*/  HADD2.F32 R25, -RZ, R6.H1_H1 ;  /* 0x30000006ff197230 */ /* 0x000fe20000004100 */
        /* <DEDUP_REMOVED lines=33> */
.L_x_2440:
[----:B------:R-:W-:Y:S01]  /*1840*/  BSSY B0, `(.L_x_2441) ;  /* 0x000000c000007945 */ /* 0x000fe20003800000 */
[----:B------:R-:W-:Y:S05]  /*1850*/  @!P0 BRA `(.L_x_2442) ;  /* 0x000000a000008947 */ /* 0x000fea0003800000 */
[----:B------:R-:W-:Y:S01]  /*1860*/  MOV R6, R26 ;  /* 0x0000001a00067202 */ /* 0x000fe20000000f00 */
[----:B------:R-:W-:Y:S01]  /*1870*/  IMAD R8, R3, c[0x0][0x1c0], RZ ;  /* 0x0000700003087a24 */ /* 0x000fe200078e02ff */
[----:B------:R-:W-:Y:S02]  /*1880*/  MOV R7, R29 ;  /* 0x0000001d00077202 */ /* 0x000fe40000000f00 */
[----:B------:R-:W-:Y:S01]  /*1890*/  F2FP.PACK_AB R11, R11, R12 ;  /* 0x0000000c0b0b723e */ /* 0x000fe200000000ff */
[C---:B------:R-:W-:Y:S02]  /*18a0*/  IMAD R9, R21.reuse, c[0x0][0x1c4], R8 ;  /* 0x0000710015097a24 */ /* 0x040fe400078e0208 */
[----:B------:R-:W-:-:S05]  /*18b0*/  IMAD.WIDE.U32 R6, R21, c[0x0][0x1c0], R6 ;  /* 0x0000700015067a25 */ /* 0x000fca00078e0006 */
[----:B------:R-:W-:Y:S02]  /*18c0*/  IADD3 R9, R7, R9, RZ ;  /* 0x0000000907097210 */ /* 0x000fe40007ffe0ff */
[----:B------:R-:W-:-:S04]  /*18d0*/  LEA R8, P3, R6, c[0x0][0x160], 0x1 ;  /* 0x0000580006087a11 */ /* 0x000fc800078608ff */
[----:B------:R-:W-:-:S05]  /*18e0*/  LEA.HI.X R9, R6, c[0x0][0x164], R9, 0x1, P3 ;  /* 0x0000590006097a11 */ /* 0x000fca00018f0c09 */
[----:B------:R0:W-:Y:S04]  /*18f0*/  STG.E [R8.64], R11 ;  /* 0x0000000b08007986 */ /* 0x0001e8000c101906 */
.L_x_2442:
[----:B------:R-:W-:Y:S05]  /*1900*/  BSYNC B0 ;  /* 0x0000000000007941 */ /* 0x000fea0003800000 */
.L_x_2441:
        /* <DEDUP_REMOVED lines=11> */
.L_x_2443:
[----:B------:R-:W-:Y:S01]  /*19c0*/  BSSY B0, `(.L_x_2444) ;  /* 0x000000c000007945 */ /* 0x000fe20003800000 */
[----:B------:R-:W-:Y:S05]  /*19d0*/  @P1 BRA `(.L_x_2445) ;  /* 0x000000a000001947 */ /* 0x000fea0003800000 */
[----:B0-----:R-:W-:Y:S01]  /*19e0*/  MOV R8, R26 ;  /* 0x0000001a00087202 */ /* 0x001fe20000000f00 */
        /* <DEDUP_REMOVED lines=9> */
.L_x_2445:
[----:B------:R-:W-:Y:S05]  /*1a80*/  BSYNC B0 ;  /* 0x0000000000007941 */ /* 0x000fea0003800000 */
.L_x_2444:
[----:B------:R-:W-:Y:S02]  /*1a90*/  IADD3 R22, R22, c[0x0][0x10], RZ ;  /* 0x0000040016167a10 */ /* 0x000fe40007ffe0ff */
[----:B------:R-:W-:Y:S02]  /*1aa0*/  IADD3 R16, R16, 0x1, RZ ;  /* 0x0000000110107810 */ /* 0x000fe40007ffe0ff */
[----:B------:R-:W-:-:S13]  /*1ab0*/  ISETP.GE.AND P1, PT, R22, UR4, PT ;  /* 0x0000000416007c0c */ /* 0x000fda000bf26270 */
[----:B------:R-:W-:Y:S01]  /*1ac0*/  @P1 CALL.REL.NOINC `(.L_x_2446) ;  /* 0x0000001000001944 */ /* 0x000fe20003c00000 */
[----:B------:R-:W-:Y:S05]  /*1ad0*/  BRA `(.L_x_2447) ;  /* 0xffffe6e000007947 */ /* 0x000fea000383ffff */
.L_x_2446:
[----:B------:R-:W-:Y:S05]  /*1ae0*/  EXIT ;  /* 0x000000000000794d */ /* 0x000fea0003800000 */
.L_x_2448:
        /* <DEDUP_REMOVED lines=9> */
.L_x_3308:


//--------------------- .text._Z35group_norm_nhwc_fwd_one_pass_kernelI11Fp16IOFp32WLi128ELi42ELi672EEv26Group_norm_nhwc_fwd_params --------------------------
	.section	.text._Z35group_norm_nhwc_fwd_one_pass_kernelI11Fp16IOFp32WLi128ELi42ELi672EEv26Group_norm_nhwc_fwd_params,"ax",@progbits
	.sectioninfo	@"SHI_REGISTERS=40"
	.align	128
        .global         _Z35group_norm_nhwc_fwd_one_pass_kernelI11Fp16IOFp32WLi128ELi42ELi672EEv26Group_norm_nhwc_fwd_params
        .type           _Z35group_norm_nhwc_fwd_one_pass_kernelI11Fp16IOFp32WLi128ELi42ELi672EEv26Group_norm_nhwc_fwd_params,@function
        .size           _Z35group_norm_nhwc_fwd_one_pass_kernelI11Fp16IOFp32WLi128ELi42ELi672EEv26Group_norm_nhwc_fwd_params,(.L_x_3309 - _Z35group_norm_nhwc_fwd_one_pass_kernelI11Fp16IOFp32WLi128ELi42ELi672EEv26Group_norm_nhwc_fwd_params)
        .other          _Z35group_norm_nhwc_fwd_one_pass_kernelI11Fp16IOFp32WLi128ELi42ELi672EEv26Group_norm_nhwc_fwd_params,@"STO_CUDA_ENTRY STV_DEFAULT"
_Z35group_norm_nhwc_fwd_one_pass_kernelI11Fp16IOFp32WLi128ELi42ELi672EEv26Group_norm_nhwc_fwd_params:
.text._Z35group_norm_nhwc_fwd_one_pass_kernelI11Fp16IOFp32WLi128ELi42ELi672EEv26Group_norm_nhwc_fwd_params:
        /* <DEDUP_REMOVED lines=30> */
.L_x_2471:
[----:B-1----:R-:W-:Y:S01]  /*01e0*/  IABS R8, c[0x0][0x1d8] ;  /* 0x0000760000087a13 */ /* 0x002fe20000000000 */
[----:B------:R-:W-:Y:S01]  /*01f0*/  CS2R R22, SRZ ;  /* 0x0000000000167805 */ /* 0x000fe2000001ff00 */
[----:B0-----:R-:W-:Y:S02]  /*0200*/  IABS R10, R30 ;  /* 0x0000001e000a7213 */ /* 0x001fe40000000000 */
        /* <DEDUP_REMOVED lines=18> */
[----:B------:R-:W-:-:S07]  /*0330*/  ISETP.GE.AND P3, PT, R3, RZ, PT ;  /* 0x000000ff0300720c */ /* 0x000fce0003f66270 */
[----:B------:R-:W-:Y:S02]  /*0340*/  @P1 IADD3 R5, R5, 0x1, RZ ;  /* 0x0000000105051810 */ /* 0x000fe40007ffe0ff */
[----:B------:R-:W-:Y:S02]  /*0350*/  ISETP.GE.U32.AND P1, PT, R28, c[0x0][0x1c8], PT ;  /* 0x000072001c007a0c */ /* 0x000fe40003f26070 */
[----:B------:R-:W-:Y:S02]  /*0360*/  MOV R9, R5 ;  /* 0x0000000500097202 */ /* 0x000fe40000000f00 */
[----:B------:R-:W-:Y:S02]  /*0370*/  SHF.R.S32.HI R5, RZ, 0x1f, R31 ;  /* 0x0000001fff057819 */ /* 0x000fe4000001141f */
[----:B------:R-:W-:Y:S02]  /*0380*/  @!P3 IADD3 R9, -R9, RZ, RZ ;  /* 0x000000ff0909b210 */ /* 0x000fe40007ffe1ff */
[----:B------:R-:W-:-:S02]  /*0390*/  @!P2 LOP3.LUT R9, RZ, c[0x0][0x1d8], RZ, 0x33, !PT ;  /* 0x00007600ff09aa12 */ /* 0x000fc400078e33ff */
[----:B------:R-:W-:Y:S02]  /*03a0*/  ISETP.GE.U32.AND P2, PT, R27, c[0x0][0x1c8], PT ;  /* 0x000072001b007a0c */ /* 0x000fe40003f46070 */
[----:B------:R-:W-:Y:S02]  /*03b0*/  IADD3 R3, -R9, RZ, RZ ;  /* 0x000000ff09037210 */ /* 0x000fe40007ffe1ff */
[----:B------:R-:W-:-:S03]  /*03c0*/  SHF.R.S32.HI R4, RZ, 0x1f, R9 ;  /* 0x0000001fff047819 */ /* 0x000fc60000011409 */
        /* <DEDUP_REMOVED lines=9> */
[----:B------:R-:W-:Y:S02]  /*0460*/  IADD3 R36, P3, R31, R32, RZ ;  /* 0x000000201f247210 */ /* 0x000fe40007f7e0ff */
[----:B------:R-:W-:Y:S01]  /*0470*/  ISETP.GT.U32.OR P1, PT, R7, 0x29f, P1 ;  /* 0x0000029f0700780c */ /* 0x000fe20000f24470 */
[----:B------:R-:W-:Y:S01]  /*0480*/  @P0 IMAD R13, R29, c[0x0][0x1c4], R8 ;  /* 0x000071001d0d0a24 */ /* 0x000fe200078e0208 */
[----:B------:R-:W-:-:S02]  /*0490*/  LEA.HI.X.SX32 R37, R32, R5, 0x1, P3 ;  /* 0x0000000520257211 */ /* 0x000fc400018f0eff */
[----:B------:R-:W-:Y:S02]  /*04a0*/  ISETP.GE.U32.AND P3, PT, R26, c[0x0][0x1c8], PT ;  /* 0x000072001a007a0c */ /* 0x000fe40003f66070 */
[----:B------:R-:W-:Y:S01]  /*04b0*/  SHF.R.S32.HI R5, RZ, 0x1f, R26 ;  /* 0x0000001fff057819 */ /* 0x000fe2000001141a */
[----:B------:R-:W-:Y:S01]  /*04c0*/  IMAD.WIDE.U32 R36, R9, c[0x0][0x1d0], R36 ;  /* 0x0000740009247a25 */ /* 0x000fe200078e0024 */
[----:B------:R-:W-:Y:S02]  /*04d0*/  ISETP.GT.U32.OR P2, PT, R7, 0x29f, P2 ;  /* 0x0000029f0700780c */ /* 0x000fe40001744470 */
[----:B------:R-:W-:Y:S02]  /*04e0*/  ISETP.GE.AND.EX P3, PT, R5, c[0x0][0x1cc], PT, P3 ;  /* 0x0000730005007a0c */ /* 0x000fe40003f66330 */
[----:B------:R-:W-:Y:S01]  /*04f0*/  IADD3 R35, R37, R35, RZ ;  /* 0x0000002325237210 */ /* 0x000fe20007ffe0ff */
[----:B------:R-:W-:Y:S01]  /*0500*/  @!P1 IMAD R9, R3, c[0x0][0x1c0], RZ ;  /* 0x0000700003099a24 */ /* 0x000fe200078e02ff */
[----:B------:R-:W-:-:S02]  /*0510*/  @!P1 MOV R34, R36 ;  /* 0x0000002400229202 */ /* 0x000fc40000000f00 */
[----:B------:R-:W-:Y:S01]  /*0520*/  @P0 MOV R10, R36 ;  /* 0x00000024000a0202 */ /* 0x000fe20000000f00 */
[C---:B------:R-:W-:Y:S01]  /*0530*/  @!P1 IMAD R15, R28.reuse, c[0x0][0x1c4], R9 ;  /* 0x000071001c0f9a24 */ /* 0x040fe200078e0209 */
[----:B------:R-:W-:Y:S01]  /*0540*/  @P0 MOV R11, R35 ;  /* 0x00000023000b0202 */ /* 0x000fe20000000f00 */
[----:B------:R-:W-:Y:S01]  /*0550*/  @!P1 IMAD.WIDE.U32 R8, R28, c[0x0][0x1c0], R34 ;  /* 0x000070001c089a25 */ /* 0x000fe200078e0022 */
[----:B------:R-:W-:-:S03]  /*0560*/  ISETP.GT.U32.OR P3, PT, R7, 0x29f, P3 ;  /* 0x0000029f0700780c */ /* 0x000fc60001f64470 */
[----:B------:R-:W-:Y:S01]  /*0570*/  @P0 IMAD.WIDE.U32 R10, R29, c[0x0][0x1c0], R10 ;  /* 0x000070001d0a0a25 */ /* 0x000fe200078e000a */
[----:B------:R-:W-:Y:S02]  /*0580*/  @!P1 IADD3 R9, R9, R15, RZ ;  /* 0x0000000f09099210 */ /* 0x000fe40007ffe0ff */
[C---:B------:R-:W-:Y:S02]  /*0590*/  @!P1 LEA R14, P5, R8.reuse, c[0x0][0x170], 0x1 ;  /* 0x00005c00080e9a11 */ /* 0x040fe400078a08ff */
[----:B------:R-:W-:Y:S02]  /*05a0*/  @P0 IADD3 R11, R11, R13, RZ ;  /* 0x0000000d0b0b0210 */ /* 0x000fe40007ffe0ff */
[----:B------:R-:W-:Y:S01]  /*05b0*/  @!P1 LEA.HI.X R15, R8, c[0x0][0x174], R9, 0x1, P5 ;  /* 0x00005d00080f9a11 */ /* 0x000fe200028f0c09 */
[----:B------:R-:W-:Y:S01]  /*05c0*/  @!P2 IMAD R8, R4, c[0x0][0x1c0], RZ ;  /* 0x000070000408aa24 */ /* 0x000fe200078e02ff */
[----:B------:R-:W-:Y:S02]  /*05d0*/  @P0 LEA R16, P4, R10, c[0x0][0x170], 0x1 ;  /* 0x00005c000a100a11 */ /* 0x000fe400078808ff */
[----:B------:R-:W-:Y:S01]  /*05e0*/  @!P2 MOV R9, R35 ;  /* 0x000000230009a202 */ /* 0x000fe20000000f00 */
[----:B------:R-:W-:Y:S01]  /*05f0*/  @!P2 IMAD R13, R27, c[0x0][0x1c4], R8 ;  /* 0x000071001b0daa24 */ /* 0x000fe200078e0208 */
[----:B------:R-:W-:-:S02]  /*0600*/  @!P2 MOV R8, R36 ;  /* 0x000000240008a202 */ /* 0x000fc40000000f00 */
[----:B------:R-:W-:Y:S01]  /*0610*/  @P0 LEA.HI.X R17, R10, c[0x0][0x174], R11, 0x1, P4 ;  /* 0x00005d000a110a11 */ /* 0x000fe200020f0c0b */
[----:B------:R-:W-:Y:S02]  /*0620*/  @!P3 IMAD R11, R5, c[0x0][0x1c0], RZ ;  /* 0x00007000050bba24 */ /* 0x000fe400078e02ff */
[----:B------:R-:W-:Y:S01]  /*0630*/  @!P2 IMAD.WIDE.U32 R8, R27, c[0x0][0x1c0], R8 ;  /* 0x000070001b08aa25 */ /* 0x000fe200078e0008 */
[----:B------:R-:W-:Y:S01]  /*0640*/  @!P3 MOV R10, R36 ;  /* 0x00000024000ab202 */ /* 0x000fe20000000f00 */
[----:B------:R-:W2:Y:S01]  /*0650*/  @P0 LDG.E R23, [R16.64] ;  /* 0x0000000610170981 */ /* 0x000ea2000c1e1900 */
[----:B------:R-:W-:Y:S01]  /*0660*/  CS2R R20, SRZ ;  /* 0x0000000000147805 */ /* 0x000fe2000001ff00 */
[----:B------:R-:W-:Y:S01]  /*0670*/  @!P3 IMAD R19, R26, c[0x0][0x1c4], R11 ;  /* 0x000071001a13ba24 */ /* 0x000fe200078e020b */
[----:B------:R-:W-:Y:S02]  /*0680*/  @!P3 MOV R11, R35 ;  /* 0x00000023000bb202 */ /* 0x000fe40000000f00 */
[----:B------:R-:W-:-:S02]  /*0690*/  @!P2 IADD3 R9, R9, R13, RZ ;  /* 0x0000000d0909a210 */ /* 0x000fc40007ffe0ff */
[----:B------:R-:W-:Y:S01]  /*06a0*/  @!P2 LEA R12, P4, R8, c[0x0][0x170], 0x1 ;  /* 0x00005c00080caa11 */ /* 0x000fe200078808ff */
[----:B------:R-:W-:Y:S01]  /*06b0*/  @!P3 IMAD.WIDE.U32 R10, R26, c[0x0][0x1c0], R10 ;  /* 0x000070001a0aba25 */ /* 0x000fe200078e000a */
[----:B------:R0:W3:Y:S02]  /*06c0*/  @!P1 LDG.E R21, [R14.64] ;  /* 0x000000060e159981 */ /* 0x0000e4000c1e1900 */
[----:B------:R-:W-:Y:S02]  /*06d0*/  @!P2 LEA.HI.X R13, R8, c[0x0][0x174], R9, 0x1, P4 ;  /* 0x00005d00080daa11 */ /* 0x000fe400020f0c09 */
[----:B------:R-:W-:Y:S02]  /*06e0*/  @!P3 IADD3 R9, R11, R19, RZ ;  /* 0x000000130b09b210 */ /* 0x000fe40007ffe0ff */
[C---:B------:R-:W-:Y:S01]  /*06f0*/  @!P3 LEA R8, P1, R10.reuse, c[0x0][0x170], 0x1 ;  /* 0x00005c000a08ba11 */ /* 0x040fe200078208ff */
[----:B------:R1:W4:Y:S03]  /*0700*/  @!P2 LDG.E R22, [R12.64] ;  /* 0x000000060c16a981 */ /* 0x000326000c1e1900 */
[----:B------:R-:W-:-:S05]  /*0710*/  @!P3 LEA.HI.X R9, R10, c[0x0][0x174], R9, 0x1, P1 ;  /* 0x00005d000a09ba11 */ /* 0x000fca00008f0c09 */
[----:B------:R5:W5:Y:S01]  /*0720*/  @!P3 LDG.E R20, [R8.64] ;  /* 0x000000060814b981 */ /* 0x000b62000c1e1900 */
[C---:B------:R-:W-:Y:S01]  /*0730*/  ISETP.GT.AND P1, PT, R0.reuse, 0x1e, PT ;  /* 0x0000001e0000780c */ /* 0x040fe20003f24270 */
[----:B------:R-:W-:Y:S01]  /*0740*/  BSSY B0, `(.L_x_2449) ;  /* 0x000006d000007945 */ /* 0x000fe20003800000 */
[----:B------:R-:W-:Y:S02]  /*0750*/  ISETP.NE.AND P3, PT, R0, RZ, PT ;  /* 0x000000ff0000720c */ /* 0x000fe40003f65270 */
[----:B------:R-:W-:Y:S01]  /*0760*/  ISETP.NE.AND P2, PT, R7, RZ, PT ;  /* 0x000000ff0700720c */ /* 0x000fe20003f45270 */
[--C-:B--2---:R-:W-:Y:S02]  /*0770*/  HADD2.F32 R11, -RZ, R23.reuse.H1_H1 ;  /* 0x30000017ff0b7230 */ /* 0x104fe40000004100 */
[----:B------:R-:W-:-:S03]  /*0780*/  HADD2.F32 R10, -RZ, R23.H0_H0 ;  /* 0x20000017ff0a7230 */ /* 0x000fc60000004100 */
[----:B0-----:R-:W-:Y:S02]  /*0790*/  FMUL.FTZ R15, R11, R11 ;  /* 0x0000000b0b0f7220 */ /* 0x001fe40000410000 */
[C---:B------:R-:W-:Y:S01]  /*07a0*/  FADD.FTZ R11, R10.reuse, R11 ;  /* 0x0000000b0a0b7221 */ /* 0x040fe20000010000 */
[--C-:B---3--:R-:W-:Y:S01]  /*07b0*/  HADD2.F32 R17, -RZ, R21.reuse.H1_H1 ;  /* 0x30000015ff117230 */ /* 0x108fe20000004100 */
[----:B------:R-:W-:Y:S01]  /*07c0*/  FFMA.FTZ R15, R10, R10, R15 ;  /* 0x0000000a0a0f7223 */ /* 0x000fe2000001000f */
[----:B------:R-:W-:Y:S01]  /*07d0*/  HADD2.F32 R14, -RZ, R21.H0_H0 ;  /* 0x20000015ff0e7230 */ /* 0x000fe20000004100 */
[----:B------:R-:W-:Y:S02]  /*07e0*/  FADD.FTZ R11, RZ, R11 ;  /* 0x0000000bff0b7221 */ /* 0x000fe40000010000 */
[----:B-1----:R-:W-:Y:S01]  /*07f0*/  FMUL.FTZ R13, R17, R17 ;  /* 0x00000011110d7220 */ /* 0x002fe20000410000 */
[--C-:B----4-:R-:W-:Y:S01]  /*0800*/  HADD2.F32 R10, -RZ, R22.reuse.H1_H1 ;  /* 0x30000016ff0a7230 */ /* 0x110fe20000004100 */
[C---:B------:R-:W-:Y:S01]  /*0810*/  FADD.FTZ R12, R14.reuse, R17 ;  /* 0x000000110e0c7221 */ /* 0x040fe20000010000 */
[----:B-----5:R-:W-:Y:S01]  /*0820*/  HADD2.F32 R9, -RZ, R22.H0_H0 ;  /* 0x20000016ff097230 */ /* 0x020fe20000004100 */
[----:B------:R-:W-:-:S02]  /*0830*/  FFMA.FTZ R14, R14, R14, R13 ;  /* 0x0000000e0e0e7223 */ /* 0x000fc4000001000d */
[----:B------:R-:W-:Y:S02]  /*0840*/  FMUL.FTZ R8, R10, R10 ;  /* 0x0000000a0a087220 */ /* 0x000fe40000410000 */
[----:B------:R-:W-:Y:S01]  /*0850*/  FADD.FTZ R15, RZ, R15 ;  /* 0x0000000fff0f7221 */ /* 0x000fe20000010000 */
[--C-:B------:R-:W-:Y:S01]  /*0860*/  HADD2.F32 R13, -RZ, R20.reuse.H1_H1 ;  /* 0x30000014ff0d7230 */ /* 0x100fe20000004100 */
[C---:B------:R-:W-:Y:S02]  /*0870*/  FADD.FTZ R10, R9.reuse, R10 ;  /* 0x0000000a090a7221 */ /* 0x040fe40000010000 */
[----:B------:R-:W-:Y:S01]  /*0880*/  FFMA.FTZ R9, R9, R9, R8 ;  /* 0x0000000909097223 */ /* 0x000fe20000010008 */
[----:B------:R-:W-:Y:S01]  /*0890*/  HADD2.F32 R8, -RZ, R20.H0_H0 ;  /* 0x20000014ff087230 */ /* 0x000fe20000004100 */
[----:B------:R-:W-:Y:S02]  /*08a0*/  FADD.FTZ R14, R15, R14 ;  /* 0x0000000e0f0e7221 */ /* 0x000fe40000010000 */
[----:B------:R-:W-:-:S02]  /*08b0*/  FMUL.FTZ R15, R13, R13 ;  /* 0x0000000d0d0f7220 */ /* 0x000fc40000410000 */
[----:B------:R-:W-:Y:S02]  /*08c0*/  FADD.FTZ R13, R8, R13 ;  /* 0x0000000d080d7221 */ /* 0x000fe40000010000 */
[----:B------:R-:W-:Y:S02]  /*08d0*/  FADD.FTZ R9, R14, R9 ;  /* 0x000000090e097221 */ /* 0x000fe40000010000 */
[----:B------:R-:W-:Y:S02]  /*08e0*/  FFMA.FTZ R8, R8, R8, R15 ;  /* 0x0000000808087223 */ /* 0x000fe4000001000f */
[----:B------:R-:W-:Y:S02]  /*08f0*/  FADD.FTZ R11, R11, R12 ;  /* 0x0000000c0b0b7221 */ /* 0x000fe40000010000 */
[----:B------:R-:W-:Y:S02]  /*0900*/  FADD.FTZ R8, R9, R8 ;  /* 0x0000000809087221 */ /* 0x000fe40000010000 */
[----:B------:R-:W-:-:S03]  /*0910*/  FADD.FTZ R10, R11, R10 ;  /* 0x0000000a0b0a7221 */ /* 0x000fc60000010000 */
[----:B------:R-:W0:Y:S01]  /*0920*/  SHFL.DOWN PT, R11, R8, 0x1, 0x1f ;  /* 0x08201f00080b7f89 */ /* 0x000e2200000e0000 */
[----:B------:R-:W-:-:S05]  /*0930*/  FADD.FTZ R18, R10, R13 ;  /* 0x0000000d0a127221 */ /* 0x000fca0000010000 */
[----:B------:R-:W1:Y:S01]  /*0940*/  SHFL.DOWN PT, R9, R18, 0x1, 0x1f ;  /* 0x08201f0012097f89 */ /* 0x000e6200000e0000 */
[----:B0-----:R-:W-:-:S05]  /*0950*/  @!P1 FADD.FTZ R8, R8, R11 ;  /* 0x0000000b08089221 */ /* 0x001fca0000010000 */
[----:B------:R-:W0:Y:S01]  /*0960*/  SHFL.DOWN PT, R11, R8, 0x2, 0x1f ;  /* 0x08401f00080b7f89 */ /* 0x000e2200000e0000 */
[----:B-1----:R-:W-:Y:S01]  /*0970*/  @!P1 FADD.FTZ R18, R18, R9 ;  /* 0x0000000912129221 */ /* 0x002fe20000010000 */
[----:B------:R-:W-:-:S04]  /*0980*/  ISETP.GT.AND P1, PT, R0, 0x1d, PT ;  /* 0x0000001d0000780c */ /* 0x000fc80003f24270 */
[----:B------:R-:W1:Y:S09]  /*0990*/  SHFL.DOWN PT, R9, R18, 0x2, 0x1f ;  /* 0x08401f0012097f89 */ /* 0x000e7200000e0000 */
        /* <DEDUP_REMOVED lines=16> */
[----:B------:R-:W-:Y:S01]  /*0aa0*/  MOV R19, R8 ;  /* 0x0000000800137202 */ /* 0x000fe20000000f00 */
        /* <DEDUP_REMOVED lines=54> */
.L_x_2450:
[----:B------:R-:W-:Y:S05]  /*0e10*/  BSYNC B0 ;  /* 0x0000000000007941 */ /* 0x000fea0003800000 */
.L_x_2449:
        /* <DEDUP_REMOVED lines=25> */
.L_x_2453:
[----:B------:R-:W2:Y:S01]  /*0fb0*/  LDG.E.STRONG.GPU R10, [R8.64] ;  /* 0x00000006080a7981 */ /* 0x000ea2000c1ef900 */
[----:B------:R-:W-:Y:S01]  /*0fc0*/  YIELD ;  /* 0x0000000000007946 */ /* 0x000fe20003800000 */
[----:B--2---:R-:W-:Y:S01]  /*0fd0*/  ISETP.NE.AND P1, PT, R10, R11, PT ;  /* 0x0000000b0a00720c */ /* 0x004fe20003f25270 */
[----:B------:R-:W-:-:S12]  /*0fe0*/  CCTL.IVALL ;  /* 0x00000000ff00798f */ /* 0x000fd80002000000 */
[----:B------:R-:W-:Y:S05]  /*0ff0*/  @P1 BRA `(.L_x_2453) ;  /* 0xffffffb000001947 */ /* 0x000fea000383ffff */
.L_x_2452:
        /* <DEDUP_REMOVED lines=11> */
.L_x_2455:
        /* <DEDUP_REMOVED lines=59> */
.L_x_2454:
        /* <DEDUP_REMOVED lines=19> */
.L_x_2457:
[----:B------:R-:W-:Y:S05]  /*1590*/  BSYNC B0 ;  /* 0x0000000000007941 */ /* 0x000fea0003800000 */
.L_x_2456:
        /* <DEDUP_REMOVED lines=30> */
.L_x_2451:
        /* <DEDUP_REMOVED lines=20> */
[--C-:B------:R-:W-:Y:S01]  /*18c0*/  HADD2.F32 R33, -RZ, R21.reuse.H0_H0 ;  /* 0x20000015ff217230 */ /* 0x100fe20000004100 */
[----:B------:R-:W-:Y:S01]  /*18d0*/  ISETP.GE.U32.AND P2, PT, R28, c[0x0][0x1c8], PT ;  /* 0x000072001c007a0c */ /* 0x000fe20003f46070 */
[----:B------:R-:W-:Y:S01]  /*18e0*/  HADD2.F32 R14, -RZ, R21.H1_H1 ;  /* 0x30000015ff0e7230 */ /* 0x000fe20000004100 */
[----:B------:R-:W-:Y:S01]  /*18f0*/  ISETP.GE.U32.AND P3, PT, R27, c[0x0][0x1c8], PT ;  /* 0x000072001b007a0c */ /* 0x000fe20003f66070 */
[--C-:B------:R-:W-:Y:S01]  /*1900*/  HADD2.F32 R21, -RZ, R22.reuse.H0_H0 ;  /* 0x20000016ff157230 */ /* 0x100fe20000004100 */
[----:B------:R-:W-:Y:S01]  /*1910*/  ISETP.GE.AND.EX P2, PT, R3, c[0x0][0x1cc], PT, P2 ;  /* 0x0000730003007a0c */ /* 0x000fe20003f46320 */
[----:B------:R-:W-:Y:S01]  /*1920*/  HADD2.F32 R23, -RZ, R22.H1_H1 ;  /* 0x30000016ff177230 */ /* 0x000fe20000004100 */
[----:B------:R-:W-:Y:S01]  /*1930*/  ISETP.GE.AND.EX P3, PT, R4, c[0x0][0x1cc], PT, P3 ;  /* 0x0000730004007a0c */ /* 0x000fe20003f66330 */
[--C-:B------:R-:W-:Y:S01]  /*1940*/  HADD2.F32 R17, -RZ, R20.reuse.H0_H0 ;  /* 0x20000014ff117230 */ /* 0x100fe20000004100 */
[C---:B------:R-:W-:Y:S01]  /*1950*/  ISETP.GT.U32.OR P2, PT, R7.reuse, 0x29f, P2 ;  /* 0x0000029f0700780c */ /* 0x040fe20001744470 */
[----:B0-----:R-:W-:Y:S01]  /*1960*/  HADD2.F32 R19, -RZ, R20.H1_H1 ;  /* 0x30000014ff137230 */ /* 0x001fe20000004100 */
        /* <DEDUP_REMOVED lines=46> */
.L_x_2458:
        /* <DEDUP_REMOVED lines=12> */
.L_x_2460:
[----:B------:R-:W-:Y:S05]  /*1d10*/  BSYNC B0 ;  /* 0x0000000000007941 */ /* 0x000fea0003800000 */
.L_x_2459:
        /* <DEDUP_REMOVED lines=11> */
.L_x_2461:
[----:B------:R-:W-:Y:S01]  /*1dd0*/  BSSY B0, `(.L_x_2462) ;  /* 0x000000c000007945 */ /* 0x000fe20003800000 */
[----:B------:R-:W-:Y:S05]  /*1de0*/  @P2 BRA `(.L_x_2463) ;  /* 0x000000a000002947 */ /* 0x000fea0003800000 */
[----:B------:R-:W-:Y:S01]  /*1df0*/  MOV R8, R36 ;  /* 0x0000002400087202 */ /* 0x000fe20000000f00 */
[----:B------:R-:W-:Y:S01]  /*1e00*/  IMAD R3, R3, c[0x0][0x1c0], RZ ;  /* 0x0000700003037a24 */ /* 0x000fe200078e02ff */
[----:B------:R-:W-:Y:S02]  /*1e10*/  MOV R9, R35 ;  /* 0x0000002300097202 */ /* 0x000fe40000000f00 */
[----:B------:R-:W-:Y:S01]  /*1e20*/  F2FP.PACK_AB R13, R16, R13 ;  /* 0x0000000d100d723e */ /* 0x000fe200000000ff */
[C---:B------:R-:W-:Y:S02]  /*1e30*/  IMAD R3, R28.reuse, c[0x0][0x1c4], R3 ;  /* 0x000071001c037a24 */ /* 0x040fe400078e0203 */
[----:B------:R-:W-:-:S05]  /*1e40*/  IMAD.WIDE.U32 R8, R28, c[0x0][0x1c0], R8 ;  /* 0x000070001c087a25 */ /* 0x000fca00078e0008 */
[----:B------:R-:W-:Y:S02]  /*1e50*/  IADD3 R3, R9, R3, RZ ;  /* 0x0000000309037210 */ /* 0x000fe40007ffe0ff */
[----:B0-----:R-:W-:-:S04]  /*1e60*/  LEA R10, P2, R8, c[0x0][0x160], 0x1 ;  /* 0x00005800080a7a11 */ /* 0x001fc800078408ff */
[----:B------:R-:W-:-:S05]  /*1e70*/  LEA.HI.X R11, R8, c[0x0][0x164], R3, 0x1, P2 ;  /* 0x00005900080b7a11 */ /* 0x000fca00010f0c03 */
[----:B------:R0:W-:Y:S04]  /*1e80*/  STG.E [R10.64], R13 ;  /* 0x0000000d0a007986 */ /* 0x0001e8000c101906 */
.L_x_2463:
[----:B------:R-:W-:Y:S05]  /*1e90*/  BSYNC B0 ;  /* 0x0000000000007941 */ /* 0x000fea0003800000 */
.L_x_2462:
        /* <DEDUP_REMOVED lines=11> */
.L_x_2464:
        /* <DEDUP_REMOVED lines=12> */
.L_x_2466:
[----:B------:R-:W-:Y:S05]  /*2010*/  BSYNC B0 ;  /* 0x0000000000007941 */ /* 0x000fea0003800000 */
.L_x_2465:
        /* <DEDUP_REMOVED lines=11> */
.L_x_2467:
[----:B------:R-:W-:Y:S01]  /*20d0*/  BSSY B0, `(.L_x_2468) ;  /* 0x000000c000007945 */ /* 0x000fe20003800000 */
[----:B------:R-:W-:Y:S05]  /*20e0*/  @P1 BRA `(.L_x_2469) ;  /* 0x000000a000001947 */ /* 0x000fea0003800000 */
[----:B------:R-:W-:Y:S01]  /*20f0*/  IMAD R3, R5, c[0x0][0x1c0], RZ ;  /* 0x0000700005037a24 */ /* 0x000fe200078e02ff */
[----:B------:R-:W-:Y:S02]  /*2100*/  MOV R4, R36 ;  /* 0x0000002400047202 */ /* 0x000fe40000000f00 */
[----:B------:R-:W-:Y:S01]  /*2110*/  MOV R5, R35 ;  /* 0x0000002300057202 */ /* 0x000fe20000000f00 */
[----:B------:R-:W-:Y:S01]  /*2120*/  IMAD R3, R26, c[0x0][0x1c4], R3 ;  /* 0x000071001a037a24 */ /* 0x000fe200078e0203 */
[----:B------:R-:W-:-:S03]  /*2130*/  F2FP.PACK_AB R17, R17, R14 ;  /* 0x0000000e1111723e */ /* 0x000fc600000000ff */
[----:B------:R-:W-:-:S05]  /*2140*/  IMAD.WIDE.U32 R4, R26, c[0x0][0x1c0], R4 ;  /* 0x000070001a047a25 */ /* 0x000fca00078e0004 */
[----:B------:R-:W-:Y:S02]  /*2150*/  IADD3 R3, R5, R3, RZ ;  /* 0x0000000305037210 */ /* 0x000fe40007ffe0ff */
[----:B------:R-:W-:-:S04]  /*2160*/  LEA R8, P1, R4, c[0x0][0x160], 0x1 ;  /* 0x0000580004087a11 */ /* 0x000fc800078208ff */
[----:B------:R-:W-:-:S05]  /*2170*/  LEA.HI.X R9, R4, c[0x0][0x164], R3, 0x1, P1 ;  /* 0x0000590004097a11 */ /* 0x000fca00008f0c03 */
[----:B------:R1:W-:Y:S04]  /*2180*/  STG.E [R8.64], R17 ;  /* 0x0000001108007986 */ /* 0x0003e8000c101906 */
.L_x_2469:
[----:B------:R-:W-:Y:S05]  /*2190*/  BSYNC B0 ;  /* 0x0000000000007941 */ /* 0x000fea0003800000 */
.L_x_2468:
[----:B------:R-:W-:Y:S02]  /*21a0*/  IADD3 R30, R30, c[0x0][0x10], RZ ;  /* 0x000004001e1e7a10 */ /* 0x000fe40007ffe0ff */
[----:B------:R-:W-:Y:S02]  /*21b0*/  IADD3 R24, R24, 0x1, RZ ;  /* 0x0000000118187810 */ /* 0x000fe40007ffe0ff */
[----:B------:R-:W-:-:S13]  /*21c0*/  ISETP.GE.AND P1, PT, R30, UR4, PT ;  /* 0x000000041e007c0c */ /* 0x000fda000bf26270 */
[----:B------:R-:W-:Y:S01]  /*21d0*/  @P1 CALL.REL.NOINC `(.L_x_2470) ;  /* 0x0000001000001944 */ /* 0x000fe20003c00000 */
[----:B------:R-:W-:Y:S05]  /*21e0*/  BRA `(.L_x_2471) ;  /* 0xffffdff000007947 */ /* 0x000fea000383ffff */
.L_x_2470:
[----:B------:R-:W-:Y:S05]  /*21f0*/  EXIT ;  /* 0x000000000000794d */ /* 0x000fea0003800000 */
.L_x_2472:
        /* <DEDUP_REMOVED lines=16> */
.L_x_3309:


//--------------------- .text._Z35group_norm_nhwc_fwd_one_pass_kernelI11Fp16IOFp32WLi256ELi42ELi672EEv26Group_norm_nhwc_fwd_params --------------------------
	.section	.text._Z35group_norm_nhwc_fwd_one_pass_kernelI11Fp16IOFp32WLi256ELi42ELi672EEv26Group_norm_nhwc_fwd_params,"ax",@progbits
	.sectioninfo	@"SHI_REGISTERS=56"
	.align	128
        .global         _Z35group_norm_nhwc_fwd_one_pass_kernelI11Fp16IOFp32WLi256ELi42ELi672EEv26Group_norm_nhwc_fwd_params
        .type           _Z35group_norm_nhwc_fwd_one_pass_kernelI11Fp16IOFp32WLi256ELi42ELi672EEv26Group_norm_nhwc_fwd_params,@function
        .size           _Z35group_norm_nhwc_fwd_one_pass_kernelI11Fp16IOFp32WLi256ELi42ELi672EEv26Group_norm_nhwc_fwd_params,(.L_x_3310 - _Z35group_norm_nhwc_fwd_one_pass_kernelI11Fp16IOFp32WLi256ELi42ELi672EEv26Group_norm_nhwc_fwd_params)
        .other          _Z35group_norm_nhwc_fwd_one_pass_kernelI11Fp16IOFp32WLi256ELi42ELi672EEv26Group_norm_nhwc_fwd_params,@"STO_CUDA_ENTRY STV_DEFAULT"
_Z35group_norm_nhwc_fwd_one_pass_kernelI11Fp16IOFp32WLi256ELi42ELi672EEv26Group_norm_nhwc_fwd_params:
.text._Z35group_norm_nhwc_fwd_one_pass_kernelI11Fp16IOFp32WLi256ELi42ELi672EEv26Group_norm_nhwc_fwd_params:
        /* <DEDUP_REMOVED lines=34> */
.L_x_2507:
[----:B0-----:R-:W-:Y:S01]  /*0220*/  IABS R5, c[0x0][0x1d8] ;  /* 0x0000760000057a13 */ /* 0x001fe20000000000 */
[----:B------:R-:W-:Y:S01]  /*0230*/  CS2R R22, SRZ ;  /* 0x0000000000167805 */ /* 0x000fe2000001ff00 */
[----:B------:R-:W-:-:S02]  /*0240*/  SHF.R.S32.HI R28, RZ, 0x1f, R35 ;  /* 0x0000001fff1c7819 */ /* 0x000fc40000011423 */
        /* <DEDUP_REMOVED lines=29> */
[----:B------:R-:W-:Y:S02]  /*0420*/  ISETP.GE.AND.EX P3, PT, R28, c[0x0][0x1cc], PT, P3 ;  /* 0x000073001c007a0c */ /* 0x000fe40003f66330 */
[----:B------:R-:W-:Y:S01]  /*0430*/  ISETP.GE.U32.AND P2, PT, R34, c[0x0][0x1c8], PT ;  /* 0x0000720022007a0c */ /* 0x000fe20003f46070 */
[----:B------:R-:W-:Y:S01]  /*0440*/  IMAD R27, R0, c[0x0][0x1d8], R37 ;  /* 0x00007600001b7a24 */ /* 0x000fe200078e0225 */
[----:B------:R-:W-:-:S02]  /*0450*/  SHF.R.S32.HI R0, RZ, 0x1f, R5 ;  /* 0x0000001fff007819 */ /* 0x000fc40000011405 */
[----:B------:R-:W-:Y:S01]  /*0460*/  ISETP.GT.U32.OR P3, PT, R41, 0x29f, P3 ;  /* 0x0000029f2900780c */ /* 0x000fe20001f64470 */
[----:B------:R-:W-:Y:S01]  /*0470*/  IMAD R27, R27, 0x2a, RZ ;  /* 0x0000002a1b1b7824 */ /* 0x000fe200078e02ff */
[----:B------:R-:W-:Y:S01]  /*0480*/  ISETP.GE.AND.EX P2, PT, R26, c[0x0][0x1cc], PT, P2 ;  /* 0x000073001a007a0c */ /* 0x000fe20003f46320 */
[----:B------:R-:W-:-:S03]  /*0490*/  IMAD R0, R0, c[0x0][0x1d0], RZ ;  /* 0x0000740000007a24 */ /* 0x000fc600078e02ff */
[----:B------:R-:W-:Y:S01]  /*04a0*/  IADD3 R2, P1, R38, R27, RZ ;  /* 0x0000001b26027210 */ /* 0x000fe20007f3e0ff */
[----:B------:R-:W-:Y:S01]  /*04b0*/  IMAD R13, R5, c[0x0][0x1d4], R0 ;  /* 0x00007500050d7a24 */ /* 0x000fe200078e0200 */
[----:B------:R-:W-:Y:S02]  /*04c0*/  ISETP.GT.U32.OR P2, PT, R41, 0x29f, P2 ;  /* 0x0000029f2900780c */ /* 0x000fe40001744470 */
[----:B------:R-:W-:Y:S02]  /*04d0*/  LEA.HI.X.SX32 R3, R27, R4, 0x1, P1 ;  /* 0x000000041b037211 */ /* 0x000fe400008f0eff */
[----:B------:R-:W-:Y:S01]  /*04e0*/  ISETP.GE.U32.AND P1, PT, R33, c[0x0][0x1c8], PT ;  /* 0x0000720021007a0c */ /* 0x000fe20003f26070 */
[----:B------:R-:W-:Y:S02]  /*04f0*/  @!P3 IMAD R0, R28, c[0x0][0x1c0], RZ ;  /* 0x000070001c00ba24 */ /* 0x000fe400078e02ff */
[----:B------:R-:W-:Y:S01]  /*0500*/  IMAD.WIDE.U32 R2, R5, c[0x0][0x1d0], R2 ;  /* 0x0000740005027a25 */ /* 0x000fe200078e0002 */
[----:B------:R-:W-:-:S03]  /*0510*/  ISETP.GE.AND.EX P1, PT, R25, c[0x0][0x1cc], PT, P1 ;  /* 0x0000730019007a0c */ /* 0x000fc60003f26310 */
[----:B------:R-:W-:Y:S01]  /*0520*/  @!P3 IMAD R5, R35, c[0x0][0x1c4], R0 ;  /* 0x000071002305ba24 */ /* 0x000fe200078e0200 */
[----:B------:R-:W-:Y:S01]  /*0530*/  IADD3 R13, R3, R13, RZ ;  /* 0x0000000d030d7210 */ /* 0x000fe20007ffe0ff */
[----:B------:R-:W-:Y:S01]  /*0540*/  @P0 IMAD R0, R43, c[0x0][0x1c0], RZ ;  /* 0x000070002b000a24 */ /* 0x000fe200078e02ff */
[-C--:B------:R-:W-:Y:S02]  /*0550*/  @!P3 MOV R12, R2.reuse ;  /* 0x00000002000cb202 */ /* 0x080fe40000000f00 */
[----:B------:R-:W-:Y:S01]  /*0560*/  @!P2 MOV R10, R2 ;  /* 0x00000002000aa202 */ /* 0x000fe20000000f00 */
[----:B------:R-:W-:Y:S01]  /*0570*/  @P0 IMAD R9, R39, c[0x0][0x1c4], R0 ;  /* 0x0000710027090a24 */ /* 0x000fe200078e0200 */
[----:B------:R-:W-:Y:S01]  /*0580*/  @!P2 MOV R11, R13 ;  /* 0x0000000d000ba202 */ /* 0x000fe20000000f00 */
[----:B------:R-:W-:Y:S01]  /*0590*/  @!P3 IMAD.WIDE.U32 R6, R35, c[0x0][0x1c0], R12 ;  /* 0x000070002306ba25 */ /* 0x000fe200078e000c */
[----:B------:R-:W-:-:S03]  /*05a0*/  ISETP.GT.U32.OR P1, PT, R41, 0x29f, P1 ;  /* 0x0000029f2900780c */ /* 0x000fc60000f24470 */
[----:B------:R-:W-:Y:S01]  /*05b0*/  @!P2 IMAD.WIDE.U32 R10, R34, c[0x0][0x1c0], R10 ;  /* 0x00007000220aaa25 */ /* 0x000fe200078e000a */
[----:B------:R-:W-:Y:S02]  /*05c0*/  @!P3 IADD3 R5, R7, R5, RZ ;  /* 0x000000050705b210 */ /* 0x000fe40007ffe0ff */
[----:B------:R-:W-:Y:S01]  /*05d0*/  @!P3 LEA R4, P4, R6, c[0x0][0x170], 0x1 ;  /* 0x00005c000604ba11 */ /* 0x000fe200078808ff */
[----:B------:R-:W-:Y:S01]  /*05e0*/  @!P2 IMAD R7, R26, c[0x0][0x1c0], RZ ;  /* 0x000070001a07aa24 */ /* 0x000fe200078e02ff */
[----:B------:R-:W-:Y:S02]  /*05f0*/  @!P2 LEA R14, P5, R10, c[0x0][0x170], 0x1 ;  /* 0x00005c000a0eaa11 */ /* 0x000fe400078a08ff */
[----:B------:R-:W-:Y:S01]  /*0600*/  @!P3 LEA.HI.X R5, R6, c[0x0][0x174], R5, 0x1, P4 ;  /* 0x00005d000605ba11 */ /* 0x000fe200020f0c05 */
[----:B------:R-:W-:Y:S01]  /*0610*/  @!P2 IMAD R15, R34, c[0x0][0x1c4], R7 ;  /* 0x00007100220faa24 */ /* 0x000fe200078e0207 */
[----:B------:R-:W-:Y:S02]  /*0620*/  ISETP.GE.U32.AND P4, PT, R32, c[0x0][0x1c8], PT ;  /* 0x0000720020007a0c */ /* 0x000fe40003f86070 */
[----:B------:R-:W-:Y:S01]  /*0630*/  @P0 MOV R6, R2 ;  /* 0x0000000200060202 */ /* 0x000fe20000000f00 */
[----:B------:R0:W2:Y:S01]  /*0640*/  @!P3 LDG.E R23, [R4.64] ;  /* 0x000000060417b981 */ /* 0x0000a2000c1e1900 */
[----:B------:R-:W-:-:S02]  /*0650*/  ISETP.GE.AND.EX P4, PT, R24, c[0x0][0x1cc], PT, P4 ;  /* 0x0000730018007a0c */ /* 0x000fc40003f86340 */
[----:B------:R-:W-:Y:S02]  /*0660*/  @P0 MOV R7, R13 ;  /* 0x0000000d00070202 */ /* 0x000fe40000000f00 */
[----:B------:R-:W-:-:S03]  /*0670*/  ISETP.GT.U32.OR P4, PT, R41, 0x29f, P4 ;  /* 0x0000029f2900780c */ /* 0x000fc60002784470 */
[----:B------:R-:W-:-:S05]  /*0680*/  @P0 IMAD.WIDE.U32 R6, R39, c[0x0][0x1c0], R6 ;  /* 0x0000700027060a25 */ /* 0x000fca00078e0006 */
[----:B------:R-:W-:Y:S02]  /*0690*/  @P0 IADD3 R9, R7, R9, RZ ;  /* 0x0000000907090210 */ /* 0x000fe40007ffe0ff */
[----:B------:R-:W-:Y:S02]  /*06a0*/  @!P2 IADD3 R7, R11, R15, RZ ;  /* 0x0000000f0b07a210 */ /* 0x000fe40007ffe0ff */
[----:B------:R-:W-:Y:S02]  /*06b0*/  @P0 LEA R8, P6, R6, c[0x0][0x170], 0x1 ;  /* 0x00005c0006080a11 */ /* 0x000fe400078c08ff */
[----:B------:R-:W-:Y:S01]  /*06c0*/  @!P2 LEA.HI.X R15, R10, c[0x0][0x174], R7, 0x1, P5 ;  /* 0x00005d000a0faa11 */ /* 0x000fe200028f0c07 */
[----:B------:R-:W-:Y:S01]  /*06d0*/  @!P4 IMAD R7, R24, c[0x0][0x1c0], RZ ;  /* 0x000070001807ca24 */ /* 0x000fe200078e02ff */
[----:B------:R-:W-:Y:S02]  /*06e0*/  ISETP.GE.U32.AND P3, PT, R31, c[0x0][0x1c8], PT ;  /* 0x000072001f007a0c */ /* 0x000fe40003f66070 */
[----:B------:R-:W-:-:S02]  /*06f0*/  SHF.R.S32.HI R21, RZ, 0x1f, R31 ;  /* 0x0000001fff157819 */ /* 0x000fc4000001141f */
[----:B------:R-:W-:Y:S01]  /*0700*/  MOV R20, RZ ;  /* 0x000000ff00147202 */ /* 0x000fe20000000f00 */
[----:B0-----:R-:W-:Y:S01]  /*0710*/  @!P4 IMAD R5, R32, c[0x0][0x1c4], R7 ;  /* 0x000071002005ca24 */ /* 0x001fe200078e0207 */
[----:B------:R-:W-:Y:S02]  /*0720*/  @P0 LEA.HI.X R9, R6, c[0x0][0x174], R9, 0x1, P6 ;  /* 0x00005d0006090a11 */ /* 0x000fe400030f0c09 */
[----:B------:R-:W-:Y:S01]  /*0730*/  ISETP.GE.AND.EX P3, PT, R21, c[0x0][0x1cc], PT, P3 ;  /* 0x0000730015007a0c */ /* 0x000fe20003f66330 */
[----:B------:R-:W-:Y:S01]  /*0740*/  @!P1 IMAD R0, R25, c[0x0][0x1c0], RZ ;  /* 0x0000700019009a24 */ /* 0x000fe200078e02ff */
[----:B------:R-:W-:Y:S01]  /*0750*/  @!P1 MOV R6, R2 ;  /* 0x0000000200069202 */ /* 0x000fe20000000f00 */
[----:B------:R0:W3:Y:S01]  /*0760*/  @!P2 LDG.E R20, [R14.64] ;  /* 0x000000060e14a981 */ /* 0x0000e2000c1e1900 */
[----:B------:R-:W-:Y:S02]  /*0770*/  @!P1 MOV R7, R13 ;  /* 0x0000000d00079202 */ /* 0x000fe40000000f00 */
[----:B------:R-:W-:Y:S01]  /*0780*/  ISETP.GT.U32.OR P2, PT, R41, 0x29f, P3 ;  /* 0x0000029f2900780c */ /* 0x000fe20001f44470 */
[----:B------:R1:W4:Y:S01]  /*0790*/  @P0 LDG.E R22, [R8.64] ;  /* 0x0000000608160981 */ /* 0x000322000c1e1900 */
[----:B------:R-:W-:-:S02]  /*07a0*/  @!P1 IMAD R17, R33, c[0x0][0x1c4], R0 ;  /* 0x0000710021119a24 */ /* 0x000fc400078e0200 */
[----:B------:R-:W-:Y:S01]  /*07b0*/  @!P1 IMAD.WIDE.U32 R6, R33, c[0x0][0x1c0], R6 ;  /* 0x0000700021069a25 */ /* 0x000fe200078e0006 */
[----:B------:R-:W-:Y:S02]  /*07c0*/  @!P4 MOV R10, R2 ;  /* 0x00000002000ac202 */ /* 0x000fe40000000f00 */
[----:B------:R-:W-:Y:S02]  /*07d0*/  @!P4 MOV R11, R13 ;  /* 0x0000000d000bc202 */ /* 0x000fe40000000f00 */
[----:B------:R-:W-:Y:S02]  /*07e0*/  @!P1 IADD3 R7, R7, R17, RZ ;  /* 0x0000001107079210 */ /* 0x000fe40007ffe0ff */
[----:B-1----:R-:W-:Y:S02]  /*07f0*/  @!P1 LEA R8, P5, R6, c[0x0][0x170], 0x1 ;  /* 0x00005c0006089a11 */ /* 0x002fe400078a08ff */
[----:B------:R-:W-:Y:S02]  /*0800*/  ISETP.GE.U32.AND P3, PT, R30, c[0x0][0x1c8], PT ;  /* 0x000072001e007a0c */ /* 0x000fe40003f66070 */
[----:B------:R-:W-:-:S02]  /*0810*/  SHF.R.S32.HI R19, RZ, 0x1f, R30 ;  /* 0x0000001fff137819 */ /* 0x000fc4000001141e */
[----:B------:R-:W-:Y:S01]  /*0820*/  MOV R18, RZ ;  /* 0x000000ff00127202 */ /* 0x000fe20000000f00 */
[----:B------:R-:W-:Y:S01]  /*0830*/  @!P4 IMAD.WIDE.U32 R10, R32, c[0x0][0x1c0], R10 ;  /* 0x00007000200aca25 */ /* 0x000fe200078e000a */
[----:B------:R-:W-:Y:S02]  /*0840*/  @!P1 LEA.HI.X R9, R6, c[0x0][0x174], R7, 0x1, P5 ;  /* 0x00005d0006099a11 */ /* 0x000fe400028f0c07 */
[----:B------:R-:W-:Y:S01]  /*0850*/  ISETP.GE.AND.EX P3, PT, R19, c[0x0][0x1cc], PT, P3 ;  /* 0x0000730013007a0c */ /* 0x000fe20003f66330 */
[----:B------:R-:W-:Y:S01]  /*0860*/  @!P2 IMAD R0, R21, c[0x0][0x1c0], RZ ;  /* 0x000070001500aa24 */ /* 0x000fe200078e02ff */
[----:B------:R-:W-:Y:S01]  /*0870*/  @!P2 MOV R6, R2 ;  /* 0x000000020006a202 */ /* 0x000fe20000000f00 */
[----:B------:R1:W5:Y:S01]  /*0880*/  @!P1 LDG.E R18, [R8.64] ;  /* 0x0000000608129981 */ /* 0x000362000c1e1900 */
[----:B------:R-:W-:Y:S02]  /*0890*/  @!P2 MOV R7, R13 ;  /* 0x0000000d0007a202 */ /* 0x000fe40000000f00 */
[----:B------:R-:W-:Y:S01]  /*08a0*/  @!P4 IADD3 R5, R11, R5, RZ ;  /* 0x000000050b05c210 */ /* 0x000fe20007ffe0ff */
[C---:B------:R-:W-:Y:S01]  /*08b0*/  @!P2 IMAD R11, R31.reuse, c[0x0][0x1c4], R0 ;  /* 0x000071001f0baa24 */ /* 0x040fe200078e0200 */
[C---:B------:R-:W-:Y:S01]  /*08c0*/  @!P4 LEA R4, P6, R10.reuse, c[0x0][0x170], 0x1 ;  /* 0x00005c000a04ca11 */ /* 0x040fe200078c08ff */
[----:B------:R-:W-:Y:S01]  /*08d0*/  @!P2 IMAD.WIDE.U32 R6, R31, c[0x0][0x1c0], R6 ;  /* 0x000070001f06aa25 */ /* 0x000fe200078e0006 */
[----:B------:R-:W-:Y:S01]  /*08e0*/  ISETP.GT.U32.OR P3, PT, R41, 0x29f, P3 ;  /* 0x0000029f2900780c */ /* 0x000fe20001f64470 */
[----:B------:R-:W-:Y:S01]  /*08f0*/  CS2R R16, SRZ ;  /* 0x0000000000107805 */ /* 0x000fe2000001ff00 */
[----:B------:R-:W-:-:S02]  /*0900*/  @!P4 LEA.HI.X R5, R10, c[0x0][0x174], R5, 0x1, P6 ;  /* 0x00005d000a05ca11 */ /* 0x000fc400030f0c05 */
[----:B------:R-:W-:Y:S02]  /*0910*/  @!P2 IADD3 R7, R7, R11, RZ ;  /* 0x0000000b0707a210 */ /* 0x000fe40007ffe0ff */
[C---:B------:R-:W-:Y:S01]  /*0920*/  @!P2 LEA R10, P1, R6.reuse, c[0x0][0x170], 0x1 ;  /* 0x00005c00060aaa11 */ /* 0x040fe200078208ff */
[----:B------:R1:W5:Y:S03]  /*0930*/  @!P4 LDG.E R17, [R4.64] ;  /* 0x000000060411c981 */ /* 0x000366000c1e1900 */
[----:B------:R-:W-:-:S03]  /*0940*/  @!P2 LEA.HI.X R11, R6, c[0x0][0x174], R7, 0x1, P1 ;  /* 0x00005d00060baa11 */ /* 0x000fc600008f0c07 */
[----:B------:R-:W-:Y:S01]  /*0950*/  @!P3 MOV R6, R2 ;  /* 0x000000020006b202 */ /* 0x000fe20000000f00 */
[----:B0-----:R-:W-:Y:S01]  /*0960*/  @!P3 IMAD R15, R19, c[0x0][0x1c0], RZ ;  /* 0x00007000130fba24 */ /* 0x001fe200078e02ff */
[----:B------:R-:W-:Y:S01]  /*0970*/  @!P3 MOV R7, R13 ;  /* 0x0000000d0007b202 */ /* 0x000fe20000000f00 */
[----:B------:R0:W5:Y:S02]  /*0980*/  @!P2 LDG.E R16, [R10.64] ;  /* 0x000000060a10a981 */ /* 0x000164000c1e1900 */
[C---:B------:R-:W-:Y:S02]  /*0990*/  @!P3 IMAD R15, R30.reuse, c[0x0][0x1c4], R15 ;  /* 0x000071001e0fba24 */ /* 0x040fe400078e020f */
[----:B------:R-:W-:-:S05]  /*09a0*/  @!P3 IMAD.WIDE.U32 R6, R30, c[0x0][0x1c0], R6 ;  /* 0x000070001e06ba25 */ /* 0x000fca00078e0006 */
[----:B------:R-:W-:Y:S02]  /*09b0*/  @!P3 IADD3 R7, R7, R15, RZ ;  /* 0x0000000f0707b210 */ /* 0x000fe40007ffe0ff */
[C---:B-1----:R-:W-:Y:S02]  /*09c0*/  @!P3 LEA R4, P1, R6.reuse, c[0x0][0x170], 0x1 ;  /* 0x00005c000604ba11 */ /* 0x042fe400078208ff */
[----:B------:R-:W-:Y:S02]  /*09d0*/  MOV R15, RZ ;  /* 0x000000ff000f7202 */ /* 0x000fe40000000f00 */
[----:B------:R-:W-:-:S05]  /*09e0*/  @!P3 LEA.HI.X R5, R6, c[0x0][0x174], R7, 0x1, P1 ;  /* 0x00005d000605ba11 */ /* 0x000fca00008f0c07 */
[----:B------:R1:W5:Y:S01]  /*09f0*/  @!P3 LDG.E R15, [R4.64] ;  /* 0x00000006040fb981 */ /* 0x000362000c1e1900 */
[----:B------:R-:W-:Y:S02]  /*0a00*/  ISETP.GE.U32.AND P1, PT, R29, c[0x0][0x1c8], PT ;  /* 0x000072001d007a0c */ /* 0x000fe40003f26070 */
[----:B------:R-:W-:-:S04]  /*0a10*/  SHF.R.S32.HI R14, RZ, 0x1f, R29 ;  /* 0x0000001fff0e7819 */ /* 0x000fc8000001141d */
[----:B------:R-:W-:-:S04]  /*0a20*/  ISETP.GE.AND.EX P1, PT, R14, c[0x0][0x1cc], PT, P1 ;  /* 0x000073000e007a0c */ /* 0x000fc80003f26310 */
[----:B------:R-:W-:Y:S01]  /*0a30*/  ISETP.GT.U32.OR P1, PT, R41, 0x29f, P1 ;  /* 0x0000029f2900780c */ /* 0x000fe20000f24470 */
[--C-:B--2---:R-:W-:Y:S02]  /*0a40*/  HADD2.F32 R45, -RZ, R23.reuse.H1_H1 ;  /* 0x30000017ff2d7230 */ /* 0x104fe40000004100 */
[----:B------:R-:W-:-:S03]  /*0a50*/  HADD2.F32 R6, -RZ, R23.H0_H0 ;  /* 0x20000017ff067230 */ /* 0x000fc60000004100 */
[----:B0-----:R-:W-:Y:S01]  /*0a60*/  FMUL.FTZ R11, R45, R45 ;  /* 0x0000002d2d0b7220 */ /* 0x001fe20000410000 */
[--C-:B----4-:R-:W-:Y:S02]  /*0a70*/  HADD2.F32 R7, -RZ, R22.reuse.H1_H1 ;  /* 0x30000016ff077230 */ /* 0x110fe40000004100 */
[----:B------:R-:W-:-:S03]  /*0a80*/  HADD2.F32 R0, -RZ, R22.H0_H0 ;  /* 0x20000016ff007230 */ /* 0x000fc60000004100 */
[----:B------:R-:W-:Y:S02]  /*0a90*/  FMUL.FTZ R9, R7, R7 ;  /* 0x0000000707097220 */ /* 0x000fe40000410000 */
[C---:B------:R-:W-:Y:S01]  /*0aa0*/  FADD.FTZ R7, R0.reuse, R7 ;  /* 0x0000000700077221 */ /* 0x040fe20000010000 */
[--C-:B---3--:R-:W-:Y:S01]  /*0ab0*/  HADD2.F32 R47, -RZ, R20.reuse.H1_H1 ;  /* 0x30000014ff2f7230 */ /* 0x108fe20000004100 */
[----:B------:R-:W-:Y:S02]  /*0ac0*/  FFMA.FTZ R9, R0, R0, R9 ;  /* 0x0000000000097223 */ /* 0x000fe40000010009 */
[----:B------:R-:W-:Y:S02]  /*0ad0*/  FADD.FTZ R0, R6, R45 ;  /* 0x0000002d06007221 */ /* 0x000fe40000010000 */
[----:B------:R-:W-:Y:S01]  /*0ae0*/  FADD.FTZ R7, RZ, R7 ;  /* 0x00000007ff077221 */ /* 0x000fe20000010000 */
[----:B-1----:R-:W-:Y:S01]  /*0af0*/  HADD2.F32 R4, -RZ, R20.H0_H0 ;  /* 0x20000014ff047230 */ /* 0x002fe20000004100 */
[----:B------:R-:W-:-:S02]  /*0b00*/  FMUL.FTZ R5, R47, R47 ;  /* 0x0000002f2f057220 */ /* 0x000fc40000410000 */
[----:B------:R-:W-:Y:S02]  /*0b10*/  FADD.FTZ R0, R7, R0 ;  /* 0x0000000007007221 */ /* 0x000fe40000010000 */
[----:B------:R-:W-:Y:S02]  /*0b20*/  FFMA.FTZ R6, R6, R6, R11 ;  /* 0x0000000606067223 */ /* 0x000fe4000001000b */
[----:B------:R-:W-:Y:S01]  /*0b30*/  FADD.FTZ R9, RZ, R9 ;  /* 0x00000009ff097221 */ /* 0x000fe20000010000 */
[--C-:B-----5:R-:W-:Y:S01]  /*0b40*/  HADD2.F32 R7, -RZ, R18.reuse.H1_H1 ;  /* 0x30000012ff077230 */ /* 0x120fe20000004100 */
[C---:B------:R-:W-:Y:S02]  /*0b50*/  FADD.FTZ R47, R4.reuse, R47 ;  /* 0x0000002f042f7221 */ /* 0x040fe40000010000 */
[----:B------:R-:W-:Y:S01]  /*0b60*/  FFMA.FTZ R5, R4, R4, R5 ;  /* 0x0000000404057223 */ /* 0x000fe20000010005 */
[----:B------:R-:W-:Y:S01]  /*0b70*/  HADD2.F32 R4, -RZ, R18.H0_H0 ;  /* 0x20000012ff047230 */ /* 0x000fe20000004100 */
[----:B------:R-:W-:-:S02]  /*0b80*/  FADD.FTZ R6, R9, R6 ;  /* 0x0000000609067221 */ /* 0x000fc40000010000 */
[----:B------:R-:W-:Y:S02]  /*0b90*/  FMUL.FTZ R9, R7, R7 ;  /* 0x0000000707097220 */ /* 0x000fe40000410000 */
[C---:B------:R-:W-:Y:S02]  /*0ba0*/  FADD.FTZ R7, R4.reuse, R7 ;  /* 0x0000000704077221 */ /* 0x040fe40000010000 */
[----:B------:R-:W-:Y:S02]  /*0bb0*/  FFMA.FTZ R4, R4, R4, R9 ;  /* 0x0000000404047223 */ /* 0x000fe40000010009 */
[----:B------:R-:W-:Y:S01]  /*0bc0*/  FADD.FTZ R5, R6, R5 ;  /* 0x0000000506057221 */ /* 0x000fe20000010000 */
[--C-:B------:R-:W-:Y:S01]  /*0bd0*/  HADD2.F32 R9, -RZ, R17.reuse.H1_H1 ;  /* 0x30000011ff097230 */ /* 0x100fe20000004100 */
[----:B------:R-:W-:Y:S01]  /*0be0*/  FADD.FTZ R0, R0, R47 ;  /* 0x0000002f00007221 */ /* 0x000fe20000010000 */
[----:B------:R-:W-:Y:S01]  /*0bf0*/  HADD2.F32 R6, -RZ, R17.H0_H0 ;  /* 0x20000011ff067230 */ /* 0x000fe20000004100 */
[----:B------:R-:W-:-:S02]  /*0c00*/  FADD.FTZ R4, R5, R4 ;  /* 0x0000000405047221 */ /* 0x000fc40000010000 */
[----:B------:R-:W-:Y:S02]  /*0c10*/  FADD.FTZ R0, R0, R7 ;  /* 0x0000000700007221 */ /* 0x000fe40000010000 */
[----:B------:R-:W-:Y:S02]  /*0c20*/  FMUL.FTZ R5, R9, R9 ;  /* 0x0000000909057220 */ /* 0x000fe40000410000 */
[C---:B------:R-:W-:Y:S01]  /*0c30*/  FADD.FTZ R9, R6.reuse, R9 ;  /* 0x0000000906097221 */ /* 0x040fe20000010000 */
[--C-:B------:R-:W-:Y:S01]  /*0c40*/  HADD2.F32 R7, -RZ, R16.reuse.H1_H1 ;  /* 0x30000010ff077230 */ /* 0x100fe20000004100 */
[----:B------:R-:W-:Y:S01]  /*0c50*/  FFMA.FTZ R5, R6, R6, R5 ;  /* 0x0000000606057223 */ /* 0x000fe20000010005 */
[----:B------:R-:W-:Y:S01]  /*0c60*/  HADD2.F32 R6, -RZ, R16.H0_H0 ;  /* 0x20000010ff067230 */ /* 0x000fe20000004100 */
[----:B------:R-:W-:Y:S02]  /*0c70*/  FADD.FTZ R0, R0, R9 ;  /* 0x0000000900007221 */ /* 0x000fe40000010000 */
[----:B------:R-:W-:-:S02]  /*0c80*/  FMUL.FTZ R9, R7, R7 ;  /* 0x0000000707097220 */ /* 0x000fc40000410000 */
[----:B------:R-:W-:Y:S02]  /*0c90*/  FADD.FTZ R4, R4, R5 ;  /* 0x0000000504047221 */ /* 0x000fe40000010000 */
[C---:B------:R-:W-:Y:S02]  /*0ca0*/  FFMA.FTZ R9, R6.reuse, R6, R9 ;  /* 0x0000000606097223 */ /* 0x040fe40000010009 */
[----:B------:R-:W-:Y:S01]  /*0cb0*/  FADD.FTZ R7, R6, R7 ;  /* 0x0000000706077221 */ /* 0x000fe20000010000 */
[----:B------:R-:W-:Y:S01]  /*0cc0*/  @!P1 MOV R5, R13 ;  /* 0x0000000d00059202 */ /* 0x000fe20000000f00 */
[----:B------:R-:W-:Y:S01]  /*0cd0*/  FADD.FTZ R9, R4, R9 ;  /* 0x0000000904097221 */ /* 0x000fe20000010000 */
[----:B------:R-:W-:Y:S01]  /*0ce0*/  @!P1 MOV R4, R2 ;  /* 0x0000000200049202 */ /* 0x000fe20000000f00 */
[----:B------:R-:W-:Y:S02]  /*0cf0*/  @!P1 IMAD R6, R14, c[0x0][0x1c0], RZ ;  /* 0x000070000e069a24 */ /* 0x000fe400078e02ff */
[----:B------:R-:W-:Y:S01]  /*0d00*/  FADD.FTZ R8, R0, R7 ;  /* 0x0000000700087221 */ /* 0x000fe20000010000 */
[----:B------:R-:W-:Y:S01]  /*0d10*/  HADD2.F32 R7, -RZ, R15.H1_H1 ;  /* 0x3000000fff077230 */ /* 0x000fe20000004100 */
[----:B------:R-:W-:-:S02]  /*0d20*/  @!P1 IMAD R47, R29, c[0x0][0x1c4], R6 ;  /* 0x000071001d2f9a24 */ /* 0x000fc400078e0206 */
[----:B------:R-:W-:Y:S01]  /*0d30*/  @!P1 IMAD.WIDE.U32 R4, R29, c[0x0][0x1c0], R4 ;  /* 0x000070001d049a25 */ /* 0x000fe200078e0004 */
[----:B------:R-:W-:-:S03]  /*0d40*/  HADD2.F32 R0, -RZ, R15.H0_H0 ;  /* 0x2000000fff007230 */ /* 0x000fc60000004100 */
        /* <DEDUP_REMOVED lines=14> */
[----:B--2---:R-:W-:-:S02]  /*0e30*/  HADD2.F32 R5, -RZ, R0.H1_H1 ;  /* 0x30000000ff057230 */ /* 0x004fc40000004100 */
[----:B------:R-:W-:-:S03]  /*0e40*/  HADD2.F32 R4, -RZ, R0.H0_H0 ;  /* 0x20000000ff047230 */ /* 0x000fc60000004100 */
        /* <DEDUP_REMOVED lines=84> */
.L_x_2474:
[----:B------:R-:W-:Y:S05]  /*1390*/  BSYNC B0 ;  /* 0x0000000000007941 */ /* 0x000fea0003800000 */
.L_x_2473:
        /* <DEDUP_REMOVED lines=27> */
.L_x_2477:
[----:B------:R-:W2:Y:S01]  /*1550*/  LDG.E.STRONG.GPU R8, [R4.64] ;  /* 0x0000000604087981 */ /* 0x000ea2000c1ef900 */
[----:B------:R-:W-:Y:S01]  /*1560*/  YIELD ;  /* 0x0000000000007946 */ /* 0x000fe20003800000 */
[----:B--2---:R-:W-:Y:S01]  /*1570*/  ISETP.NE.AND P1, PT, R8, R49, PT ;  /* 0x000000310800720c */ /* 0x004fe20003f25270 */
[----:B------:R-:W-:-:S12]  /*1580*/  CCTL.IVALL ;  /* 0x00000000ff00798f */ /* 0x000fd80002000000 */
[----:B------:R-:W-:Y:S05]  /*1590*/  @P1 BRA `(.L_x_2477) ;  /* 0xffffffb000001947 */ /* 0x000fea000383ffff */
.L_x_2476:
        /* <DEDUP_REMOVED lines=11> */
.L_x_2479:
        /* <DEDUP_REMOVED lines=59> */
.L_x_2478:
        /* <DEDUP_REMOVED lines=19> */
.L_x_2481:
[----:B------:R-:W-:Y:S05]  /*1b30*/  BSYNC B0 ;  /* 0x0000000000007941 */ /* 0x000fea0003800000 */
.L_x_2480:
        /* <DEDUP_REMOVED lines=30> */
.L_x_2475:
        /* <DEDUP_REMOVED lines=16> */
[----:B------:R-:W-:Y:S01]  /*1e20*/  ISETP.NE.AND P6, PT, RZ, UR5, PT ;  /* 0x00000005ff007c0c */ /* 0x000fe2000bfc5270 */
[----:B0-2---:R-:W-:-:S02]  /*1e30*/  HADD2.F32 R7, -RZ, R22.H0_H0 ;  /* 0x20000016ff077230 */ /* 0x005fc40000004100 */
[----:B------:R-:W0:Y:S01]  /*1e40*/  LDS.64 R10, [0xc8] ;  /* 0x0000c800ff0a7984 */ /* 0x000e220000000a00 */
[----:B------:R-:W-:Y:S01]  /*1e50*/  HADD2.F32 R45, -RZ, R22.H1_H1 ;  /* 0x30000016ff2d7230 */ /* 0x000fe20000004100 */
        /* <DEDUP_REMOVED lines=24> */
.L_x_2482:
[----:B------:R-:W-:Y:S01]  /*1fe0*/  BSSY B0, `(.L_x_2483) ;  /* 0x000000c000007945 */ /* 0x000fe20003800000 */
[----:B------:R-:W-:Y:S05]  /*1ff0*/  @!P0 BRA `(.L_x_2484) ;  /* 0x000000a000008947 */ /* 0x000fea0003800000 */
[----:B------:R-:W-:Y:S01]  /*2000*/  F2FP.PACK_AB R27, R22, R7 ;  /* 0x00000007161b723e */ /* 0x000fe200000000ff */
        /* <DEDUP_REMOVED lines=9> */
.L_x_2484:
[----:B------:R-:W-:Y:S05]  /*20a0*/  BSYNC B0 ;  /* 0x0000000000007941 */ /* 0x000fea0003800000 */
.L_x_2483:
[--C-:B------:R-:W-:Y:S01]  /*20b0*/  HADD2.F32 R7, -RZ, R23.reuse.H0_H0 ;  /* 0x20000017ff077230 */ /* 0x100fe20000004100 */
[----:B------:R-:W-:Y:S01]  /*20c0*/  ISETP.GE.U32.AND P1, PT, R35, c[0x0][0x1c8], PT ;  /* 0x0000720023007a0c */ /* 0x000fe20003f26070 */
[----:B------:R-:W-:-:S03]  /*20d0*/  HADD2.F32 R23, -RZ, R23.H1_H1 ;  /* 0x30000017ff177230 */ /* 0x000fc60000004100 */
[--C-:B------:R-:W-:Y:S01]  /*20e0*/  FADD.FTZ R6, R7, -R10.reuse ;  /* 0x8000000a07067221 */ /* 0x100fe20000010000 */
[----:B------:R-:W-:Y:S01]  /*20f0*/  ISETP.GE.AND.EX P1, PT, R28, c[0x0][0x1cc], PT, P1 ;  /* 0x000073001c007a0c */ /* 0x000fe20003f26310 */
[----:B------:R-:W-:Y:S02]  /*2100*/  FADD.FTZ R22, R23, -R10 ;  /* 0x8000000a17167221 */ /* 0x000fe40000010000 */
[-C--:B------:R-:W-:Y:S01]  /*2110*/  FMUL.FTZ R7, R6, R11.reuse ;  /* 0x0000000b06077220 */ /* 0x080fe20000410000 */
[----:B------:R-:W-:Y:S01]  /*2120*/  ISETP.GT.U32.OR P1, PT, R41, 0x29f, P1 ;  /* 0x0000029f2900780c */ /* 0x000fe20000f24470 */
[----:B------:R-:W-:Y:S02]  /*2130*/  FMUL.FTZ R22, R22, R11 ;  /* 0x0000000b16167220 */ /* 0x000fe40000410000 */
[----:B0-----:R-:W-:Y:S02]  /*2140*/  FFMA.FTZ R27, R8, R7, R4 ;  /* 0x00000007081b7223 */ /* 0x001fe40000010004 */
        /* <DEDUP_REMOVED lines=12> */
.L_x_2485:
        /* <DEDUP_REMOVED lines=12> */
.L_x_2487:
[----:B------:R-:W-:Y:S05]  /*22d0*/  BSYNC B0 ;  /* 0x0000000000007941 */ /* 0x000fea0003800000 */
.L_x_2486:
[--C-:B0-----:R-:W-:Y:S01]  /*22e0*/  HADD2.F32 R7, -RZ, R20.reuse.H0_H0 ;  /* 0x20000014ff077230 */ /* 0x101fe20000004100 */
[----:B------:R-:W-:Y:S01]  /*22f0*/  ISETP.GE.U32.AND P1, PT, R34, c[0x0][0x1c8], PT ;  /* 0x0000720022007a0c */ /* 0x000fe20003f26070 */
[----:B------:R-:W-:Y:S02]  /*2300*/  HADD2.F32 R23, -RZ, R20.H1_H1 ;  /* 0x30000014ff177230 */ /* 0x000fe40000004100 */
[--C-:B------:R-:W-:Y:S01]  /*2310*/  HADD2.F32 R45, -RZ, R18.reuse.H0_H0 ;  /* 0x20000012ff2d7230 */ /* 0x100fe20000004100 */
[--C-:B------:R-:W-:Y:S01]  /*2320*/  FADD.FTZ R6, R7, -R10.reuse ;  /* 0x8000000a07067221 */ /* 0x100fe20000010000 */
[----:B------:R-:W-:Y:S01]  /*2330*/  ISETP.GE.AND.EX P1, PT, R26, c[0x0][0x1cc], PT, P1 ;  /* 0x000073001a007a0c */ /* 0x000fe20003f26310 */
[----:B------:R-:W-:Y:S01]  /*2340*/  FADD.FTZ R20, R23, -R10 ;  /* 0x8000000a17147221 */ /* 0x000fe20000010000 */
[----:B------:R-:W-:Y:S01]  /*2350*/  HADD2.F32 R47, -RZ, R18.H1_H1 ;  /* 0x30000012ff2f7230 */ /* 0x000fe20000004100 */
        /* <DEDUP_REMOVED lines=16> */
.L_x_2488:
[----:B------:R-:W-:Y:S01]  /*2460*/  BSSY B0, `(.L_x_2489) ;  /* 0x000000c000007945 */ /* 0x000fe20003800000 */
[----:B------:R-:W-:Y:S05]  /*2470*/  @P1 BRA `(.L_x_2490) ;  /* 0x000000a000001947 */ /* 0x000fea0003800000 */
[----:B------:R-:W-:Y:S01]  /*2480*/  IMAD R7, R26, c[0x0][0x1c0], RZ ;  /* 0x000070001a077a24 */ /* 0x000fe200078e02ff */
[----:B------:R-:W-:Y:S02]  /*2490*/  MOV R6, R2 ;  /* 0x0000000200067202 */ /* 0x000fe40000000f00 */
[----:B------:R-:W-:Y:S01]  /*24a0*/  F2FP.PACK_AB R27, R27, R18 ;  /* 0x000000121b1b723e */ /* 0x000fe200000000ff */
[----:B------:R-:W-:Y:S01]  /*24b0*/  IMAD R23, R34, c[0x0][0x1c4], R7 ;  /* 0x0000710022177a24 */ /* 0x000fe200078e0207 */
[----:B------:R-:W-:-:S05]  /*24c0*/  MOV R7, R13 ;  /* 0x0000000d00077202 */ /* 0x000fca0000000f00 */
[----:B------:R-:W-:-:S05]  /*24d0*/  IMAD.WIDE.U32 R6, R34, c[0x0][0x1c0], R6 ;  /* 0x0000700022067a25 */ /* 0x000fca00078e0006 */
[----:B------:R-:W-:Y:S02]  /*24e0*/  IADD3 R23, R7, R23, RZ ;  /* 0x0000001707177210 */ /* 0x000fe40007ffe0ff */
[----:B------:R-:W-:-:S04]  /*24f0*/  LEA R22, P1, R6, c[0x0][0x160], 0x1 ;  /* 0x0000580006167a11 */ /* 0x000fc800078208ff */
[----:B------:R-:W-:-:S05]  /*2500*/  LEA.HI.X R23, R6, c[0x0][0x164], R23, 0x1, P1 ;  /* 0x0000590006177a11 */ /* 0x000fca00008f0c17 */
[----:B------:R0:W-:Y:S04]  /*2510*/  STG.E [R22.64], R27 ;  /* 0x0000001b16007986 */ /* 0x0001e8000c101906 */
.L_x_2490:
[----:B------:R-:W-:Y:S05]  /*2520*/  BSYNC B0 ;  /* 0x0000000000007941 */ /* 0x000fea0003800000 */
.L_x_2489:
[----:B------:R-:W-:Y:S01]  /*2530*/  HADD2.F32 R7, -RZ, R17.H0_H0 ;  /* 0x20000011ff077230 */ /* 0x000fe20000004100 */
[--C-:B------:R-:W-:Y:S01]  /*2540*/  FADD.FTZ R6, R47, -R10.reuse ;  /* 0x8000000a2f067221 */ /* 0x100fe20000010000 */
[----:B------:R-:W-:Y:S01]  /*2550*/  HADD2.F32 R49, -RZ, R15.H0_H0 ;  /* 0x2000000fff317230 */ /* 0x000fe20000004100 */
[----:B------:R-:W-:Y:S01]  /*2560*/  ISETP.GE.U32.AND P5, PT, R33, c[0x0][0x1c8], PT ;  /* 0x0000720021007a0c */ /* 0x000fe20003fa6070 */
[----:B------:R-:W-:Y:S01]  /*2570*/  HADD2.F32 R17, -RZ, R17.H1_H1 ;  /* 0x30000011ff117230 */ /* 0x000fe20000004100 */
[--C-:B------:R-:W-:Y:S01]  /*2580*/  FADD.FTZ R18, R7, -R10.reuse ;  /* 0x8000000a07127221 */ /* 0x100fe20000010000 */
[--C-:B0-----:R-:W-:Y:S01]  /*2590*/  HADD2.F32 R23, -RZ, R16.reuse.H0_H0 ;  /* 0x20000010ff177230 */ /* 0x101fe20000004100 */
[--C-:B------:R-:W-:Y:S01]  /*25a0*/  FADD.FTZ R28, R49, -R10.reuse ;  /* 0x8000000a311c7221 */ /* 0x100fe20000010000 */
[----:B------:R-:W-:Y:S01]  /*25b0*/  HADD2.F32 R27, -RZ, R16.H1_H1 ;  /* 0x30000010ff1b7230 */ /* 0x000fe20000004100 */
[--C-:B------:R-:W-:Y:S01]  /*25c0*/  FADD.FTZ R20, R17, -R10.reuse ;  /* 0x8000000a11147221 */ /* 0x100fe20000010000 */
[----:B------:R-:W-:Y:S01]  /*25d0*/  HADD2.F32 R15, -RZ, R15.H1_H1 ;  /* 0x3000000fff0f7230 */ /* 0x000fe20000004100 */
[--C-:B------:R-:W-:Y:S01]  /*25e0*/  FADD.FTZ R22, R23, -R10.reuse ;  /* 0x8000000a17167221 */ /* 0x100fe20000010000 */
[--C-:B------:R-:W-:Y:S01]  /*25f0*/  HADD2.F32 R51, -RZ, R0.reuse.H0_H0 ;  /* 0x20000000ff337230 */ /* 0x100fe20000004100 */
[--C-:B------:R-:W-:Y:S01]  /*2600*/  FADD.FTZ R26, R27, -R10.reuse ;  /* 0x8000000a1b1a7221 */ /* 0x100fe20000010000 */
[----:B------:R-:W-:Y:S01]  /*2610*/  HADD2.F32 R53, -RZ, R0.H1_H1 ;  /* 0x30000000ff357230 */ /* 0x000fe20000004100 */
        /* <DEDUP_REMOVED lines=26> */
[----:B------:R-:W-:Y:S01]  /*27c0*/  FMUL.FTZ R27, R48, R11 ;  /* 0x0000000b301b7220 */ /* 0x000fe20000410000 */
[----:B------:R-:W-:Y:S01]  /*27d0*/  ISETP.GT.U32.OR P4, PT, R41, 0x29f, P4 ;  /* 0x0000029f2900780c */ /* 0x000fe20002784470 */
[----:B------:R-:W-:-:S02]  /*27e0*/  FFMA.FTZ R18, R8, R7, R4 ;  /* 0x0000000708127223 */ /* 0x000fc40000010004 */
[C-C-:B------:R-:W-:Y:S02]  /*27f0*/  FFMA.FTZ R10, R8.reuse, R15, R4.reuse ;  /* 0x0000000f080a7223 */ /* 0x140fe40000010004 */
[C-C-:B------:R-:W-:Y:S02]  /*2800*/  FFMA.FTZ R0, R8.reuse, R23, R4.reuse ;  /* 0x0000001708007223 */ /* 0x140fe40000010004 */
[----:B------:R-:W-:Y:S02]  /*2810*/  FFMA.FTZ R6, R8, R17, R4 ;  /* 0x0000001108067223 */ /* 0x000fe40000010004 */
[C-C-:B------:R-:W-:Y:S02]  /*2820*/  FFMA.FTZ R23, R9.reuse, R20, R5.reuse ;  /* 0x0000001409177223 */ /* 0x140fe40000010005 */
[C-C-:B------:R-:W-:Y:S02]  /*2830*/  FFMA.FTZ R15, R9.reuse, R26, R5.reuse ;  /* 0x0000001a090f7223 */ /* 0x140fe40000010005 */
[----:B------:R-:W-:-:S02]  /*2840*/  FFMA.FTZ R11, R9, R46, R5 ;  /* 0x0000002e090b7223 */ /* 0x000fc40000010005 */
        /* <DEDUP_REMOVED lines=14> */
.L_x_2491:
        /* <DEDUP_REMOVED lines=12> */
.L_x_2493:
[----:B------:R-:W-:Y:S05]  /*29f0*/  BSYNC B0 ;  /* 0x0000000000007941 */ /* 0x000fea0003800000 */
.L_x_2492:
        /* <DEDUP_REMOVED lines=11> */
.L_x_2494:
        /* <DEDUP_REMOVED lines=12> */
.L_x_2496:
[----:B------:R-:W-:Y:S05]  /*2b70*/  BSYNC B0 ;  /* 0x0000000000007941 */ /* 0x000fea0003800000 */
.L_x_2495:
        /* <DEDUP_REMOVED lines=11> */
.L_x_2497:
        /* <DEDUP_REMOVED lines=12> */
.L_x_2499:
[----:B------:R-:W-:Y:S05]  /*2cf0*/  BSYNC B0 ;  /* 0x0000000000007941 */ /* 0x000fea0003800000 */
.L_x_2498:
        /* <DEDUP_REMOVED lines=11> */
.L_x_2500:
        /* <DEDUP_REMOVED lines=12> */
.L_x_2502:
[----:B------:R-:W-:Y:S05]  /*2e70*/  BSYNC B0 ;  /* 0x0000000000007941 */ /* 0x000fea0003800000 */
.L_x_2501:
        /* <DEDUP_REMOVED lines=11> */
.L_x_2503:
[----:B------:R-:W-:Y:S01]  /*2f30*/  BSSY B0, `(.L_x_2504) ;  /* 0x000000b000007945 */ /* 0x000fe20003800000 */
[----:B------:R-:W-:Y:S05]  /*2f40*/  @P4 BRA `(.L_x_2505) ;  /* 0x0000009000004947 */ /* 0x000fea0003800000 */
[----:B------:R-:W-:Y:S01]  /*2f50*/  MOV R3, R13 ;  /* 0x0000000d00037202 */ /* 0x000fe20000000f00 */
[----:B------:R-:W-:Y:S01]  /*2f60*/  IMAD R14, R14, c[0x0][0x1c0], RZ ;  /* 0x000070000e0e7a24 */ /* 0x000fe200078e02ff */
[----:B------:R-:W-:-:S03]  /*2f70*/  F2FP.PACK_AB R7, R7, R4 ;  /* 0x000000040707723e */ /* 0x000fc600000000ff */
[----:B0-----:R-:W-:-:S04]  /*2f80*/  IMAD.WIDE.U32 R8, R29, c[0x0][0x1c0], R2 ;  /* 0x000070001d087a25 */ /* 0x001fc800078e0002 */
[----:B------:R-:W-:Y:S01]  /*2f90*/  IMAD R3, R29, c[0x0][0x1c4], R14 ;  /* 0x000071001d037a24 */ /* 0x000fe200078e020e */
[----:B------:R-:W-:-:S04]  /*2fa0*/  LEA R2, P1, R8, c[0x0][0x160], 0x1 ;  /* 0x0000580008027a11 */ /* 0x000fc800078208ff */
[----:B------:R-:W-:-:S04]  /*2fb0*/  IADD3 R3, R9, R3, RZ ;  /* 0x0000000309037210 */ /* 0x000fc80007ffe0ff */
[----:B------:R-:W-:-:S05]  /*2fc0*/  LEA.HI.X R3, R8, c[0x0][0x164], R3, 0x1, P1 ;  /* 0x0000590008037a11 */ /* 0x000fca00008f0c03 */
[----:B------:R0:W-:Y:S02]  /*2fd0*/  STG.E [R2.64], R7 ;  /* 0x0000000702007986 */ /* 0x0001e4000c101906 */
.L_x_2505:
[----:B------:R-:W-:Y:S05]  /*2fe0*/  BSYNC B0 ;  /* 0x0000000000007941 */ /* 0x000fea0003800000 */
.L_x_2504:
[----:B------:R-:W-:Y:S02]  /*2ff0*/  IADD3 R37, R37, c[0x0][0x10], RZ ;  /* 0x0000040025257a10 */ /* 0x000fe40007ffe0ff */
[----:B------:R-:W-:Y:S02]  /*3000*/  IADD3 R42, R42, 0x1, RZ ;  /* 0x000000012a2a7810 */ /* 0x000fe40007ffe0ff */
[----:B------:R-:W-:-:S13]  /*3010*/  ISETP.GE.AND P1, PT, R37, UR4, PT ;  /* 0x0000000425007c0c */ /* 0x000fda000bf26270 */
[----:B------:R-:W-:Y:S01]  /*3020*/  @P1 CALL.REL.NOINC `(.L_x_2506) ;  /* 0x0000001000001944 */ /* 0x000fe20003c00000 */
[----:B------:R-:W-:Y:S05]  /*3030*/  BRA `(.L_x_2507) ;  /* 0xffffd1e000007947 */ /* 0x000fea000383ffff */
.L_x_2506:
[----:B------:R-:W-:Y:S05]  /*3040*/  EXIT ;  /* 0x000000000000794d */ /* 0x000fea0003800000 */
.L_x_2508:
        /* <DEDUP_REMOVED lines=11> */
.L_x_3310:


//--------------------- .text._Z35group_norm_nhwc_fwd_one_pass_kernelI11Fp16IOFp32WLi512ELi42ELi672EEv26Group_norm_nhwc_fwd_params --------------------------
	.section	.text._Z35group_norm_nhwc_fwd_one_pass_kernelI11Fp16IOFp32WLi512ELi42ELi672EEv26Group_norm_nhwc_fwd_params,"ax",@progbits
	.sectioninfo	@"SHI_REGISTERS=80"
	.align	128
        .global         _Z35group_norm_nhwc_fwd_one_pass_kernelI11Fp16IOFp32WLi512ELi42ELi672EEv26Group_norm_nhwc_fwd_params
        .type           _Z35group_norm_nhwc_fwd_one_pass_kernelI11Fp16IOFp32WLi512ELi42ELi672EEv26Group_norm_nhwc_fwd_params,@function
        .size           _Z35group_norm_nhwc_fwd_one_pass_kernelI11Fp16IOFp32WLi512ELi42ELi672EEv26Group_norm_nhwc_fwd_params,(.L_x_3311 - _Z35group_norm_nhwc_fwd_one_pass_kernelI11Fp16IOFp32WLi512ELi42ELi672EEv26Group_norm_nhwc_fwd_params)
        .other          _Z35group_norm_nhwc_fwd_one_pass_kernelI11Fp16IOFp32WLi512ELi42ELi672EEv26Group_norm_nhwc_fwd_params,@"STO_CUDA_ENTRY STV_DEFAULT"
_Z35group_norm_nhwc_fwd_one_pass_kernelI11Fp16IOFp32WLi512ELi42ELi672EEv26Group_norm_nhwc_fwd_params:
.text._Z35group_norm_nhwc_fwd_one_pass_kernelI11Fp16IOFp32WLi512ELi42ELi672EEv26Group_norm_nhwc_fwd_params:
        /* <DEDUP_REMOVED lines=42> */
.L_x_2567:
[----:B0-----:R-:W-:Y:S01]  /*02a0*/  IABS R8, c[0x0][0x1d8] ;  /* 0x0000760000087a13 */ /* 0x001fe20000000000 */
[----:B------:R-:W-:Y:S01]  /*02b0*/  @P0 IMAD R12, R4, c[0x0][0x1c0], RZ ;  /* 0x00007000040c0a24 */ /* 0x000fe200078e02ff */
[----:B------:R-:W-:Y:S01]  /*02c0*/  IABS R10, R66 ;  /* 0x00000042000a7213 */ /* 0x000fe20000000000 */
[----:B------:R-:W-:Y:S01]  /*02d0*/  CS2R R46, SRZ ;  /* 0x00000000002e7805 */ /* 0x000fe2000001ff00 */
[----:B------:R-:W0:Y:S01]  /*02e0*/  I2F.RP R5, R8 ;  /* 0x0000000800057306 */ /* 0x000e220000209400 */
[----:B------:R-:W-:Y:S01]  /*02f0*/  SHF.R.S32.HI R11, RZ, 0x1f, R67 ;  /* 0x0000001fff0b7819 */ /* 0x000fe20000011443 */
[----:B------:R-:W-:Y:S01]  /*0300*/  @P0 IMAD R17, R65, c[0x0][0x1c4], R12 ;  /* 0x0000710041110a24 */ /* 0x000fe200078e020c */
        /* <DEDUP_REMOVED lines=22> */
[----:B------:R-:W-:Y:S02]  /*0470*/  ISETP.GE.U32.AND P1, PT, R64, c[0x0][0x1c8], PT ;  /* 0x0000720040007a0c */ /* 0x000fe40003f26070 */
[----:B------:R-:W-:-:S04]  /*0480*/  MOV R9, R7 ;  /* 0x0000000700097202 */ /* 0x000fc80000000f00 */
[----:B------:R-:W-:Y:S02]  /*0490*/  @!P3 IADD3 R9, -R9, RZ, RZ ;  /* 0x000000ff0909b210 */ /* 0x000fe40007ffe1ff */
[----:B------:R-:W-:Y:S02]  /*04a0*/  @!P2 LOP3.LUT R9, RZ, c[0x0][0x1d8], RZ, 0x33, !PT ;  /* 0x00007600ff09aa12 */ /* 0x000fe400078e33ff */
[----:B------:R-:W-:Y:S02]  /*04b0*/  ISETP.GE.U32.AND P2, PT, R63, c[0x0][0x1c8], PT ;  /* 0x000072003f007a0c */ /* 0x000fe40003f46070 */
[----:B------:R-:W-:Y:S02]  /*04c0*/  IADD3 R5, -R9, RZ, RZ ;  /* 0x000000ff09057210 */ /* 0x000fe40007ffe1ff */
[----:B------:R-:W-:Y:S02]  /*04d0*/  ISETP.GE.AND.EX P2, PT, R6, c[0x0][0x1cc], PT, P2 ;  /* 0x0000730006007a0c */ /* 0x000fe40003f46320 */
[----:B------:R-:W-:Y:S01]  /*04e0*/  SHF.R.S32.HI R7, RZ, 0x1f, R9 ;  /* 0x0000001fff077819 */ /* 0x000fe20000011409 */
[----:B------:R-:W-:Y:S01]  /*04f0*/  IMAD R68, R5, c[0x0][0x1d8], R66 ;  /* 0x0000760005447a24 */ /* 0x000fe200078e0242 */
[----:B------:R-:W-:-:S02]  /*0500*/  SHF.R.S32.HI R5, RZ, 0x1f, R64 ;  /* 0x0000001fff057819 */ /* 0x000fc40000011440 */
[----:B------:R-:W-:Y:S01]  /*0510*/  ISETP.GT.U32.OR P2, PT, R0, 0x29f, P2 ;  /* 0x0000029f0000780c */ /* 0x000fe20001744470 */
[----:B------:R-:W-:Y:S01]  /*0520*/  IMAD R68, R68, 0x2a, RZ ;  /* 0x0000002a44447824 */ /* 0x000fe200078e02ff */
[----:B------:R-:W-:Y:S01]  /*0530*/  ISETP.GE.AND.EX P1, PT, R5, c[0x0][0x1cc], PT, P1 ;  /* 0x0000730005007a0c */ /* 0x000fe20003f26310 */
[----:B------:R-:W-:Y:S01]  /*0540*/  IMAD R10, R7, c[0x0][0x1d0], RZ ;  /* 0x00007400070a7a24 */ /* 0x000fe200078e02ff */
[----:B------:R-:W-:Y:S02]  /*0550*/  ISETP.GE.U32.AND P3, PT, R61, c[0x0][0x1c8], PT ;  /* 0x000072003d007a0c */ /* 0x000fe40003f66070 */
[----:B------:R-:W-:Y:S01]  /*0560*/  IADD3 R72, P5, R67, R68, RZ ;  /* 0x0000004443487210 */ /* 0x000fe20007fbe0ff */
[----:B------:R-:W-:Y:S01]  /*0570*/  IMAD R71, R9, c[0x0][0x1d4], R10 ;  /* 0x0000750009477a24 */ /* 0x000fe200078e020a */
[----:B------:R-:W-:Y:S02]  /*0580*/  ISETP.GT.U32.OR P1, PT, R0, 0x29f, P1 ;  /* 0x0000029f0000780c */ /* 0x000fe40000f24470 */
[----:B------:R-:W-:-:S02]  /*0590*/  LEA.HI.X.SX32 R73, R68, R11, 0x1, P5 ;  /* 0x0000000b44497211 */ /* 0x000fc400028f0eff */
[----:B------:R-:W-:Y:S01]  /*05a0*/  SHF.R.S32.HI R7, RZ, 0x1f, R62 ;  /* 0x0000001fff077819 */ /* 0x000fe2000001143e */
[----:B------:R-:W-:Y:S01]  /*05b0*/  @!P2 IMAD R10, R6, c[0x0][0x1c0], RZ ;  /* 0x00007000060aaa24 */ /* 0x000fe200078e02ff */
[----:B------:R-:W-:Y:S01]  /*05c0*/  ISETP.GE.AND.EX P5, PT, R8, c[0x0][0x1cc], PT, P3 ;  /* 0x0000730008007a0c */ /* 0x000fe20003fa6330 */
[----:B------:R-:W-:Y:S01]  /*05d0*/  IMAD.WIDE.U32 R72, R9, c[0x0][0x1d0], R72 ;  /* 0x0000740009487a25 */ /* 0x000fe200078e0048 */
[----:B------:R-:W-:Y:S02]  /*05e0*/  ISETP.GE.AND.EX P4, PT, R7, c[0x0][0x1cc], PT, P4 ;  /* 0x0000730007007a0c */ /* 0x000fe40003f86340 */
[----:B------:R-:W-:Y:S01]  /*05f0*/  ISETP.GT.U32.OR P5, PT, R0, 0x29f, P5 ;  /* 0x0000029f0000780c */ /* 0x000fe20002fa4470 */
[----:B------:R-:W-:Y:S01]  /*0600*/  @!P2 IMAD R19, R63, c[0x0][0x1c4], R10 ;  /* 0x000071003f13aa24 */ /* 0x000fe200078e020a */
[----:B------:R-:W-:Y:S01]  /*0610*/  IADD3 R71, R73, R71, RZ ;  /* 0x0000004749477210 */ /* 0x000fe20007ffe0ff */
[----:B------:R-:W-:Y:S01]  /*0620*/  @!P1 IMAD R9, R5, c[0x0][0x1c0], RZ ;  /* 0x0000700005099a24 */ /* 0x000fe200078e02ff */
[----:B------:R-:W-:-:S02]  /*0630*/  @!P1 MOV R70, R72 ;  /* 0x0000004800469202 */ /* 0x000fc40000000f00 */
[-C--:B------:R-:W-:Y:S01]  /*0640*/  @P0 MOV R10, R72.reuse ;  /* 0x00000048000a0202 */ /* 0x080fe20000000f00 */
[C---:B------:R-:W-:Y:S01]  /*0650*/  @!P1 IMAD R9, R64.reuse, c[0x0][0x1c4], R9 ;  /* 0x0000710040099a24 */ /* 0x040fe200078e0209 */
[-C--:B------:R-:W-:Y:S01]  /*0660*/  @P0 MOV R11, R71.reuse ;  /* 0x00000047000b0202 */ /* 0x080fe20000000f00 */
[----:B------:R-:W-:Y:S01]  /*0670*/  @!P1 IMAD.WIDE.U32 R14, R64, c[0x0][0x1c0], R70 ;  /* 0x00007000400e9a25 */ /* 0x000fe200078e0046 */
[----:B------:R-:W-:Y:S02]  /*0680*/  @!P2 MOV R12, R72 ;  /* 0x00000048000ca202 */ /* 0x000fe40000000f00 */
[----:B------:R-:W-:Y:S01]  /*0690*/  @!P2 MOV R13, R71 ;  /* 0x00000047000da202 */ /* 0x000fe20000000f00 */
[----:B------:R-:W-:Y:S01]  /*06a0*/  @P0 IMAD.WIDE.U32 R10, R65, c[0x0][0x1c0], R10 ;  /* 0x00007000410a0a25 */ /* 0x000fe200078e000a */
[----:B------:R-:W-:Y:S02]  /*06b0*/  ISETP.GT.U32.OR P3, PT, R0, 0x29f, P4 ;  /* 0x0000029f0000780c */ /* 0x000fe40002764470 */
[----:B------:R-:W-:Y:S01]  /*06c0*/  @!P1 IADD3 R9, R15, R9, RZ ;  /* 0x000000090f099210 */ /* 0x000fe20007ffe0ff */
[----:B------:R-:W-:Y:S01]  /*06d0*/  @!P2 IMAD.WIDE.U32 R12, R63, c[0x0][0x1c0], R12 ;  /* 0x000070003f0caa25 */ /* 0x000fe200078e000c */
[----:B------:R-:W-:-:S02]  /*06e0*/  @!P1 LEA R20, P4, R14, c[0x0][0x170], 0x1 ;  /* 0x00005c000e149a11 */ /* 0x000fc400078808ff */
[----:B------:R-:W-:Y:S02]  /*06f0*/  @P0 IADD3 R11, R11, R17, RZ ;  /* 0x000000110b0b0210 */ /* 0x000fe40007ffe0ff */
[----:B------:R-:W-:Y:S02]  /*0700*/  @!P1 LEA.HI.X R21, R14, c[0x0][0x174], R9, 0x1, P4 ;  /* 0x00005d000e159a11 */ /* 0x000fe400020f0c09 */
[----:B------:R-:W-:Y:S02]  /*0710*/  @!P2 IADD3 R9, R13, R19, RZ ;  /* 0x000000130d09a210 */ /* 0x000fe40007ffe0ff */
[----:B------:R-:W-:Y:S01]  /*0720*/  @P0 LEA R32, P4, R10, c[0x0][0x170], 0x1 ;  /* 0x00005c000a200a11 */ /* 0x000fe200078808ff */
[----:B------:R-:W-:Y:S01]  /*0730*/  @!P3 IMAD R13, R7, c[0x0][0x1c0], RZ ;  /* 0x00007000070dba24 */ /* 0x000fe200078e02ff */
[----:B------:R-:W-:Y:S02]  /*0740*/  @!P2 LEA R16, P6, R12, c[0x0][0x170], 0x1 ;  /* 0x00005c000c10aa11 */ /* 0x000fe400078c08ff */
[----:B------:R-:W-:Y:S01]  /*0750*/  @P0 LEA.HI.X R33, R10, c[0x0][0x174], R11, 0x1, P4 ;  /* 0x00005d000a210a11 */ /* 0x000fe200020f0c0b */
[----:B------:R-:W-:Y:S01]  /*0760*/  @!P3 IMAD R15, R62, c[0x0][0x1c4], R13 ;  /* 0x000071003e0fba24 */ /* 0x000fe200078e020d */
[----:B------:R-:W-:Y:S01]  /*0770*/  @!P2 LEA.HI.X R17, R12, c[0x0][0x174], R9, 0x1, P6 ;  /* 0x00005d000c11aa11 */ /* 0x000fe200030f0c09 */
[----:B------:R-:W-:Y:S01]  /*0780*/  @!P5 IMAD R12, R8, c[0x0][0x1c0], RZ ;  /* 0x00007000080cda24 */ /* 0x000fe200078e02ff */
[-C--:B------:R-:W-:Y:S01]  /*0790*/  @!P3 MOV R10, R72.reuse ;  /* 0x00000048000ab202 */ /* 0x080fe20000000f00 */
[----:B------:R0:W2:Y:S01]  /*07a0*/  @P0 LDG.E R47, [R32.64] ;  /* 0x00000006202f0981 */ /* 0x0000a2000c1e1900 */
[-C--:B------:R-:W-:Y:S01]  /*07b0*/  @!P3 MOV R11, R71.reuse ;  /* 0x00000047000bb202 */ /* 0x080fe20000000f00 */
[----:B------:R-:W-:Y:S01]  /*07c0*/  @!P5 IMAD R19, R61, c[0x0][0x1c4], R12 ;  /* 0x000071003d13da24 */ /* 0x000fe200078e020c */
[----:B------:R-:W-:Y:S01]  /*07d0*/  @!P5 MOV R12, R72 ;  /* 0x00000048000cd202 */ /* 0x000fe20000000f00 */
[----:B------:R1:W3:Y:S01]  /*07e0*/  @!P2 LDG.E R46, [R16.64] ;  /* 0x00000006102ea981 */ /* 0x0002e2000c1e1900 */
[----:B------:R-:W-:Y:S01]  /*07f0*/  @!P5 MOV R13, R71 ;  /* 0x00000047000dd202 */ /* 0x000fe20000000f00 */
[----:B------:R-:W-:Y:S01]  /*0800*/  @!P3 IMAD.WIDE.U32 R10, R62, c[0x0][0x1c0], R10 ;  /* 0x000070003e0aba25 */ /* 0x000fe200078e000a */
[----:B------:R-:W-:-:S02]  /*0810*/  ISETP.GE.U32.AND P4, PT, R60, c[0x0][0x1c8], PT ;  /* 0x000072003c007a0c */ /* 0x000fc40003f86070 */
[----:B------:R-:W-:Y:S01]  /*0820*/  SHF.R.S32.HI R9, RZ, 0x1f, R60 ;  /* 0x0000001fff097819 */ /* 0x000fe2000001143c */
[----:B------:R-:W-:Y:S01]  /*0830*/  @!P5 IMAD.WIDE.U32 R12, R61, c[0x0][0x1c0], R12 ;  /* 0x000070003d0cda25 */ /* 0x000fe200078e000c */
[----:B------:R-:W-:Y:S02]  /*0840*/  @!P3 IADD3 R11, R11, R15, RZ ;  /* 0x0000000f0b0bb210 */ /* 0x000fe40007ffe0ff */
[C---:B------:R-:W-:Y:S02]  /*0850*/  @!P3 LEA R14, P6, R10.reuse, c[0x0][0x170], 0x1 ;  /* 0x00005c000a0eba11 */ /* 0x040fe400078c08ff */
[----:B------:R-:W-:Y:S02]  /*0860*/  ISETP.GE.AND.EX P4, PT, R9, c[0x0][0x1cc], PT, P4 ;  /* 0x0000730009007a0c */ /* 0x000fe40003f86340 */
[----:B------:R-:W-:Y:S02]  /*0870*/  @!P3 LEA.HI.X R15, R10, c[0x0][0x174], R11, 0x1, P6 ;  /* 0x00005d000a0fba11 */ /* 0x000fe400030f0c0b */
[----:B------:R-:W-:-:S02]  /*0880*/  @!P5 IADD3 R11, R13, R19, RZ ;  /* 0x000000130d0bd210 */ /* 0x000fc40007ffe0ff */
[----:B------:R-:W-:Y:S02]  /*0890*/  @!P5 LEA R18, P6, R12, c[0x0][0x170], 0x1 ;  /* 0x00005c000c12da11 */ /* 0x000fe400078c08ff */
[----:B------:R-:W-:Y:S02]  /*08a0*/  ISETP.GT.U32.OR P4, PT, R0, 0x29f, P4 ;  /* 0x0000029f0000780c */ /* 0x000fe40002784470 */
[----:B------:R-:W-:Y:S02]  /*08b0*/  @!P5 LEA.HI.X R19, R12, c[0x0][0x174], R11, 0x1, P6 ;  /* 0x00005d000c13da11 */ /* 0x000fe400030f0c0b */
[----:B------:R-:W-:Y:S01]  /*08c0*/  MOV R12, RZ ;  /* 0x000000ff000c7202 */ /* 0x000fe20000000f00 */
[----:B------:R-:W-:Y:S01]  /*08d0*/  CS2R R10, SRZ ;  /* 0x00000000000a7805 */ /* 0x000fe2000001ff00 */
[----:B------:R-:W-:Y:S02]  /*08e0*/  ISETP.GE.U32.AND P2, PT, R59, c[0x0][0x1c8], PT ;  /* 0x000072003b007a0c */ /* 0x000fe40003f46070 */
[----:B------:R-:W-:-:S02]  /*08f0*/  SHF.R.S32.HI R13, RZ, 0x1f, R59 ;  /* 0x0000001fff0d7819 */ /* 0x000fc4000001143b */
[----:B------:R4:W5:Y:S02]  /*0900*/  @!P5 LDG.E R12, [R18.64] ;  /* 0x00000006120cd981 */ /* 0x000964000c1e1900 */
[----:B------:R-:W-:Y:S01]  /*0910*/  ISETP.GE.AND.EX P5, PT, R13, c[0x0][0x1cc], PT, P2 ;  /* 0x000073000d007a0c */ /* 0x000fe20003fa6320 */
[----:B------:R-:W-:Y:S01]  /*0920*/  @!P4 IMAD R23, R9, c[0x0][0x1c0], RZ ;  /* 0x000070000917ca24 */ /* 0x000fe200078e02ff */
[----:B-1----:R-:W-:Y:S01]  /*0930*/  @!P4 MOV R16, R72 ;  /* 0x000000480010c202 */ /* 0x002fe20000000f00 */
[----:B------:R1:W5:Y:S01]  /*0940*/  @!P1 LDG.E R10, [R20.64] ;  /* 0x00000006140a9981 */ /* 0x000362000c1e1900 */
[----:B------:R-:W-:Y:S02]  /*0950*/  @!P4 MOV R17, R71 ;  /* 0x000000470011c202 */ /* 0x000fe40000000f00 */
[----:B------:R-:W-:Y:S01]  /*0960*/  ISETP.GT.U32.OR P5, PT, R0, 0x29f, P5 ;  /* 0x0000029f0000780c */ /* 0x000fe20002fa4470 */
[C---:B------:R-:W-:Y:S01]  /*0970*/  @!P4 IMAD R23, R60.reuse, c[0x0][0x1c4], R23 ;  /* 0x000071003c17ca24 */ /* 0x040fe200078e0217 */
[----:B------:R0:W5:Y:S01]  /*0980*/  @!P3 LDG.E R11, [R14.64] ;  /* 0x000000060e0bb981 */ /* 0x000162000c1e1900 */
[----:B------:R-:W-:Y:S01]  /*0990*/  @!P4 IMAD.WIDE.U32 R16, R60, c[0x0][0x1c0], R16 ;  /* 0x000070003c10ca25 */ /* 0x000fe200078e0010 */
[----:B------:R-:W-:-:S02]  /*09a0*/  ISETP.GE.U32.AND P1, PT, R58, c[0x0][0x1c8], PT ;  /* 0x000072003a007a0c */ /* 0x000fc40003f26070 */
[----:B------:R-:W-:Y:S02]  /*09b0*/  ISETP.GE.U32.AND P2, PT, R57, c[0x0][0x1c8], PT ;  /* 0x0000720039007a0c */ /* 0x000fe40003f46070 */
[----:B------:R-:W-:Y:S02]  /*09c0*/  @!P4 IADD3 R17, R17, R23, RZ ;  /* 0x000000171111c210 */ /* 0x000fe40007ffe0ff */
[----:B-1----:R-:W-:Y:S02]  /*09d0*/  @!P4 LEA R20, P6, R16, c[0x0][0x170], 0x1 ;  /* 0x00005c001014ca11 */ /* 0x002fe400078c08ff */
[----:B0-----:R-:W-:Y:S02]  /*09e0*/  SHF.R.S32.HI R14, RZ, 0x1f, R58 ;  /* 0x0000001fff0e7819 */ /* 0x001fe4000001143a */
[----:B------:R-:W-:Y:S02]  /*09f0*/  SHF.R.S32.HI R15, RZ, 0x1f, R57 ;  /* 0x0000001fff0f7819 */ /* 0x000fe40000011439 */
[----:B------:R-:W-:-:S02]  /*0a00*/  ISETP.GE.AND.EX P1, PT, R14, c[0x0][0x1cc], PT, P1 ;  /* 0x000073000e007a0c */ /* 0x000fc40003f26310 */
[----:B------:R-:W-:Y:S02]  /*0a10*/  ISETP.GE.AND.EX P2, PT, R15, c[0x0][0x1cc], PT, P2 ;  /* 0x000073000f007a0c */ /* 0x000fe40003f46320 */
[----:B------:R-:W-:Y:S01]  /*0a20*/  @!P4 LEA.HI.X R21, R16, c[0x0][0x174], R17, 0x1, P6 ;  /* 0x00005d001015ca11 */ /* 0x000fe200030f0c11 */
[----:B------:R-:W-:Y:S01]  /*0a30*/  @!P5 IMAD R16, R13, c[0x0][0x1c0], RZ ;  /* 0x000070000d10da24 */ /* 0x000fe200078e02ff */
[----:B----4-:R-:W-:Y:S02]  /*0a40*/  @!P5 MOV R18, R72 ;  /* 0x000000480012d202 */ /* 0x010fe40000000f00 */
[----:B------:R-:W-:Y:S02]  /*0a50*/  @!P5 MOV R19, R71 ;  /* 0x000000470013d202 */ /* 0x000fe40000000f00 */
[C---:B------:R-:W-:Y:S02]  /*0a60*/  ISETP.GT.U32.OR P1, PT, R0.reuse, 0x29f, P1 ;  /* 0x0000029f0000780c */ /* 0x040fe40000f24470 */
[----:B------:R-:W-:Y:S01]  /*0a70*/  ISETP.GT.U32.OR P2, PT, R0, 0x29f, P2 ;  /* 0x0000029f0000780c */ /* 0x000fe20001744470 */
[----:B------:R-:W-:-:S02]  /*0a80*/  @!P5 IMAD R17, R59, c[0x0][0x1c4], R16 ;  /* 0x000071003b11da24 */ /* 0x000fc400078e0210 */
[----:B------:R-:W-:Y:S01]  /*0a90*/  @!P5 IMAD.WIDE.U32 R18, R59, c[0x0][0x1c0], R18 ;  /* 0x000070003b12da25 */ /* 0x000fe200078e0012 */
[----:B------:R-:W-:Y:S02]  /*0aa0*/  ISETP.GE.U32.AND P3, PT, R56, c[0x0][0x1c8], PT ;  /* 0x0000720038007a0c */ /* 0x000fe40003f66070 */
[----:B------:R-:W-:Y:S02]  /*0ab0*/  SHF.R.S32.HI R28, RZ, 0x1f, R56 ;  /* 0x0000001fff1c7819 */ /* 0x000fe40000011438 */
[----:B------:R-:W-:Y:S02]  /*0ac0*/  MOV R29, RZ ;  /* 0x000000ff001d7202 */ /* 0x000fe40000000f00 */
[----:B------:R-:W-:Y:S02]  /*0ad0*/  @!P5 IADD3 R19, R19, R17, RZ ;  /* 0x000000111313d210 */ /* 0x000fe40007ffe0ff */
[----:B------:R-:W-:Y:S02]  /*0ae0*/  @!P5 LEA R26, P6, R18, c[0x0][0x170], 0x1 ;  /* 0x00005c00121ada11 */ /* 0x000fe400078c08ff */
[----:B------:R-:W-:Y:S01]  /*0af0*/  ISETP.GE.AND.EX P3, PT, R28, c[0x0][0x1cc], PT, P3 ;  /* 0x000073001c007a0c */ /* 0x000fe20003f66330 */
[----:B------:R0:W4:Y:S01]  /*0b00*/  @!P4 LDG.E R29, [R20.64] ;  /* 0x00000006141dc981 */ /* 0x000122000c1e1900 */
[----:B------:R-:W-:Y:S01]  /*0b10*/  @!P5 LEA.HI.X R27, R18, c[0x0][0x174], R19, 0x1, P6 ;  /* 0x00005d00121bda11 */ /* 0x000fe200030f0c13 */
[----:B------:R-:W-:Y:S01]  /*0b20*/  @!P2 IMAD R18, R15, c[0x0][0x1c0], RZ ;  /* 0x000070000f12aa24 */ /* 0x000fe200078e02ff */
[----:B------:R-:W-:Y:S01]  /*0b30*/  @!P1 MOV R16, R72 ;  /* 0x0000004800109202 */ /* 0x000fe20000000f00 */
[----:B------:R-:W-:Y:S01]  /*0b40*/  @!P1 IMAD R23, R14, c[0x0][0x1c0], RZ ;  /* 0x000070000e179a24 */ /* 0x000fe200078e02ff */
[----:B------:R-:W-:-:S02]  /*0b50*/  @!P1 MOV R17, R71 ;  /* 0x0000004700119202 */ /* 0x000fc40000000f00 */
[----:B------:R-:W-:Y:S02]  /*0b60*/  ISETP.GE.U32.AND P4, PT, R55, c[0x0][0x1c8], PT ;  /* 0x0000720037007a0c */ /* 0x000fe40003f86070 */
[----:B------:R-:W-:Y:S01]  /*0b70*/  SHF.R.S32.HI R30, RZ, 0x1f, R55 ;  /* 0x0000001fff1e7819 */ /* 0x000fe20000011437 */
[----:B0-----:R-:W-:Y:S01]  /*0b80*/  @!P2 IMAD R21, R57, c[0x0][0x1c4], R18 ;  /* 0x000071003915aa24 */ /* 0x001fe200078e0212 */
[----:B------:R-:W-:Y:S01]  /*0b90*/  ISETP.GT.U32.OR P3, PT, R0, 0x29f, P3 ;  /* 0x0000029f0000780c */ /* 0x000fe20001f64470 */
[C---:B------:R-:W-:Y:S01]  /*0ba0*/  @!P1 IMAD R23, R58.reuse, c[0x0][0x1c4], R23 ;  /* 0x000071003a179a24 */ /* 0x040fe200078e0217 */
[----:B------:R-:W-:Y:S01]  /*0bb0*/  @!P2 MOV R18, R72 ;  /* 0x000000480012a202 */ /* 0x000fe20000000f00 */
[----:B------:R-:W-:Y:S01]  /*0bc0*/  @!P1 IMAD.WIDE.U32 R16, R58, c[0x0][0x1c0], R16 ;  /* 0x000070003a109a25 */ /* 0x000fe200078e0010 */
[----:B------:R-:W-:Y:S02]  /*0bd0*/  @!P2 MOV R19, R71 ;  /* 0x000000470013a202 */ /* 0x000fe40000000f00 */
[----:B------:R-:W-:-:S02]  /*0be0*/  ISETP.GE.AND.EX P4, PT, R30, c[0x0][0x1cc], PT, P4 ;  /* 0x000073001e007a0c */ /* 0x000fc40003f86340 */
[----:B------:R-:W-:Y:S01]  /*0bf0*/  @!P1 IADD3 R17, R17, R23, RZ ;  /* 0x0000001711119210 */ /* 0x000fe20007ffe0ff */
[----:B------:R-:W-:Y:S01]  /*0c00*/  @!P2 IMAD.WIDE.U32 R18, R57, c[0x0][0x1c0], R18 ;  /* 0x000070003912aa25 */ /* 0x000fe200078e0012 */
[----:B------:R-:W-:Y:S02]  /*0c10*/  @!P1 LEA R22, P6, R16, c[0x0][0x170], 0x1 ;  /* 0x00005c0010169a11 */ /* 0x000fe400078c08ff */
[----:B------:R-:W-:Y:S02]  /*0c20*/  ISETP.GT.U32.OR P4, PT, R0, 0x29f, P4 ;  /* 0x0000029f0000780c */ /* 0x000fe40002784470 */
[----:B------:R-:W-:Y:S02]  /*0c30*/  MOV R31, RZ ;  /* 0x000000ff001f7202 */ /* 0x000fe40000000f00 */
[----:B------:R-:W-:Y:S02]  /*0c40*/  @!P1 LEA.HI.X R23, R16, c[0x0][0x174], R17, 0x1, P6 ;  /* 0x00005d0010179a11 */ /* 0x000fe400030f0c11 */
[----:B------:R-:W-:Y:S01]  /*0c50*/  @!P2 IADD3 R17, R19, R21, RZ ;  /* 0x000000151311a210 */ /* 0x000fe20007ffe0ff */
[----:B------:R-:W-:Y:S01]  /*0c60*/  @!P3 IMAD R25, R28, c[0x0][0x1c0], RZ ;  /* 0x000070001c19ba24 */ /* 0x000fe200078e02ff */
[----:B------:R-:W-:Y:S01]  /*0c70*/  @!P3 MOV R20, R72 ;  /* 0x000000480014b202 */ /* 0x000fe20000000f00 */
[----:B------:R0:W4:Y:S01]  /*0c80*/  @!P5 LDG.E R31, [R26.64] ;  /* 0x000000061a1fd981 */ /* 0x000122000c1e1900 */
[----:B------:R-:W-:-:S02]  /*0c90*/  @!P3 MOV R21, R71 ;  /* 0x000000470015b202 */ /* 0x000fc40000000f00 */
[----:B------:R-:W-:Y:S02]  /*0ca0*/  ISETP.GE.U32.AND P5, PT, R54, c[0x0][0x1c8], PT ;  /* 0x0000720036007a0c */ /* 0x000fe40003fa6070 */
[----:B------:R-:W-:Y:S01]  /*0cb0*/  SHF.R.S32.HI R32, RZ, 0x1f, R54 ;  /* 0x0000001fff207819 */ /* 0x000fe20000011436 */
[----:B------:R-:W-:Y:S01]  /*0cc0*/  @!P3 IMAD R25, R56, c[0x0][0x1c4], R25 ;  /* 0x000071003819ba24 */ /* 0x000fe200078e0219 */
[----:B------:R-:W-:Y:S01]  /*0cd0*/  @!P2 LEA R16, P6, R18, c[0x0][0x170], 0x1 ;  /* 0x00005c001210aa11 */ /* 0x000fe200078c08ff */
[----:B------:R-:W-:Y:S01]  /*0ce0*/  @!P3 IMAD.WIDE.U32 R20, R56, c[0x0][0x1c0], R20 ;  /* 0x000070003814ba25 */ /* 0x000fe200078e0014 */
[----:B------:R-:W-:Y:S01]  /*0cf0*/  ISETP.GE.AND.EX P5, PT, R32, c[0x0][0x1cc], PT, P5 ;  /* 0x0000730020007a0c */ /* 0x000fe20003fa6350 */
[----:B------:R-:W-:Y:S02]  /*0d00*/  CS2R R34, SRZ ;  /* 0x0000000000227805 */ /* 0x000fe4000001ff00 */
[----:B------:R-:W-:Y:S01]  /*0d10*/  @!P4 IMAD R24, R30, c[0x0][0x1c0], RZ ;  /* 0x000070001e18ca24 */ /* 0x000fe200078e02ff */
[----:B------:R-:W-:-:S02]  /*0d20*/  MOV R33, RZ ;  /* 0x000000ff00217202 */ /* 0x000fc40000000f00 */
[----:B------:R-:W-:Y:S02]  /*0d30*/  ISETP.GT.U32.OR P5, PT, R0, 0x29f, P5 ;  /* 0x0000029f0000780c */ /* 0x000fe40002fa4470 */
[----:B------:R-:W-:Y:S02]  /*0d40*/  @!P2 LEA.HI.X R17, R18, c[0x0][0x174], R17, 0x1, P6 ;  /* 0x00005d001211aa11 */ /* 0x000fe400030f0c11 */
[----:B------:R-:W-:Y:S01]  /*0d50*/  @!P3 IADD3 R19, R21, R25, RZ ;  /* 0x000000191513b210 */ /* 0x000fe20007ffe0ff */
[----:B------:R-:W-:Y:S01]  /*0d60*/  @!P4 IMAD R21, R55, c[0x0][0x1c4], R24 ;  /* 0x000071003715ca24 */ /* 0x000fe200078e0218 */
[----:B------:R-:W-:Y:S01]  /*0d70*/  @!P4 MOV R24, R72 ;  /* 0x000000480018c202 */ /* 0x000fe20000000f00 */
[----:B------:R1:W4:Y:S01]  /*0d80*/  @!P1 LDG.E R33, [R22.64] ;  /* 0x0000000616219981 */ /* 0x000322000c1e1900 */
[----:B------:R-:W-:Y:S02]  /*0d90*/  @!P4 MOV R25, R71 ;  /* 0x000000470019c202 */ /* 0x000fe40000000f00 */
[----:B------:R-:W-:Y:S01]  /*0da0*/  SHF.R.S32.HI R36, RZ, 0x1f, R53 ;  /* 0x0000001fff247819 */ /* 0x000fe20000011435 */
[----:B------:R0:W4:Y:S01]  /*0db0*/  @!P2 LDG.E R34, [R16.64] ;  /* 0x000000061022a981 */ /* 0x000122000c1e1900 */
[----:B------:R-:W-:Y:S01]  /*0dc0*/  ISETP.GE.U32.AND P2, PT, R53, c[0x0][0x1c8], PT ;  /* 0x0000720035007a0c */ /* 0x000fe20003f46070 */
[----:B------:R-:W-:Y:S01]  /*0dd0*/  @!P4 IMAD.WIDE.U32 R24, R55, c[0x0][0x1c0], R24 ;  /* 0x000070003718ca25 */ /* 0x000fe200078e0018 */
[----:B------:R-:W-:-:S02]  /*0de0*/  ISETP.GE.U32.AND P1, PT, R52, c[0x0][0x1c8], PT ;  /* 0x0000720034007a0c */ /* 0x000fc40003f26070 */
[----:B------:R-:W-:Y:S02]  /*0df0*/  SHF.R.S32.HI R37, RZ, 0x1f, R52 ;  /* 0x0000001fff257819 */ /* 0x000fe40000011434 */
[----:B------:R-:W-:Y:S02]  /*0e00*/  ISETP.GE.AND.EX P2, PT, R36, c[0x0][0x1cc], PT, P2 ;  /* 0x0000730024007a0c */ /* 0x000fe40003f46320 */
[----:B------:R-:W-:Y:S02]  /*0e10*/  ISETP.GE.AND.EX P1, PT, R37, c[0x0][0x1cc], PT, P1 ;  /* 0x0000730025007a0c */ /* 0x000fe40003f26310 */
[----:B------:R-:W-:Y:S02]  /*0e20*/  @!P3 LEA R18, P6, R20, c[0x0][0x170], 0x1 ;  /* 0x00005c001412ba11 */ /* 0x000fe400078c08ff */
[----:B------:R-:W-:Y:S01]  /*0e30*/  @!P4 IADD3 R21, R25, R21, RZ ;  /* 0x000000151915c210 */ /* 0x000fe20007ffe0ff */
[----:B------:R-:W-:Y:S01]  /*0e40*/  @!P5 IMAD R25, R32, c[0x0][0x1c0], RZ ;  /* 0x000070002019da24 */ /* 0x000fe200078e02ff */
[----:B0-----:R-:W-:-:S02]  /*0e50*/  @!P5 MOV R16, R72 ;  /* 0x000000480010d202 */ /* 0x001fc40000000f00 */
[----:B------:R-:W-:Y:S02]  /*0e60*/  @!P5 MOV R17, R71 ;  /* 0x000000470011d202 */ /* 0x000fe40000000f00 */
[C---:B------:R-:W-:Y:S02]  /*0e70*/  ISETP.GT.U32.OR P2, PT, R0.reuse, 0x29f, P2 ;  /* 0x0000029f0000780c */ /* 0x040fe40001744470 */
[----:B------:R-:W-:Y:S01]  /*0e80*/  ISETP.GT.U32.OR P1, PT, R0, 0x29f, P1 ;  /* 0x0000029f0000780c */ /* 0x000fe20000f24470 */
[----:B------:R-:W-:Y:S01]  /*0e90*/  @!P5 IMAD R25, R54, c[0x0][0x1c4], R25 ;  /* 0x000071003619da24 */ /* 0x000fe200078e0219 */
[----:B------:R-:W-:Y:S01]  /*0ea0*/  @!P3 LEA.HI.X R19, R20, c[0x0][0x174], R19, 0x1, P6 ;  /* 0x00005d001413ba11 */ /* 0x000fe200030f0c13 */
[----:B------:R-:W-:Y:S01]  /*0eb0*/  @!P5 IMAD.WIDE.U32 R16, R54, c[0x0][0x1c0], R16 ;  /* 0x000070003610da25 */ /* 0x000fe200078e0010 */
[C---:B------:R-:W-:Y:S02]  /*0ec0*/  @!P4 LEA R20, P6, R24.reuse, c[0x0][0x170], 0x1 ;  /* 0x00005c001814ca11 */ /* 0x040fe400078c08ff */
[----:B------:R-:W-:Y:S01]  /*0ed0*/  MOV R38, RZ ;  /* 0x000000ff00267202 */ /* 0x000fe20000000f00 */
[----:B------:R0:W4:Y:S01]  /*0ee0*/  @!P3 LDG.E R35, [R18.64] ;  /* 0x000000061223b981 */ /* 0x000122000c1e1900 */
[----:B------:R-:W-:-:S02]  /*0ef0*/  @!P4 LEA.HI.X R21, R24, c[0x0][0x174], R21, 0x1, P6 ;  /* 0x00005d001815ca11 */ /* 0x000fc400030f0c15 */
[----:B------:R-:W-:Y:S02]  /*0f00*/  @!P5 IADD3 R17, R17, R25, RZ ;  /* 0x000000191111d210 */ /* 0x000fe40007ffe0ff */
[----:B------:R-:W-:Y:S01]  /*0f10*/  ISETP.GE.U32.AND P3, PT, R51, c[0x0][0x1c8], PT ;  /* 0x0000720033007a0c */ /* 0x000fe20003f66070 */
[----:B------:R1:W4:Y:S01]  /*0f20*/  @!P4 LDG.E R38, [R20.64] ;  /* 0x000000061426c981 */ /* 0x000322000c1e1900 */
[C---:B0-----:R-:W-:Y:S02]  /*0f30*/  @!P5 LEA R18, P6, R16.reuse, c[0x0][0x170], 0x1 ;  /* 0x00005c001012da11 */ /* 0x041fe400078c08ff */
[----:B------:R-:W-:Y:S02]  /*0f40*/  SHF.R.S32.HI R39, RZ, 0x1f, R51 ;  /* 0x0000001fff277819 */ /* 0x000fe40000011433 */
[----:B------:R-:W-:Y:S01]  /*0f50*/  @!P5 LEA.HI.X R19, R16, c[0x0][0x174], R17, 0x1, P6 ;  /* 0x00005d001013da11 */ /* 0x000fe200030f0c11 */
[----:B------:R-:W-:Y:S01]  /*0f60*/  @!P2 IMAD R16, R36, c[0x0][0x1c0], RZ ;  /* 0x000070002410aa24 */ /* 0x000fe200078e02ff */
[-C--:B-1----:R-:W-:Y:S01]  /*0f70*/  @!P2 MOV R20, R72.reuse ;  /* 0x000000480014a202 */ /* 0x082fe20000000f00 */
[----:B------:R-:W-:Y:S01]  /*0f80*/  @!P1 IMAD R17, R37, c[0x0][0x1c0], RZ ;  /* 0x0000700025119a24 */ /* 0x000fe200078e02ff */
[-C--:B------:R-:W-:Y:S01]  /*0f90*/  @!P2 MOV R21, R71.reuse ;  /* 0x000000470015a202 */ /* 0x080fe20000000f00 */
[----:B------:R-:W-:Y:S01]  /*0fa0*/  @!P2 IMAD R23, R53, c[0x0][0x1c4], R16 ;  /* 0x000071003517aa24 */ /* 0x000fe200078e0210 */
[----:B------:R-:W-:Y:S01]  /*0fb0*/  ISETP.GE.AND.EX P3, PT, R39, c[0x0][0x1cc], PT, P3 ;  /* 0x0000730027007a0c */ /* 0x000fe20003f66330 */
[----:B------:R-:W-:Y:S01]  /*0fc0*/  @!P1 IMAD R27, R52, c[0x0][0x1c4], R17 ;  /* 0x00007100341b9a24 */ /* 0x000fe200078e0211 */
[----:B------:R-:W-:Y:S01]  /*0fd0*/  @!P1 MOV R16, R72 ;  /* 0x0000004800109202 */ /* 0x000fe20000000f00 */
[----:B------:R-:W-:Y:S01]  /*0fe0*/  @!P2 IMAD.WIDE.U32 R20, R53, c[0x0][0x1c0], R20 ;  /* 0x000070003514aa25 */ /* 0x000fe200078e0014 */
[----:B------:R-:W-:-:S02]  /*0ff0*/  @!P1 MOV R17, R71 ;  /* 0x0000004700119202 */ /* 0x000fc40000000f00 */
[----:B------:R-:W-:Y:S02]  /*1000*/  ISETP.GT.U32.OR P3, PT, R0, 0x29f, P3 ;  /* 0x0000029f0000780c */ /* 0x000fe40001f64470 */
[----:B------:R-:W-:Y:S01]  /*1010*/  @!P2 IADD3 R21, R21, R23, RZ ;  /* 0x000000171515a210 */ /* 0x000fe20007ffe0ff */
[----:B------:R-:W-:Y:S01]  /*1020*/  @!P1 IMAD.WIDE.U32 R16, R52, c[0x0][0x1c0], R16 ;  /* 0x0000700034109a25 */ /* 0x000fe200078e0010 */
[----:B------:R-:W-:Y:S02]  /*1030*/  @!P2 LEA R24, P6, R20, c[0x0][0x170], 0x1 ;  /* 0x00005c001418aa11 */ /* 0x000fe400078c08ff */
[----:B------:R-:W-:Y:S02]  /*1040*/  ISETP.GE.U32.AND P4, PT, R50, c[0x0][0x1c8], PT ;  /* 0x0000720032007a0c */ /* 0x000fe40003f86070 */
[----:B------:R-:W-:Y:S02]  /*1050*/  SHF.R.S32.HI R40, RZ, 0x1f, R50 ;  /* 0x0000001fff287819 */ /* 0x000fe40000011432 */
[----:B------:R-:W-:-:S02]  /*1060*/  @!P2 LEA.HI.X R25, R20, c[0x0][0x174], R21, 0x1, P6 ;  /* 0x00005d001419aa11 */ /* 0x000fc400030f0c15 */
[----:B------:R-:W-:Y:S02]  /*1070*/  @!P1 IADD3 R17, R17, R27, RZ ;  /* 0x0000001b11119210 */ /* 0x000fe40007ffe0ff */
[----:B------:R-:W-:Y:S02]  /*1080*/  @!P1 LEA R22, P6, R16, c[0x0][0x170], 0x1 ;  /* 0x00005c0010169a11 */ /* 0x000fe400078c08ff */
[----:B------:R-:W-:Y:S02]  /*1090*/  ISETP.GE.AND.EX P4, PT, R40, c[0x0][0x1cc], PT, P4 ;  /* 0x0000730028007a0c */ /* 0x000fe40003f86340 */
[----:B------:R-:W-:Y:S01]  /*10a0*/  @!P1 LEA.HI.X R23, R16, c[0x0][0x174], R17, 0x1, P6 ;  /* 0x00005d0010179a11 */ /* 0x000fe200030f0c11 */
[----:B------:R-:W-:Y:S01]  /*10b0*/  @!P3 IMAD R16, R39, c[0x0][0x1c0], RZ ;  /* 0x000070002710ba24 */ /* 0x000fe200078e02ff */
[----:B------:R-:W-:Y:S02]  /*10c0*/  ISETP.GT.U32.OR P4, PT, R0, 0x29f, P4 ;  /* 0x0000029f0000780c */ /* 0x000fe40002784470 */
[----:B------:R-:W-:Y:S01]  /*10d0*/  MOV R41, RZ ;  /* 0x000000ff00297202 */ /* 0x000fe20000000f00 */
[----:B------:R-:W-:Y:S01]  /*10e0*/  @!P3 IMAD R21, R51, c[0x0][0x1c4], R16 ;  /* 0x000071003315ba24 */ /* 0x000fe200078e0210 */
[----:B------:R-:W-:-:S02]  /*10f0*/  @!P3 MOV R16, R72 ;  /* 0x000000480010b202 */ /* 0x000fc40000000f00 */
[----:B------:R-:W-:Y:S01]  /*1100*/  @!P3 MOV R17, R71 ;  /* 0x000000470011b202 */ /* 0x000fe20000000f00 */
[----:B------:R-:W-:Y:S01]  /*1110*/  CS2R R42, SRZ ;  /* 0x00000000002a7805 */ /* 0x000fe2000001ff00 */
[----:B------:R0:W4:Y:S03]  /*1120*/  @!P5 LDG.E R41, [R18.64] ;  /* 0x000000061229d981 */ /* 0x000126000c1e1900 */
[----:B------:R-:W-:Y:S02]  /*1130*/  @!P3 IMAD.WIDE.U32 R16, R51, c[0x0][0x1c0], R16 ;  /* 0x000070003310ba25 */ /* 0x000fe400078e0010 */
[----:B------:R5:W4:Y:S02]  /*1140*/  @!P2 LDG.E R42, [R24.64] ;  /* 0x00000006182aa981 */ /* 0x000b24000c1e1900 */
[----:B------:R-:W-:Y:S01]  /*1150*/  @!P4 IMAD R27, R40, c[0x0][0x1c0], RZ ;  /* 0x00007000281bca24 */ /* 0x000fe200078e02ff */
[----:B------:R-:W-:Y:S01]  /*1160*/  @!P3 IADD3 R17, R17, R21, RZ ;  /* 0x000000151111b210 */ /* 0x000fe20007ffe0ff */
[----:B------:R1:W4:Y:S01]  /*1170*/  @!P1 LDG.E R43, [R22.64] ;  /* 0x00000006162b9981 */ /* 0x000322000c1e1900 */
[----:B------:R-:W-:-:S02]  /*1180*/  @!P3 LEA R20, P1, R16, c[0x0][0x170], 0x1 ;  /* 0x00005c001014ba11 */ /* 0x000fc400078208ff */
[----:B0-----:R-:W-:Y:S02]  /*1190*/  @!P4 MOV R18, R72 ;  /* 0x000000480012c202 */ /* 0x001fe40000000f00 */
[----:B------:R-:W-:Y:S01]  /*11a0*/  @!P4 MOV R19, R71 ;  /* 0x000000470013c202 */ /* 0x000fe20000000f00 */
[----:B------:R-:W-:Y:S01]  /*11b0*/  CS2R R44, SRZ ;  /* 0x00000000002c7805 */ /* 0x000fe2000001ff00 */
[----:B------:R-:W-:Y:S01]  /*11c0*/  @!P3 LEA.HI.X R21, R16, c[0x0][0x174], R17, 0x1, P1 ;  /* 0x00005d001015ba11 */ /* 0x000fe200008f0c11 */
[C---:B------:R-:W-:Y:S02]  /*11d0*/  @!P4 IMAD R27, R50.reuse, c[0x0][0x1c4], R27 ;  /* 0x00007100321bca24 */ /* 0x040fe400078e021b */
[----:B------:R-:W-:Y:S02]  /*11e0*/  @!P4 IMAD.WIDE.U32 R18, R50, c[0x0][0x1c0], R18 ;  /* 0x000070003212ca25 */ /* 0x000fe400078e0012 */
[----:B------:R0:W4:Y:S03]  /*11f0*/  @!P3 LDG.E R44, [R20.64] ;  /* 0x00000006142cb981 */ /* 0x000126000c1e1900 */
[----:B------:R-:W-:-:S02]  /*1200*/  @!P4 IADD3 R17, R19, R27, RZ ;  /* 0x0000001b1311c210 */ /* 0x000fc40007ffe0ff */
[----:B------:R-:W-:-:S04]  /*1210*/  @!P4 LEA R16, P1, R18, c[0x0][0x170], 0x1 ;  /* 0x00005c001210ca11 */ /* 0x000fc800078208ff */
[----:B------:R-:W-:-:S05]  /*1220*/  @!P4 LEA.HI.X R17, R18, c[0x0][0x174], R17, 0x1, P1 ;  /* 0x00005d001211ca11 */ /* 0x000fca00008f0c11 */
[----:B------:R3:W4:Y:S01]  /*1230*/  @!P4 LDG.E R45, [R16.64] ;  /* 0x00000006102dc981 */ /* 0x000722000c1e1900 */
[--C-:B--2---:R-:W-:Y:S02]  /*1240*/  HADD2.F32 R18, -RZ, R47.reuse.H0_H0 ;  /* 0x2000002fff127230 */ /* 0x104fe40000004100 */
[----:B------:R-:W-:-:S05]  /*1250*/  HADD2.F32 R19, -RZ, R47.H1_H1 ;  /* 0x3000002fff137230 */ /* 0x000fca0000004100 */
[C---:B-1----:R-:W-:Y:S02]  /*1260*/  FADD.FTZ R22, R18.reuse, R19 ;  /* 0x0000001312167221 */ /* 0x042fe40000010000 */
[----:B------:R-:W-:Y:S01]  /*1270*/  FMUL.FTZ R19, R19, R19 ;  /* 0x0000001313137220 */ /* 0x000fe20000410000 */
[--C-:B---3--:R-:W-:Y:S02]  /*1280*/  HADD2.F32 R17, -RZ, R46.reuse.H1_H1 ;  /* 0x3000002eff117230 */ /* 0x108fe40000004100 */
[----:B------:R-:W-:Y:S01]  /*1290*/  HADD2.F32 R16, -RZ, R46.H0_H0 ;  /* 0x2000002eff107230 */ /* 0x000fe20000004100 */
[----:B------:R-:W-:Y:S02]  /*12a0*/  FFMA.FTZ R19, R18, R18, R19 ;  /* 0x0000001212137223 */ /* 0x000fe40000010013 */
[----:B------:R-:W-:Y:S02]  /*12b0*/  FADD.FTZ R22, RZ, R22 ;  /* 0x00000016ff167221 */ /* 0x000fe40000010000 */
[----:B------:R-:W-:-:S02]  /*12c0*/  FADD.FTZ R19, RZ, R19 ;  /* 0x00000013ff137221 */ /* 0x000fc40000010000 */
[----:B------:R-:W-:Y:S01]  /*12d0*/  FADD.FTZ R18, R16, R17 ;  /* 0x0000001110127221 */ /* 0x000fe20000010000 */
[--C-:B-----5:R-:W-:Y:S02]  /*12e0*/  HADD2.F32 R24, -RZ, R10.reuse.H1_H1 ;  /* 0x3000000aff187230 */ /* 0x120fe40000004100 */
[----:B------:R-:W-:-:S03]  /*12f0*/  HADD2.F32 R23, -RZ, R10.H0_H0 ;  /* 0x2000000aff177230 */ /* 0x000fc60000004100 */
[----:B------:R-:W-:Y:S02]  /*1300*/  FMUL.FTZ R26, R24, R24 ;  /* 0x00000018181a7220 */ /* 0x000fe40000410000 */
[C---:B0-----:R-:W-:Y:S01]  /*1310*/  FADD.FTZ R21, R23.reuse, R24 ;  /* 0x0000001817157221 */ /* 0x041fe20000010000 */
[--C-:B------:R-:W-:Y:S01]  /*1320*/  HADD2.F32 R20, -RZ, R11.reuse.H1_H1 ;  /* 0x3000000bff147230 */ /* 0x100fe20000004100 */
[----:B------:R-:W-:Y:S02]  /*1330*/  FFMA.FTZ R26, R23, R23, R26 ;  /* 0x00000017171a7223 */ /* 0x000fe4000001001a */
[----:B------:R-:W-:Y:S01]  /*1340*/  FMUL.FTZ R23, R17, R17 ;  /* 0x0000001111177220 */ /* 0x000fe20000410000 */
[----:B------:R-:W-:Y:S01]  /*1350*/  HADD2.F32 R17, -RZ, R11.H0_H0 ;  /* 0x2000000bff117230 */ /* 0x000fe20000004100 */
[----:B------:R-:W-:Y:S02]  /*1360*/  FADD.FTZ R21, R22, R21 ;  /* 0x0000001516157221 */ /* 0x000fe40000010000 */
[----:B------:R-:W-:-:S02]  /*1370*/  FADD.FTZ R19, R19, R26 ;  /* 0x0000001a13137221 */ /* 0x000fc40000010000 */
[----:B------:R-:W-:Y:S01]  /*1380*/  FFMA.FTZ R16, R16, R16, R23 ;  /* 0x0000001010107223 */ /* 0x000fe20000010017 */
[--C-:B------:R-:W-:Y:S01]  /*1390*/  HADD2.F32 R24, -RZ, R12.reuse.H1_H1 ;  /* 0x3000000cff187230 */ /* 0x100fe20000004100 */
[----:B------:R-:W-:Y:S02]  /*13a0*/  FMUL.FTZ R22, R20, R20 ;  /* 0x0000001414167220 */ /* 0x000fe40000410000 */
[----:B------:R-:W-:Y:S02]  /*13b0*/  FADD.FTZ R18, R21, R18 ;  /* 0x0000001215127221 */ /* 0x000fe40000010000 */
[----:B------:R-:W-:Y:S02]  /*13c0*/  FADD.FTZ R21, R17, R20 ;  /* 0x0000001411157221 */ /* 0x000fe40000010000 */
[----:B------:R-:W-:Y:S01]  /*13d0*/  FADD.FTZ R16, R19, R16 ;  /* 0x0000001013107221 */ /* 0x000fe20000010000 */
[----:B------:R-:W-:Y:S01]  /*13e0*/  HADD2.F32 R19, -RZ, R12.H0_H0 ;  /* 0x2000000cff137230 */ /* 0x000fe20000004100 */
[----:B------:R-:W-:-:S02]  /*13f0*/  FFMA.FTZ R17, R17, R17, R22 ;  /* 0x0000001111117223 */ /* 0x000fc40000010016 */
[----:B------:R-:W-:Y:S02]  /*1400*/  FADD.FTZ R18, R18, R21 ;  /* 0x0000001512127221 */ /* 0x000fe40000010000 */
[----:B------:R-:W-:Y:S02]  /*1410*/  FMUL.FTZ R20, R24, R24 ;  /* 0x0000001818147220 */ /* 0x000fe40000410000 */
[----:B------:R-:W-:Y:S02]  /*1420*/  FADD.FTZ R16, R16, R17 ;  /* 0x0000001110107221 */ /* 0x000fe40000010000 */
[C---:B------:R-:W-:Y:S02]  /*1430*/  FADD.FTZ R17, R19.reuse, R24 ;  /* 0x0000001813117221 */ /* 0x040fe40000010000 */
[----:B------:R-:W-:Y:S01]  /*1440*/  FFMA.FTZ R19, R19, R19, R20 ;  /* 0x0000001313137223 */ /* 0x000fe20000010014 */
[--C-:B----4-:R-:W-:Y:S02]  /*1450*/  HADD2.F32 R21, -RZ, R29.reuse.H1_H1 ;  /* 0x3000001dff157230 */ /* 0x110fe40000004100 */
[----:B------:R-:W-:-:S03]  /*1460*/  HADD2.F32 R20, -RZ, R29.H0_H0 ;  /* 0x2000001dff147230 */ /* 0x000fc60000004100 */
[----:B------:R-:W-:Y:S02]  /*1470*/  FMUL.FTZ R23, R21, R21 ;  /* 0x0000001515177220 */ /* 0x000fe40000410000 */
[----:B------:R-:W-:Y:S02]  /*1480*/  FADD.FTZ R17, R18, R17 ;  /* 0x0000001112117221 */ /* 0x000fe40000010000 */
[C---:B------:R-:W-:Y:S02]  /*1490*/  FADD.FTZ R18, R20.reuse, R21 ;  /* 0x0000001514127221 */ /* 0x040fe40000010000 */
[----:B------:R-:W-:Y:S02]  /*14a0*/  FFMA.FTZ R23, R20, R20, R23 ;  /* 0x0000001414177223 */ /* 0x000fe40000010017 */
[----:B------:R-:W-:Y:S02]  /*14b0*/  FADD.FTZ R16, R16, R19 ;  /* 0x0000001310107221 */ /* 0x000fe40000010000 */
[----:B------:R-:W-:-:S02]  /*14c0*/  FADD.FTZ R17, R17, R18 ;  /* 0x0000001211117221 */ /* 0x000fc40000010000 */
[----:B------:R-:W-:Y:S01]  /*14d0*/  FADD.FTZ R16, R16, R23 ;  /* 0x0000001710107221 */ /* 0x000fe20000010000 */
[--C-:B------:R-:W-:Y:S02]  /*14e0*/  HADD2.F32 R20, -RZ, R31.reuse.H1_H1 ;  /* 0x3000001fff147230 */ /* 0x100fe40000004100 */
[----:B------:R-:W-:-:S03]  /*14f0*/  HADD2.F32 R19, -RZ, R31.H0_H0 ;  /* 0x2000001fff137230 */ /* 0x000fc60000004100 */
[----:B------:R-:W-:Y:S02]  /*1500*/  FMUL.FTZ R18, R20, R20 ;  /* 0x0000001414127220 */ /* 0x000fe40000410000 */
[C---:B------:R-:W-:Y:S02]  /*1510*/  FADD.FTZ R20, R19.reuse, R20 ;  /* 0x0000001413147221 */ /* 0x040fe40000010000 */
[----:B------:R-:W-:Y:S02]  /*1520*/  FFMA.FTZ R19, R19, R19, R18 ;  /* 0x0000001313137223 */ /* 0x000fe40000010012 */
[----:B------:R-:W-:Y:S02]  /*1530*/  FADD.FTZ R17, R17, R20 ;  /* 0x0000001411117221 */ /* 0x000fe40000010000 */
[----:B------:R-:W-:Y:S01]  /*1540*/  FADD.FTZ R16, R16, R19 ;  /* 0x0000001310107221 */ /* 0x000fe20000010000 */
[--C-:B------:R-:W-:Y:S02]  /*1550*/  HADD2.F32 R22, -RZ, R33.reuse.H1_H1 ;  /* 0x30000021ff167230 */ /* 0x100fe40000004100 */
[----:B------:R-:W-:-:S02]  /*1560*/  HADD2.F32 R21, -RZ, R33.H0_H0 ;  /* 0x20000021ff157230 */ /* 0x000fc40000004100 */
[--C-:B------:R-:W-:Y:S01]  /*1570*/  HADD2.F32 R20, -RZ, R34.reuse.H1_H1 ;  /* 0x30000022ff147230 */ /* 0x100fe20000004100 */
[----:B------:R-:W-:Y:S01]  /*1580*/  FMUL.FTZ R18, R22, R22 ;  /* 0x0000001616127220 */ /* 0x000fe20000410000 */
[----:B------:R-:W-:Y:S01]  /*1590*/  HADD2.F32 R19, -RZ, R34.H0_H0 ;  /* 0x20000022ff137230 */ /* 0x000fe20000004100 */
[C---:B------:R-:W-:Y:S02]  /*15a0*/  FADD.FTZ R22, R21.reuse, R22 ;  /* 0x0000001615167221 */ /* 0x040fe40000010000 */
[----:B------:R-:W-:Y:S02]  /*15b0*/  FFMA.FTZ R21, R21, R21, R18 ;  /* 0x0000001515157223 */ /* 0x000fe40000010012 */
[----:B------:R-:W-:Y:S02]  /*15c0*/  FMUL.FTZ R18, R20, R20 ;  /* 0x0000001414127220 */ /* 0x000fe40000410000 */
[----:B------:R-:W-:Y:S02]  /*15d0*/  FADD.FTZ R20, R19, R20 ;  /* 0x0000001413147221 */ /* 0x000fe40000010000 */
[----:B------:R-:W-:-:S02]  /*15e0*/  FADD.FTZ R16, R16, R21 ;  /* 0x0000001510107221 */ /* 0x000fc40000010000 */
[----:B------:R-:W-:Y:S02]  /*15f0*/  FFMA.FTZ R19, R19, R19, R18 ;  /* 0x0000001313137223 */ /* 0x000fe40000010012 */
[----:B------:R-:W-:Y:S02]  /*1600*/  FADD.FTZ R17, R17, R22 ;  /* 0x0000001611117221 */ /* 0x000fe40000010000 */
[----:B------:R-:W-:Y:S02]  /*1610*/  FADD.FTZ R16, R16, R19 ;  /* 0x0000001310107221 */ /* 0x000fe40000010000 */
[----:B------:R-:W-:Y:S01]  /*1620*/  FADD.FTZ R17, R17, R20 ;  /* 0x0000001411117221 */ /* 0x000fe20000010000 */
[--C-:B------:R-:W-:Y:S02]  /*1630*/  HADD2.F32 R23, -RZ, R35.reuse.H1_H1 ;  /* 0x30000023ff177230 */ /* 0x100fe40000004100 */
[----:B------:R-:W-:-:S03]  /*1640*/  HADD2.F32 R18, -RZ, R35.H0_H0 ;  /* 0x20000023ff127230 */ /* 0x000fc60000004100 */
[----:B------:R-:W-:Y:S01]  /*1650*/  FMUL.FTZ R21, R23, R23 ;  /* 0x0000001717157220 */ /* 0x000fe20000410000 */
[--C-:B------:R-:W-:Y:S01]  /*1660*/  HADD2.F32 R19, -RZ, R38.reuse.H1_H1 ;  /* 0x30000026ff137230 */ /* 0x100fe20000004100 */
[C---:B------:R-:W-:Y:S02]  /*1670*/  FADD.FTZ R20, R18.reuse, R23 ;  /* 0x0000001712147221 */ /* 0x040fe40000010000 */
[----:B------:R-:W-:Y:S01]  /*1680*/  FFMA.FTZ R21, R18, R18, R21 ;  /* 0x0000001212157223 */ /* 0x000fe20000010015 */
[----:B------:R-:W-:Y:S01]  /*1690*/  HADD2.F32 R18, -RZ, R38.H0_H0 ;  /* 0x20000026ff127230 */ /* 0x000fe20000004100 */
        /* <DEDUP_REMOVED lines=11> */
[C---:B------:R-:W-:Y:S01]  /*1750*/  FADD.FTZ R20, R18.reuse, R19 ;  /* 0x0000001312147221 */ /* 0x040fe20000010000 */
[----:B------:R-:W-:Y:S01]  /*1760*/  HADD2.F32 R19, -RZ, R42.H0_H0 ;  /* 0x2000002aff137230 */ /* 0x000fe20000004100 */
[----:B------:R-:W-:Y:S01]  /*1770*/  FFMA.FTZ R21, R18, R18, R21 ;  /* 0x0000001212157223 */ /* 0x000fe20000010015 */
[--C-:B------:R-:W-:Y:S01]  /*1780*/  HADD2.F32 R23, -RZ, R43.reuse.H1_H1 ;  /* 0x3000002bff177230 */ /* 0x100fe20000004100 */
[----:B------:R-:W-:Y:S01]  /*1790*/  FADD.FTZ R17, R17, R20 ;  /* 0x0000001411117221 */ /* 0x000fe20000010000 */
[----:B------:R-:W-:Y:S01]  /*17a0*/  HADD2.F32 R20, -RZ, R43.H0_H0 ;  /* 0x2000002bff147230 */ /* 0x000fe20000004100 */
[----:B------:R-:W-:Y:S02]  /*17b0*/  FMUL.FTZ R18, R22, R22 ;  /* 0x0000001616127220 */ /* 0x000fe40000410000 */
[----:B------:R-:W-:-:S02]  /*17c0*/  FADD.FTZ R22, R19, R22 ;  /* 0x0000001613167221 */ /* 0x000fc40000010000 */
[----:B------:R-:W-:Y:S02]  /*17d0*/  FADD.FTZ R16, R16, R21 ;  /* 0x0000001510107221 */ /* 0x000fe40000010000 */
[----:B------:R-:W-:Y:S02]  /*17e0*/  FFMA.FTZ R19, R19, R19, R18 ;  /* 0x0000001313137223 */ /* 0x000fe40000010012 */
[----:B------:R-:W-:Y:S01]  /*17f0*/  FADD.FTZ R17, R17, R22 ;  /* 0x0000001611117221 */ /* 0x000fe20000010000 */
[--C-:B------:R-:W-:Y:S01]  /*1800*/  HADD2.F32 R22, -RZ, R44.reuse.H1_H1 ;  /* 0x3000002cff167230 */ /* 0x100fe20000004100 */
[----:B------:R-:W-:Y:S02]  /*1810*/  FADD.FTZ R18, R20, R23 ;  /* 0x0000001714127221 */ /* 0x000fe40000010000 */
[----:B------:R-:W-:Y:S02]  /*1820*/  FMUL.FTZ R21, R23, R23 ;  /* 0x0000001717157220 */ /* 0x000fe40000410000 */
[----:B------:R-:W-:Y:S01]  /*1830*/  FADD.FTZ R16, R16, R19 ;  /* 0x0000001310107221 */ /* 0x000fe20000010000 */
[----:B------:R-:W-:Y:S01]  /*1840*/  HADD2.F32 R19, -RZ, R44.H0_H0 ;  /* 0x2000002cff137230 */ /* 0x000fe20000004100 */
[----:B------:R-:W-:-:S02]  /*1850*/  FADD.FTZ R17, R17, R18 ;  /* 0x0000001211117221 */ /* 0x000fc40000010000 */
[----:B------:R-:W-:Y:S02]  /*1860*/  FFMA.FTZ R21, R20, R20, R21 ;  /* 0x0000001414157223 */ /* 0x000fe40000010015 */
[----:B------:R-:W-:Y:S02]  /*1870*/  FMUL.FTZ R18, R22, R22 ;  /* 0x0000001616127220 */ /* 0x000fe40000410000 */
[C---:B------:R-:W-:Y:S02]  /*1880*/  FADD.FTZ R22, R19.reuse, R22 ;  /* 0x0000001613167221 */ /* 0x040fe40000010000 */
[----:B------:R-:W-:Y:S01]  /*1890*/  FADD.FTZ R16, R16, R21 ;  /* 0x0000001510107221 */ /* 0x000fe20000010000 */
[--C-:B------:R-:W-:Y:S01]  /*18a0*/  HADD2.F32 R21, -RZ, R45.reuse.H1_H1 ;  /* 0x3000002dff157230 */ /* 0x100fe20000004100 */
[----:B------:R-:W-:Y:S01]  /*18b0*/  FFMA.FTZ R19, R19, R19, R18 ;  /* 0x0000001313137223 */ /* 0x000fe20000010012 */
[----:B------:R-:W-:Y:S01]  /*18c0*/  HADD2.F32 R18, -RZ, R45.H0_H0 ;  /* 0x2000002dff127230 */ /* 0x000fe20000004100 */
[----:B------:R-:W-:-:S02]  /*18d0*/  FADD.FTZ R17, R17, R22 ;  /* 0x0000001611117221 */ /* 0x000fc40000010000 */
[----:B------:R-:W-:Y:S02]  /*18e0*/  FMUL.FTZ R23, R21, R21 ;  /* 0x0000001515177220 */ /* 0x000fe40000410000 */
        /* <DEDUP_REMOVED lines=87> */
.L_x_2510:
[----:B------:R-:W-:Y:S05]  /*1e60*/  BSYNC B0 ;  /* 0x0000000000007941 */ /* 0x000fea0003800000 */
.L_x_2509:
        /* <DEDUP_REMOVED lines=25> */
.L_x_2513:
[----:B------:R-:W2:Y:S01]  /*2000*/  LDG.E.STRONG.GPU R20, [R18.64] ;  /* 0x0000000612147981 */ /* 0x000ea2000c1ef900 */
[----:B------:R-:W-:Y:S01]  /*2010*/  YIELD ;  /* 0x0000000000007946 */ /* 0x000fe20003800000 */
[----:B--2---:R-:W-:Y:S01]  /*2020*/  ISETP.NE.AND P1, PT, R20, R21, PT ;  /* 0x000000151400720c */ /* 0x004fe20003f25270 */
[----:B------:R-:W-:-:S12]  /*2030*/  CCTL.IVALL ;  /* 0x00000000ff00798f */ /* 0x000fd80002000000 */
[----:B------:R-:W-:Y:S05]  /*2040*/  @P1 BRA `(.L_x_2513) ;  /* 0xffffffb000001947 */ /* 0x000fea000383ffff */
.L_x_2512:
        /* <DEDUP_REMOVED lines=11> */
.L_x_2515:
        /* <DEDUP_REMOVED lines=59> */
.L_x_2514:
        /* <DEDUP_REMOVED lines=19> */
.L_x_2517:
[----:B------:R-:W-:Y:S05]  /*25e0*/  BSYNC B0 ;  /* 0x0000000000007941 */ /* 0x000fea0003800000 */
.L_x_2516:
        /* <DEDUP_REMOVED lines=30> */
.L_x_2511:
        /* <DEDUP_REMOVED lines=16> */
[----:B------:R-:W-:Y:S01]  /*28d0*/  ISETP.NE.AND P5, PT, RZ, UR5, PT ;  /* 0x00000005ff007c0c */ /* 0x000fe2000bfa5270 */
[----:B01----:R-:W-:-:S02]  /*28e0*/  HADD2.F32 R17, -RZ, R47.H0_H0 ;  /* 0x2000002fff117230 */ /* 0x003fc40000004100 */
[----:B------:R-:W0:Y:S01]  /*28f0*/  LDS.64 R22, [0xc8] ;  /* 0x0000c800ff167984 */ /* 0x000e220000000a00 */
[----:B--2---:R-:W-:Y:S01]  /*2900*/  HADD2.F32 R27, -RZ, R10.H1_H1 ;  /* 0x3000000aff1b7230 */ /* 0x004fe20000004100 */
[----:B0-----:R-:W-:-:S04]  /*2910*/  FMUL.FTZ R68, R22, c[0x0][0x1f4] ;  /* 0x00007d0016447a20 */ /* 0x001fc80000410000 */
[----:B------:R-:W-:Y:S02]  /*2920*/  FMUL.FTZ R22, R68, R68 ;  /* 0x0000004444167220 */ /* 0x000fe40000410000 */
[----:B------:R-:W-:Y:S02]  /*2930*/  FADD.FTZ R17, R17, -R68 ;  /* 0x8000004411117221 */ /* 0x000fe40000010000 */
[----:B------:R-:W-:Y:S01]  /*2940*/  FFMA.FTZ R23, R23, c[0x0][0x1f4], -R22 ;  /* 0x00007d0017177a23 */ /* 0x000fe20000010816 */
[----:B------:R-:W-:-:S04]  /*2950*/  MOV R22, 0x3f800000 ;  /* 0x3f80000000167802 */ /* 0x000fc80000000f00 */
[----:B------:R-:W-:-:S13]  /*2960*/  FSETP.GTU.FTZ.AND P1, PT, R23, RZ, PT ;  /* 0x000000ff1700720b */ /* 0x000fda0003f3c000 */
[----:B------:R-:W-:Y:S01]  /*2970*/  @P1 FADD.FTZ R16, R23, c[0x0][0x188] ;  /* 0x0000620017101621 */ /* 0x000fe20000010000 */
[----:B------:R-:W-:-:S03]  /*2980*/  HADD2.F32 R23, -RZ, R47.H1_H1 ;  /* 0x3000002fff177230 */ /* 0x000fc60000004100 */
[----:B------:R-:W0:Y:S02]  /*2990*/  @P1 MUFU.RSQ R22, R16 ;  /* 0x0000001000161308 */ /* 0x000e240000001400 */
[----:B------:R-:W-:Y:S02]  /*29a0*/  FADD.FTZ R23, R23, -R68 ;  /* 0x8000004417177221 */ /* 0x000fe40000010000 */
[-C--:B0-----:R-:W-:Y:S02]  /*29b0*/  FMUL.FTZ R17, R17, R22.reuse ;  /* 0x0000001611117220 */ /* 0x081fe40000410000 */
[----:B------:R-:W-:Y:S01]  /*29c0*/  FMUL.FTZ R24, R23, R22 ;  /* 0x0000001617187220 */ /* 0x000fe20000410000 */
[----:B------:R-:W-:Y:S01]  /*29d0*/  HADD2.F32 R23, -RZ, R10.H0_H0 ;  /* 0x2000000aff177230 */ /* 0x000fe20000004100 */
        /* <DEDUP_REMOVED lines=13> */
.L_x_2518:
        /* <DEDUP_REMOVED lines=12> */
.L_x_2520:
[----:B------:R-:W-:Y:S05]  /*2b70*/  BSYNC B0 ;  /* 0x0000000000007941 */ /* 0x000fea0003800000 */
.L_x_2519:
[----:B------:R-:W-:Y:S01]  /*2b80*/  ISETP.GE.U32.AND P1, PT, R64, c[0x0][0x1c8], PT ;  /* 0x0000720040007a0c */ /* 0x000fe20003f26070 */
[--C-:B------:R-:W-:Y:S01]  /*2b90*/  FADD.FTZ R17, R23, -R68.reuse ;  /* 0x8000004417117221 */ /* 0x100fe20000010000 */
[----:B------:R-:W-:Y:S01]  /*2ba0*/  ISETP.GE.U32.AND P2, PT, R63, c[0x0][0x1c8], PT ;  /* 0x000072003f007a0c */ /* 0x000fe20003f46070 */
[--C-:B------:R-:W-:Y:S01]  /*2bb0*/  FADD.FTZ R27, R27, -R68.reuse ;  /* 0x800000441b1b7221 */ /* 0x100fe20000010000 */
[----:B------:R-:W-:Y:S01]  /*2bc0*/  ISETP.GE.U32.AND P3, PT, R62, c[0x0][0x1c8], PT ;  /* 0x000072003e007a0c */ /* 0x000fe20003f66070 */
[--C-:B0-----:R-:W-:Y:S01]  /*2bd0*/  HADD2.F32 R47, -RZ, R46.reuse.H0_H0 ;  /* 0x2000002eff2f7230 */ /* 0x101fe20000004100 */
[----:B------:R-:W-:Y:S01]  /*2be0*/  ISETP.GE.AND.EX P1, PT, R5, c[0x0][0x1cc], PT, P1 ;  /* 0x0000730005007a0c */ /* 0x000fe20003f26310 */
[----:B------:R-:W-:Y:S01]  /*2bf0*/  HADD2.F32 R69, -RZ, R46.H1_H1 ;  /* 0x3000002eff457230 */ /* 0x000fe20000004100 */
[----:B------:R-:W-:Y:S01]  /*2c00*/  ISETP.GE.AND.EX P2, PT, R6, c[0x0][0x1cc], PT, P2 ;  /* 0x0000730006007a0c */ /* 0x000fe20003f46320 */
[-C--:B------:R-:W-:Y:S01]  /*2c10*/  FMUL.FTZ R17, R17, R22.reuse ;  /* 0x0000001611117220 */ /* 0x080fe20000410000 */
[----:B------:R-:W-:Y:S01]  /*2c20*/  ISETP.GE.AND.EX P3, PT, R7, c[0x0][0x1cc], PT, P3 ;  /* 0x0000730007007a0c */ /* 0x000fe20003f66330 */
[----:B------:R-:W-:Y:S01]  /*2c30*/  FMUL.FTZ R10, R27, R22 ;  /* 0x000000161b0a7220 */ /* 0x000fe20000410000 */
[--C-:B------:R-:W-:Y:S01]  /*2c40*/  HADD2.F32 R25, -RZ, R11.reuse.H0_H0 ;  /* 0x2000000bff197230 */ /* 0x100fe20000004100 */
[--C-:B------:R-:W-:Y:S01]  /*2c50*/  FADD.FTZ R27, R47, -R68.reuse ;  /* 0x800000442f1b7221 */ /* 0x100fe20000010000 */
[C---:B------:R-:W-:Y:S01]  /*2c60*/  ISETP.GT.U32.OR P1, PT, R0.reuse, 0x29f, P1 ;  /* 0x0000029f0000780c */ /* 0x040fe20000f24470 */
[----:B------:R-:W-:Y:S01]  /*2c70*/  FADD.FTZ R47, R69, -R68 ;  /* 0x80000044452f7221 */ /* 0x000fe20000010000 */
[C---:B------:R-:W-:Y:S01]  /*2c80*/  ISETP.GT.U32.OR P2, PT, R0.reuse, 0x29f, P2 ;  /* 0x0000029f0000780c */ /* 0x040fe20001744470 */
[----:B------:R-:W-:Y:S01]  /*2c90*/  HADD2.F32 R23, -RZ, R11.H1_H1 ;  /* 0x3000000bff177230 */ /* 0x000fe20000004100 */
[----:B------:R-:W-:Y:S01]  /*2ca0*/  ISETP.GT.U32.OR P3, PT, R0, 0x29f, P3 ;  /* 0x0000029f0000780c */ /* 0x000fe20001f64470 */
        /* <DEDUP_REMOVED lines=13> */
.L_x_2521:
        /* <DEDUP_REMOVED lines=12> */
.L_x_2523:
[----:B------:R-:W-:Y:S05]  /*2e40*/  BSYNC B0 ;  /* 0x0000000000007941 */ /* 0x000fea0003800000 */
.L_x_2522:
[-C--:B------:R-:W-:Y:S02]  /*2e50*/  FMUL.FTZ R27, R27, R22.reuse ;  /* 0x000000161b1b7220 */ /* 0x080fe40000410000 */
[----:B------:R-:W-:Y:S02]  /*2e60*/  FMUL.FTZ R24, R47, R22 ;  /* 0x000000162f187220 */ /* 0x000fe40000410000 */
[--C-:B------:R-:W-:Y:S02]  /*2e70*/  FADD.FTZ R25, R25, -R68.reuse ;  /* 0x8000004419197221 */ /* 0x100fe40000010000 */
[----:B------:R-:W-:Y:S02]  /*2e80*/  FADD.FTZ R23, R23, -R68 ;  /* 0x8000004417177221 */ /* 0x000fe40000010000 */
        /* <DEDUP_REMOVED lines=13> */
.L_x_2524:
[----:B------:R-:W-:Y:S01]  /*2f60*/  BSSY B0, `(.L_x_2525) ;  /* 0x000000c000007945 */ /* 0x000fe20003800000 */
[----:B------:R-:W-:Y:S05]  /*2f70*/  @P2 BRA `(.L_x_2526) ;  /* 0x000000a000002947 */ /* 0x000fea0003800000 */
[----:B------:R-:W-:Y:S01]  /*2f80*/  MOV R10, R72 ;  /* 0x00000048000a7202 */ /* 0x000fe20000000f00 */
[----:B------:R-:W-:Y:S01]  /*2f90*/  IMAD R6, R6, c[0x0][0x1c0], RZ ;  /* 0x0000700006067a24 */ /* 0x000fe200078e02ff */
[----:B------:R-:W-:Y:S02]  /*2fa0*/  MOV R11, R71 ;  /* 0x00000047000b7202 */ /* 0x000fe40000000f00 */
[----:B------:R-:W-:Y:S01]  /*2fb0*/  F2FP.PACK_AB R5, R24, R5 ;  /* 0x000000051805723e */ /* 0x000fe200000000ff */
[C---:B0-----:R-:W-:Y:S02]  /*2fc0*/  IMAD R17, R63.reuse, c[0x0][0x1c4], R6 ;  /* 0x000071003f117a24 */ /* 0x041fe400078e0206 */
[----:B------:R-:W-:-:S05]  /*2fd0*/  IMAD.WIDE.U32 R10, R63, c[0x0][0x1c0], R10 ;  /* 0x000070003f0a7a25 */ /* 0x000fca00078e000a */
[----:B------:R-:W-:Y:S02]  /*2fe0*/  IADD3 R17, R11, R17, RZ ;  /* 0x000000110b117210 */ /* 0x000fe40007ffe0ff */
[----:B------:R-:W-:-:S04]  /*2ff0*/  LEA R16, P1, R10, c[0x0][0x160], 0x1 ;  /* 0x000058000a107a11 */ /* 0x000fc800078208ff */
[----:B------:R-:W-:-:S05]  /*3000*/  LEA.HI.X R17, R10, c[0x0][0x164], R17, 0x1, P1 ;  /* 0x000059000a117a11 */ /* 0x000fca00008f0c11 */
[----:B------:R0:W-:Y:S04]  /*3010*/  STG.E [R16.64], R5 ;  /* 0x0000000510007986 */ /* 0x0001e8000c101906 */
.L_x_2526:
[----:B------:R-:W-:Y:S05]  /*3020*/  BSYNC B0 ;  /* 0x0000000000007941 */ /* 0x000fea0003800000 */
.L_x_2525:
[-C--:B------:R-:W-:Y:S01]  /*3030*/  FMUL.FTZ R25, R25, R22.reuse ;  /* 0x0000001619197220 */ /* 0x080fe20000410000 */
[--C-:B0-----:R-:W-:Y:S01]  /*3040*/  HADD2.F32 R5, -RZ, R12.reuse.H0_H0 ;  /* 0x2000000cff057230 */ /* 0x101fe20000004100 */
[----:B------:R-:W-:Y:S01]  /*3050*/  FMUL.FTZ R6, R23, R22 ;  /* 0x0000001617067220 */ /* 0x000fe20000410000 */
[----:B------:R-:W-:Y:S01]  /*3060*/  HADD2.F32 R11, -RZ, R12.H1_H1 ;  /* 0x3000000cff0b7230 */ /* 0x000fe20000004100 */
        /* <DEDUP_REMOVED lines=13> */
.L_x_2527:
        /* <DEDUP_REMOVED lines=12> */
.L_x_2529:
[----:B------:R-:W-:Y:S05]  /*3200*/  BSYNC B0 ;  /* 0x0000000000007941 */ /* 0x000fea0003800000 */
.L_x_2528:
[--C-:B------:R-:W-:Y:S01]  /*3210*/  HADD2.F32 R7, -RZ, R29.reuse.H0_H0 ;  /* 0x2000001dff077230 */ /* 0x100fe20000004100 */
[----:B------:R-:W-:Y:S01]  /*3220*/  ISETP.GE.U32.AND P1, PT, R61, c[0x0][0x1c8], PT ;  /* 0x000072003d007a0c */ /* 0x000fe20003f26070 */
[----:B------:R-:W-:Y:S01]  /*3230*/  HADD2.F32 R29, -RZ, R29.H1_H1 ;  /* 0x3000001dff1d7230 */ /* 0x000fe20000004100 */
[----:B------:R-:W-:Y:S01]  /*3240*/  ISETP.GE.U32.AND P2, PT, R60, c[0x0][0x1c8], PT ;  /* 0x000072003c007a0c */ /* 0x000fe20003f46070 */
[----:B------:R-:W-:Y:S01]  /*3250*/  HADD2.F32 R6, -RZ, R42.H0_H0 ;  /* 0x2000002aff067230 */ /* 0x000fe20000004100 */
[--C-:B------:R-:W-:Y:S01]  /*3260*/  FADD.FTZ R5, R5, -R68.reuse ;  /* 0x8000004405057221 */ /* 0x100fe20000010000 */
[----:B0-----:R-:W-:Y:S01]  /*3270*/  HADD2.F32 R17, -RZ, R31.H0_H0 ;  /* 0x2000001fff117230 */ /* 0x001fe20000004100 */
[--C-:B------:R-:W-:Y:S01]  /*3280*/  FADD.FTZ R11, R11, -R68.reuse ;  /* 0x800000440b0b7221 */ /* 0x100fe20000010000 */
[----:B------:R-:W-:Y:S01]  /*3290*/  HADD2.F32 R23, -RZ, R33.H0_H0 ;  /* 0x20000021ff177230 */ /* 0x000fe20000004100 */
[--C-:B------:R-:W-:Y:S01]  /*32a0*/  FADD.FTZ R29, R29, -R68.reuse ;  /* 0x800000441d1d7221 */ /* 0x100fe20000010000 */
[----:B------:R-:W-:Y:S01]  /*32b0*/  HADD2.F32 R47, -RZ, R35.H0_H0 ;  /* 0x20000023ff2f7230 */ /* 0x000fe20000004100 */
[--C-:B------:R-:W-:Y:S01]  /*32c0*/  FADD.FTZ R24, R6, -R68.reuse ;  /* 0x8000004406187221 */ /* 0x100fe20000010000 */
[----:B------:R-:W-:Y:S01]  /*32d0*/  HADD2.F32 R77, -RZ, R41.H0_H0 ;  /* 0x20000029ff4d7230 */ /* 0x000fe20000004100 */
[----:B------:R-:W-:Y:S01]  /*32e0*/  ISETP.GE.AND.EX P1, PT, R8, c[0x0][0x1cc], PT, P1 ;  /* 0x0000730008007a0c */ /* 0x000fe20003f26310 */
[----:B------:R-:W-:Y:S01]  /*32f0*/  HADD2.F32 R10, -RZ, R43.H0_H0 ;  /* 0x2000002bff0a7230 */ /* 0x000fe20000004100 */
[----:B------:R-:W-:Y:S01]  /*3300*/  ISETP.GE.AND.EX P2, PT, R9, c[0x0][0x1cc], PT, P2 ;  /* 0x0000730009007a0c */ /* 0x000fe20003f46320 */
[----:B------:R-:W-:Y:S01]  /*3310*/  HADD2.F32 R12, -RZ, R44.H0_H0 ;  /* 0x2000002cff0c7230 */ /* 0x000fe20000004100 */
[--C-:B------:R-:W-:Y:S01]  /*3320*/  FADD.FTZ R7, R7, -R68.reuse ;  /* 0x8000004407077221 */ /* 0x100fe20000010000 */
[----:B------:R-:W-:Y:S01]  /*3330*/  HADD2.F32 R16, -RZ, R45.H0_H0 ;  /* 0x2000002dff107230 */ /* 0x000fe20000004100 */
[-C--:B------:R-:W-:Y:S01]  /*3340*/  FMUL.FTZ R6, R5, R22.reuse ;  /* 0x0000001605067220 */ /* 0x080fe20000410000 */
[----:B------:R-:W-:Y:S01]  /*3350*/  HADD2.F32 R31, -RZ, R31.H1_H1 ;  /* 0x3000001fff1f7230 */ /* 0x000fe20000004100 */
[--C-:B------:R-:W-:Y:S01]  /*3360*/  FADD.FTZ R17, R17, -R68.reuse ;  /* 0x8000004411117221 */ /* 0x100fe20000010000 */
[----:B------:R-:W-:Y:S01]  /*3370*/  HADD2.F32 R33, -RZ, R33.H1_H1 ;  /* 0x30000021ff217230 */ /* 0x000fe20000004100 */
[--C-:B------:R-:W-:Y:S01]  /*3380*/  FADD.FTZ R23, R23, -R68.reuse ;  /* 0x8000004417177221 */ /* 0x100fe20000010000 */
[--C-:B------:R-:W-:Y:S01]  /*3390*/  HADD2.F32 R25, -RZ, R34.reuse.H0_H0 ;  /* 0x20000022ff197230 */ /* 0x100fe20000004100 */
[--C-:B------:R-:W-:Y:S01]  /*33a0*/  FADD.FTZ R31, R31, -R68.reuse ;  /* 0x800000441f1f7221 */ /* 0x100fe20000010000 */
[----:B------:R-:W-:Y:S01]  /*33b0*/  HADD2.F32 R27, -RZ, R34.H1_H1 ;  /* 0x30000022ff1b7230 */ /* 0x000fe20000004100 */
[-C--:B------:R-:W-:Y:S01]  /*33c0*/  FMUL.FTZ R34, R29, R22.reuse ;  /* 0x000000161d227220 */ /* 0x080fe20000410000 */
[----:B------:R-:W-:Y:S01]  /*33d0*/  HADD2.F32 R35, -RZ, R35.H1_H1 ;  /* 0x30000023ff237230 */ /* 0x000fe20000004100 */
[--C-:B------:R-:W-:Y:S01]  /*33e0*/  FADD.FTZ R33, R33, -R68.reuse ;  /* 0x8000004421217221 */ /* 0x100fe20000010000 */
[--C-:B------:R-:W-:Y:S01]  /*33f0*/  HADD2.F32 R69, -RZ, R38.reuse.H0_H0 ;  /* 0x20000026ff457230 */ /* 0x100fe20000004100 */
[--C-:B------:R-:W-:Y:S01]  /*3400*/  FADD.FTZ R25, R25, -R68.reuse ;  /* 0x8000004419197221 */ /* 0x100fe20000010000 */
[----:B------:R-:W-:Y:S01]  /*3410*/  HADD2.F32 R75, -RZ, R38.H1_H1 ;  /* 0x30000026ff4b7230 */ /* 0x000fe20000004100 */
[----:B------:R-:W-:Y:S01]  /*3420*/  FMUL.FTZ R38, R11, R22 ;  /* 0x000000160b267220 */ /* 0x000fe20000410000 */
[----:B------:R-:W-:Y:S01]  /*3430*/  HADD2.F32 R41, -RZ, R41.H1_H1 ;  /* 0x30000029ff297230 */ /* 0x000fe20000004100 */
[--C-:B------:R-:W-:Y:S01]  /*3440*/  FADD.FTZ R27, R27, -R68.reuse ;  /* 0x800000441b1b7221 */ /* 0x100fe20000010000 */
        /* <DEDUP_REMOVED lines=8> */
[C---:B------:R-:W-:Y:S01]  /*34d0*/  ISETP.GT.U32.OR P1, PT, R0.reuse, 0x29f, P1 ;  /* 0x0000029f0000780c */ /* 0x040fe20000f24470 */
[--C-:B------:R-:W-:Y:S01]  /*34e0*/  FADD.FTZ R77, R77, -R68.reuse ;  /* 0x800000444d4d7221 */ /* 0x100fe20000010000 */
[----:B------:R-:W-:Y:S01]  /*34f0*/  ISETP.GT.U32.OR P2, PT, R0, 0x29f, P2 ;  /* 0x0000029f0000780c */ /* 0x000fe20001744470 */
[----:B------:R-:W-:-:S02]  /*3500*/  FADD.FTZ R41, R41, -R68 ;  /* 0x8000004429297221 */ /* 0x000fc40000010000 */
[--C-:B------:R-:W-:Y:S02]  /*3510*/  FADD.FTZ R42, R42, -R68.reuse ;  /* 0x800000442a2a7221 */ /* 0x100fe40000010000 */
[--C-:B------:R-:W-:Y:S02]  /*3520*/  FADD.FTZ R26, R10, -R68.reuse ;  /* 0x800000440a1a7221 */ /* 0x100fe40000010000 */
[--C-:B------:R-:W-:Y:S02]  /*3530*/  FADD.FTZ R43, R43, -R68.reuse ;  /* 0x800000442b2b7221 */ /* 0x100fe40000010000 */
[--C-:B------:R-:W-:Y:S02]  /*3540*/  FADD.FTZ R12, R12, -R68.reuse ;  /* 0x800000440c0c7221 */ /* 0x100fe40000010000 */
[--C-:B------:R-:W-:Y:S02]  /*3550*/  FADD.FTZ R44, R44, -R68.reuse ;  /* 0x800000442c2c7221 */ /* 0x100fe40000010000 */
[----:B------:R-:W-:-:S02]  /*3560*/  FADD.FTZ R16, R16, -R68 ;  /* 0x8000004410107221 */ /* 0x000fc40000010000 */
[----:B------:R-:W-:Y:S02]  /*3570*/  FADD.FTZ R45, R45, -R68 ;  /* 0x800000442d2d7221 */ /* 0x000fe40000010000 */
        /* <DEDUP_REMOVED lines=14> */
.L_x_2530:
        /* <DEDUP_REMOVED lines=12> */
.L_x_2532:
[----:B------:R-:W-:Y:S05]  /*3720*/  BSYNC B0 ;  /* 0x0000000000007941 */ /* 0x000fea0003800000 */
.L_x_2531:
        /* <DEDUP_REMOVED lines=13> */
.L_x_2533:
        /* <DEDUP_REMOVED lines=12> */
.L_x_2535:
[----:B------:R-:W-:Y:S05]  /*38c0*/  BSYNC B0 ;  /* 0x0000000000007941 */ /* 0x000fea0003800000 */
.L_x_2534:
[----:B------:R-:W-:Y:S01]  /*38d0*/  ISETP.GE.U32.AND P6, PT, R59, c[0x0][0x1c8], PT ;  /* 0x000072003b007a0c */ /* 0x000fe20003fc6070 */
[-C--:B------:R-:W-:Y:S01]  /*38e0*/  FMUL.FTZ R17, R17, R22.reuse ;  /* 0x0000001611117220 */ /* 0x080fe20000410000 */
[----:B------:R-:W-:Y:S01]  /*38f0*/  ISETP.GE.U32.AND P1, PT, R58, c[0x0][0x1c8], PT ;  /* 0x000072003a007a0c */ /* 0x000fe20003f26070 */
[-C--:B------:R-:W-:Y:S01]  /*3900*/  FMUL.FTZ R6, R31, R22.reuse ;  /* 0x000000161f067220 */ /* 0x080fe20000410000 */
[----:B------:R-:W-:Y:S01]  /*3910*/  ISETP.GE.U32.AND P2, PT, R57, c[0x0][0x1c8], PT ;  /* 0x0000720039007a0c */ /* 0x000fe20003f46070 */
[-C--:B0-----:R-:W-:Y:S01]  /*3920*/  FMUL.FTZ R10, R27, R22.reuse ;  /* 0x000000161b0a7220 */ /* 0x081fe20000410000 */
[----:B------:R-:W-:Y:S01]  /*3930*/  ISETP.GE.U32.AND P3, PT, R56, c[0x0][0x1c8], PT ;  /* 0x0000720038007a0c */ /* 0x000fe20003f66070 */
[-C--:B-1----:R-:W-:Y:S01]  /*3940*/  FMUL.FTZ R5, R24, R22.reuse ;  /* 0x0000001618057220 */ /* 0x082fe20000410000 */
        /* <DEDUP_REMOVED lines=40> */
.L_x_2536:
        /* <DEDUP_REMOVED lines=12> */
.L_x_2538:
[----:B------:R-:W-:Y:S05]  /*3c90*/  BSYNC B0 ;  /* 0x0000000000007941 */ /* 0x000fea0003800000 */
.L_x_2537:
        /* <DEDUP_REMOVED lines=13> */
.L_x_2539:
[----:B------:R-:W-:Y:S01]  /*3d70*/  BSSY B0, `(.L_x_2540) ;  /* 0x000000c000007945 */ /* 0x000fe20003800000 */
[----:B------:R-:W-:Y:S05]  /*3d80*/  @P1 BRA `(.L_x_2541) ;  /* 0x000000a000001947 */ /* 0x000fea0003800000 */
[----:B------:R-:W-:Y:S01]  /*3d90*/  MOV R6, R72 ;  /* 0x0000004800067202 */ /* 0x000fe20000000f00 */
[----:B0-----:R-:W-:Y:S01]  /*3da0*/  IMAD R9, R14, c[0x0][0x1c0], RZ ;  /* 0x000070000e097a24 */ /* 0x001fe200078e02ff */
        /* <DEDUP_REMOVED lines=8> */
.L_x_2541:
[----:B------:R-:W-:Y:S05]  /*3e30*/  BSYNC B0 ;  /* 0x0000000000007941 */ /* 0x000fea0003800000 */
.L_x_2540:
        /* <DEDUP_REMOVED lines=13> */
.L_x_2542:
        /* <DEDUP_REMOVED lines=12> */
.L_x_2544:
[----:B------:R-:W-:Y:S05]  /*3fd0*/  BSYNC B0 ;  /* 0x0000000000007941 */ /* 0x000fea0003800000 */
.L_x_2543:
        /* <DEDUP_REMOVED lines=13> */
.L_x_2545:
        /* <DEDUP_REMOVED lines=12> */
.L_x_2547:
[----:B------:R-:W-:Y:S05]  /*4170*/  BSYNC B0 ;  /* 0x0000000000007941 */ /* 0x000fea0003800000 */
.L_x_2546:
        /* <DEDUP_REMOVED lines=13> */
.L_x_2548:
        /* <DEDUP_REMOVED lines=12> */
.L_x_2550:
[----:B------:R-:W-:Y:S05]  /*4310*/  BSYNC B0 ;  /* 0x0000000000007941 */ /* 0x000fea0003800000 */
.L_x_2549:
        /* <DEDUP_REMOVED lines=11> */
[C-C-:B------:R-:W-:Y:S01]  /*43d0*/  FFMA.FTZ R13, R19.reuse, R42, R21.reuse ;  /* 0x0000002a130d7223 */ /* 0x140fe20000010015 */
[----:B------:R-:W-:Y:S01]  /*43e0*/  ISETP.GE.AND.EX P1, PT, R36, c[0x0][0x1cc], PT, P1 ;  /* 0x0000730024007a0c */ /* 0x000fe20003f26310 */
[--C-:B------:R-:W-:Y:S01]  /*43f0*/  FFMA.FTZ R24, R19, R24, R21.reuse ;  /* 0x0000001813187223 */ /* 0x100fe20000010015 */
        /* <DEDUP_REMOVED lines=22> */
.L_x_2551:
        /* <DEDUP_REMOVED lines=12> */
.L_x_2553:
[----:B------:R-:W-:Y:S05]  /*4620*/  BSYNC B0 ;  /* 0x0000000000007941 */ /* 0x000fea0003800000 */
.L_x_2552:
        /* <DEDUP_REMOVED lines=11> */
.L_x_2554:
        /* <DEDUP_REMOVED lines=12> */
.L_x_2556:
[----:B------:R-:W-:Y:S05]  /*47a0*/  BSYNC B0 ;  /* 0x0000000000007941 */ /* 0x000fea0003800000 */
.L_x_2555:
        /* <DEDUP_REMOVED lines=11> */
.L_x_2557:
[----:B------:R-:W-:Y:S01]  /*4860*/  BSSY B0, `(.L_x_2558) ;  /* 0x000000c000007945 */ /* 0x000fe20003800000 */
[----:B------:R-:W-:Y:S05]  /*4870*/  @P2 BRA `(.L_x_2559) ;  /* 0x000000a000002947 */ /* 0x000fea0003800000 */
[----:B------:R-:W-:Y:S01]  /*4880*/  MOV R6, R72 ;  /* 0x0000004800067202 */ /* 0x000fe20000000f00 */
[----:B------:R-:W-:Y:S01]  /*4890*/  IMAD R37, R37, c[0x0][0x1c0], RZ ;  /* 0x0000700025257a24 */ /* 0x000fe200078e02ff */
[----:B------:R-:W-:Y:S02]  /*48a0*/  MOV R7, R71 ;  /* 0x0000004700077202 */ /* 0x000fe40000000f00 */
[----:B------:R-:W-:Y:S01]  /*48b0*/  F2FP.PACK_AB R11, R24, R11 ;  /* 0x0000000b180b723e */ /* 0x000fe200000000ff */
[C---:B------:R-:W-:Y:S02]  /*48c0*/  IMAD R37, R52.reuse, c[0x0][0x1c4], R37 ;  /* 0x0000710034257a24 */ /* 0x040fe400078e0225 */
[----:B0-----:R-:W-:-:S05]  /*48d0*/  IMAD.WIDE.U32 R8, R52, c[0x0][0x1c0], R6 ;  /* 0x0000700034087a25 */ /* 0x001fca00078e0006 */
[----:B------:R-:W-:Y:S02]  /*48e0*/  IADD3 R37, R9, R37, RZ ;  /* 0x0000002509257210 */ /* 0x000fe40007ffe0ff */
[----:B------:R-:W-:-:S04]  /*48f0*/  LEA R6, P1, R8, c[0x0][0x160], 0x1 ;  /* 0x0000580008067a11 */ /* 0x000fc800078208ff */
[----:B------:R-:W-:-:S05]  /*4900*/  LEA.HI.X R7, R8, c[0x0][0x164], R37, 0x1, P1 ;  /* 0x0000590008077a11 */ /* 0x000fca00008f0c25 */
[----:B------:R0:W-:Y:S04]  /*4910*/  STG.E [R6.64], R11 ;  /* 0x0000000b06007986 */ /* 0x0001e8000c101906 */
.L_x_2559:
[----:B------:R-:W-:Y:S05]  /*4920*/  BSYNC B0 ;  /* 0x0000000000007941 */ /* 0x000fea0003800000 */
.L_x_2558:
        /* <DEDUP_REMOVED lines=11> */
.L_x_2560:
[----:B------:R-:W-:Y:S01]  /*49e0*/  BSSY B0, `(.L_x_2561) ;  /* 0x000000c000007945 */ /* 0x000fe20003800000 */
[----:B------:R-:W-:Y:S05]  /*49f0*/  @P3 BRA `(.L_x_2562) ;  /* 0x000000a000003947 */ /* 0x000fea0003800000 */
[----:B0-----:R-:W-:Y:S01]  /*4a00*/  IMAD R8, R39, c[0x0][0x1c0], RZ ;  /* 0x0000700027087a24 */ /* 0x001fe200078e02ff */
        /* <DEDUP_REMOVED lines=9> */
.L_x_2562:
[----:B------:R-:W-:Y:S05]  /*4aa0*/  BSYNC B0 ;  /* 0x0000000000007941 */ /* 0x000fea0003800000 */
.L_x_2561:
        /* <DEDUP_REMOVED lines=11> */
.L_x_2563:
[----:B------:R-:W-:Y:S01]  /*4b60*/  BSSY B0, `(.L_x_2564) ;  /* 0x000000b000007945 */ /* 0x000fe20003800000 */
[----:B------:R-:W-:Y:S05]  /*4b70*/  @P4 BRA `(.L_x_2565) ;  /* 0x0000009000004947 */ /* 0x000fea0003800000 */
[----:B------:R-:W-:Y:S01]  /*4b80*/  MOV R70, R72 ;  /* 0x0000004800467202 */ /* 0x000fe20000000f00 */
[----:B0-----:R-:W-:Y:S01]  /*4b90*/  IMAD R7, R40, c[0x0][0x1c0], RZ ;  /* 0x0000700028077a24 */ /* 0x001fe200078e02ff */
[----:B------:R-:W-:-:S03]  /*4ba0*/  F2FP.PACK_AB R5, R5, R18 ;  /* 0x000000120505723e */ /* 0x000fc600000000ff */
[----:B------:R-:W-:-:S04]  /*4bb0*/  IMAD.WIDE.U32 R70, R50, c[0x0][0x1c0], R70 ;  /* 0x0000700032467a25 */ /* 0x000fc800078e0046 */
[----:B------:R-:W-:Y:S01]  /*4bc0*/  IMAD R7, R50, c[0x0][0x1c4], R7 ;  /* 0x0000710032077a24 */ /* 0x000fe200078e0207 */
[----:B------:R-:W-:-:S04]  /*4bd0*/  LEA R6, P1, R70, c[0x0][0x160], 0x1 ;  /* 0x0000580046067a11 */ /* 0x000fc800078208ff */
[----:B------:R-:W-:-:S04]  /*4be0*/  IADD3 R7, R71, R7, RZ ;  /* 0x0000000747077210 */ /* 0x000fc80007ffe0ff */
[----:B------:R-:W-:-:S05]  /*4bf0*/  LEA.HI.X R7, R70, c[0x0][0x164], R7, 0x1, P1 ;  /* 0x0000590046077a11 */ /* 0x000fca00008f0c07 */
[----:B------:R0:W-:Y:S02]  /*4c00*/  STG.E [R6.64], R5 ;  /* 0x0000000506007986 */ /* 0x0001e4000c101906 */
.L_x_2565:
[----:B------:R-:W-:Y:S05]  /*4c10*/  BSYNC B0 ;  /* 0x0000000000007941 */ /* 0x000fea0003800000 */
.L_x_2564:
[----:B------:R-:W-:Y:S02]  /*4c20*/  IADD3 R66, R66, c[0x0][0x10], RZ ;  /* 0x0000040042427a10 */ /* 0x000fe40007ffe0ff */
[----:B------:R-:W-:Y:S02]  /*4c30*/  IADD3 R48, R48, 0x1, RZ ;  /* 0x0000000130307810 */ /* 0x000fe40007ffe0ff */
[----:B------:R-:W-:-:S13]  /*4c40*/  ISETP.GE.AND P1, PT, R66, UR4, PT ;  /* 0x0000000442007c0c */ /* 0x000fda000bf26270 */
[----:B------:R-:W-:Y:S01]  /*4c50*/  @P1 CALL.REL.NOINC `(.L_x_2566) ;  /* 0x0000001000001944 */ /* 0x000fe20003c00000 */
[----:B------:R-:W-:Y:S05]  /*4c60*/  BRA `(.L_x_2567) ;  /* 0xffffb63000007947 */ /* 0x000fea000383ffff */
.L_x_2566:
[----:B------:R-:W-:Y:S05]  /*4c70*/  EXIT ;  /* 0x000000000000794d */ /* 0x000fea0003800000 */
.L_x_2568:
        /* <DEDUP_REMOVED lines=16> */
.L_x_3311:


//--------------------- .text._Z35group_norm_nhwc_fwd_one_pass_kernelI11Fp16IOBf16WLi64ELi42ELi672EEv26Group_norm_nhwc_fwd_params --------------------------
	.section	.text._Z35group_norm_nhwc_fwd_one_pass_kernelI11Fp16IOBf16WLi64ELi42ELi672EEv26Group_norm_nhwc_fwd_params,"ax",@progbits
	.sectioninfo	@"SHI_REGISTERS=32"
	.align	128
        .global         _Z35group_norm_nhwc_fwd_one_pass_kernelI11Fp16IOBf16WLi64ELi42ELi672EEv26Group_norm_nhwc_fwd_params
        .type           _Z35group_norm_nhwc_fwd_one_pass_kernelI11Fp16IOBf16WLi64ELi42ELi672EEv26Group_norm_nhwc_fwd_params,@function
        .size           _Z35group_norm_nhwc_fwd_one_pass_kernelI11Fp16IOBf16WLi64ELi42ELi672EEv26Group_norm_nhwc_fwd_params,(.L_x_3312 - _Z35group_norm_nhwc_fwd_one_pass_kernelI11Fp16IOBf16WLi64ELi42ELi672EEv26Group_norm_nhwc_fwd_params)
        .other          _Z35group_norm_nhwc_fwd_one_pass_kernelI11Fp16IOBf16WLi64ELi42ELi672EEv26Group_norm_nhwc_fwd_params,@"STO_CUDA_ENTRY STV_DEFAULT"
_Z35group_norm_nhwc_fwd_one_pass_kernelI11Fp16IOBf16WLi64ELi42ELi672EEv26Group_norm_nhwc_fwd_params:
.text._Z35group_norm_nhwc_fwd_one_pass_kernelI11Fp16IOBf16WLi64ELi42ELi672EEv26Group_norm_nhwc_fwd_params:
        /* <DEDUP_REMOVED lines=28> */
.L_x_2585:
        /* <DEDUP_REMOVED lines=152> */
.L_x_2570:
[----:B------:R-:W-:Y:S05]  /*0b40*/  BSYNC B0 ;  /* 0x0000000000007941 */ /* 0x000fea0003800000 */
.L_x_2569:
        /* <DEDUP_REMOVED lines=25> */
.L_x_2573:
[----:B------:R-:W2:Y:S01]  /*0ce0*/  LDG.E.STRONG.GPU R10, [R8.64] ;  /* 0x00000006080a7981 */ /* 0x000ea2000c1ef900 */
[----:B------:R-:W-:Y:S01]  /*0cf0*/  YIELD ;  /* 0x0000000000007946 */ /* 0x000fe20003800000 */
[----:B--2---:R-:W-:Y:S01]  /*0d00*/  ISETP.NE.AND P1, PT, R10, R11, PT ;  /* 0x0000000b0a00720c */ /* 0x004fe20003f25270 */
[----:B------:R-:W-:-:S12]  /*0d10*/  CCTL.IVALL ;  /* 0x00000000ff00798f */ /* 0x000fd80002000000 */
[----:B------:R-:W-:Y:S05]  /*0d20*/  @P1 BRA `(.L_x_2573) ;  /* 0xffffffb000001947 */ /* 0x000fea000383ffff */
.L_x_2572:
        /* <DEDUP_REMOVED lines=11> */
.L_x_2575:
        /* <DEDUP_REMOVED lines=59> */
.L_x_2574:
        /* <DEDUP_REMOVED lines=19> */
.L_x_2577:
[----:B------:R-:W-:Y:S05]  /*12c0*/  BSYNC B0 ;  /* 0x0000000000007941 */ /* 0x000fea0003800000 */
.L_x_2576:
        /* <DEDUP_REMOVED lines=30> */
.L_x_2571:
        /* <DEDUP_REMOVED lines=19> */
[--C-:B------:R-:W-:Y:S01]  /*15e0*/  HADD2.F32 R13, -RZ, R7.reuse.H0_H0 ;  /* 0x20000007ff0d7230 */ /* 0x100fe20000004100 */
[----:B------:R-:W-:Y:S01]  /*15f0*/  ISETP.NE.AND P2, PT, RZ, UR5, PT ;  /* 0x00000005ff007c0c */ /* 0x000fe2000bf45270 */
[----:B------:R-:W-:-:S02]  /*1600*/  HADD2.F32 R7, -RZ, R7.H1_H1 ;  /* 0x30000007ff077230 */ /* 0x000fc40000004100 */
[--C-:B0-----:R-:W-:Y:S02]  /*1610*/  HADD2.F32 R19, -RZ, R6.reuse.H1_H1 ;  /* 0x30000006ff137230 */ /* 0x101fe40000004100 */
[----:B-1----:R-:W-:Y:S01]  /*1620*/  HADD2.F32 R15, -RZ, R6.H0_H0 ;  /* 0x20000006ff0f7230 */ /* 0x002fe20000004100 */
        /* <DEDUP_REMOVED lines=37> */
.L_x_2578:
        /* <DEDUP_REMOVED lines=12> */
.L_x_2580:
[----:B------:R-:W-:Y:S05]  /*1940*/  BSYNC B0 ;  /* 0x0000000000007941 */ /* 0x000fea0003800000 */
.L_x_2579:
        /* <DEDUP_REMOVED lines=11> */
.L_x_2581:
        /* <DEDUP_REMOVED lines=12> */
.L_x_2583:
[----:B------:R-:W-:Y:S05]  /*1ac0*/  BSYNC B0 ;  /* 0x0000000000007941 */ /* 0x000fea0003800000 */
.L_x_2582:
[----:B------:R-:W-:Y:S02]  /*1ad0*/  IADD3 R22, R22, c[0x0][0x10], RZ ;  /* 0x0000040016167a10 */ /* 0x000fe40007ffe0ff */
[----:B------:R-:W-:Y:S02]  /*1ae0*/  IADD3 R16, R16, 0x1, RZ ;  /* 0x0000000110107810 */ /* 0x000fe40007ffe0ff */
[----:B------:R-:W-:-:S13]  /*1af0*/  ISETP.GE.AND P1, PT, R22, UR4, PT ;  /* 0x0000000416007c0c */ /* 0x000fda000bf26270 */
[----:B------:R-:W-:Y:S01]  /*1b00*/  @P1 CALL.REL.NOINC `(.L_x_2584) ;  /* 0x0000001000001944 */ /* 0x000fe20003c00000 */
[----:B------:R-:W-:Y:S05]  /*1b10*/  BRA `(.L_x_2585) ;  /* 0xffffe6a000007947 */ /* 0x000fea000383ffff */
.L_x_2584:
[----:B------:R-:W-:Y:S05]  /*1b20*/  EXIT ;  /* 0x000000000000794d */ /* 0x000fea0003800000 */
.L_x_2586:
        /* <DEDUP_REMOVED lines=13> */
.L_x_3312:


//--------------------- .text._Z35group_norm_nhwc_fwd_one_pass_kernelI11Fp16IOBf16WLi128ELi42ELi672EEv26Group_norm_nhwc_fwd_params --------------------------
	.section	.text._Z35group_norm_nhwc_fwd_one_pass_kernelI11Fp16IOBf16WLi128ELi42ELi672EEv26Group_norm_nhwc_fwd_params,"ax",@progbits
	.sectioninfo	@"SHI_REGISTERS=40"
	.align	128
        .global         _Z35group_norm_nhwc_fwd_one_pass_kernelI11Fp16IOBf16WLi128ELi42ELi672EEv26Group_norm_nhwc_fwd_params
        .type           _Z35group_norm_nhwc_fwd_one_pass_kernelI11Fp16IOBf16WLi128ELi42ELi672EEv26Group_norm_nhwc_fwd_params,@function
        .size           _Z35group_norm_nhwc_fwd_one_pass_kernelI11Fp16IOBf16WLi128ELi42ELi672EEv26Group_norm_nhwc_fwd_params,(.L_x_3313 - _Z35group_norm_nhwc_fwd_one_pass_kernelI11Fp16IOBf16WLi128ELi42ELi672EEv26Group_norm_nhwc_fwd_params)
        .other          _Z35group_norm_nhwc_fwd_one_pass_kernelI11Fp16IOBf16WLi128ELi42ELi672EEv26Group_norm_nhwc_fwd_params,@"STO_CUDA_ENTRY STV_DEFAULT"
_Z35group_norm_nhwc_fwd_one_pass_kernelI11Fp16IOBf16WLi128ELi42ELi672EEv26Group_norm_nhwc_fwd_params:
.text._Z35group_norm_nhwc_fwd_one_pass_kernelI11Fp16IOBf16WLi128ELi42ELi672EEv26Group_norm_nhwc_fwd_params:
        /* <DEDUP_REMOVED lines=30> */
.L_x_2609:
        /* <DEDUP_REMOVED lines=195> */
.L_x_2588:
[----:B------:R-:W-:Y:S05]  /*0e10*/  BSYNC B0 ;  /* 0x0000000000007941 */ /* 0x000fea0003800000 */
.L_x_2587:
        /* <DEDUP_REMOVED lines=25> */
.L_x_2591:
[----:B------:R-:W2:Y:S01]  /*0fb0*/  LDG.E.STRONG.GPU R10, [R8.64] ;  /* 0x00000006080a7981 */ /* 0x000ea2000c1ef900 */
[----:B------:R-:W-:Y:S01]  /*0fc0*/  YIELD ;  /* 0x0000000000007946 */ /* 0x000fe20003800000 */
[----:B--2---:R-:W-:Y:S01]  /*0fd0*/  ISETP.NE.AND P1, PT, R10, R11, PT ;  /* 0x0000000b0a00720c */ /* 0x004fe20003f25270 */
[----:B------:R-:W-:-:S12]  /*0fe0*/  CCTL.IVALL ;  /* 0x00000000ff00798f */ /* 0x000fd80002000000 */
[----:B------:R-:W-:Y:S05]  /*0ff0*/  @P1 BRA `(.L_x_2591) ;  /* 0xffffffb000001947 */ /* 0x000fea000383ffff */
.L_x_2590:
        /* <DEDUP_REMOVED lines=11> */
.L_x_2593:
        /* <DEDUP_REMOVED lines=59> */
.L_x_2592:
        /* <DEDUP_REMOVED lines=19> */
.L_x_2595:
[----:B------:R-:W-:Y:S05]  /*1590*/  BSYNC B0 ;  /* 0x0000000000007941 */ /* 0x000fea0003800000 */
.L_x_2594:
        /* <DEDUP_REMOVED lines=30> */
.L_x_2589:
        /* <DEDUP_REMOVED lines=18> */
[----:B------:R-:W-:Y:S01]  /*18a0*/  ISETP.NE.AND P4, PT, RZ, UR5, PT ;  /* 0x00000005ff007c0c */ /* 0x000fe2000bf85270 */
[----:B0-----:R-:W-:Y:S01]  /*18b0*/  HADD2.F32 R18, -RZ, R21.H1_H1 ;  /* 0x30000015ff127230 */ /* 0x001fe20000004100 */
[----:B------:R-:W-:Y:S01]  /*18c0*/  ISETP.GE.U32.AND P2, PT, R28, c[0x0][0x1c8], PT ;  /* 0x000072001c007a0c */ /* 0x000fe20003f46070 */
[----:B------:R-:W0:Y:S01]  /*18d0*/  LDS.64 R10, [0xc8] ;  /* 0x0000c800ff0a7984 */ /* 0x000e220000000a00 */
[----:B------:R-:W-:Y:S01]  /*18e0*/  HADD2.F32 R17, -RZ, R20.H0_H0 ;  /* 0x20000014ff117230 */ /* 0x000fe20000004100 */
[----:B------:R-:W-:Y:S01]  /*18f0*/  ISETP.GE.U32.AND P3, PT, R27, c[0x0][0x1c8], PT ;  /* 0x000072001b007a0c */ /* 0x000fe20003f66070 */
[--C-:B-1----:R-:W-:Y:S01]  /*1900*/  HADD2.F32 R15, -RZ, R23.reuse.H0_H0 ;  /* 0x20000017ff0f7230 */ /* 0x102fe20000004100 */
[----:B------:R-:W-:Y:S01]  /*1910*/  ISETP.GE.AND.EX P2, PT, R3, c[0x0][0x1cc], PT, P2 ;  /* 0x0000730003007a0c */ /* 0x000fe20003f46320 */
[----:B------:R-:W-:Y:S01]  /*1920*/  HADD2.F32 R14, -RZ, R23.H1_H1 ;  /* 0x30000017ff0e7230 */ /* 0x000fe20000004100 */
[----:B------:R-:W-:Y:S01]  /*1930*/  ISETP.GE.AND.EX P3, PT, R4, c[0x0][0x1cc], PT, P3 ;  /* 0x0000730004007a0c */ /* 0x000fe20003f66330 */
[----:B---3--:R-:W-:Y:S01]  /*1940*/  HADD2.F32 R12, -RZ, R21.H0_H0 ;  /* 0x20000015ff0c7230 */ /* 0x008fe20000004100 */
[C---:B------:R-:W-:Y:S01]  /*1950*/  ISETP.GT.U32.OR P2, PT, R7.reuse, 0x29f, P2 ;  /* 0x0000029f0700780c */ /* 0x040fe20001744470 */
[--C-:B------:R-:W-:Y:S01]  /*1960*/  HADD2.F32 R23, -RZ, R22.reuse.H1_H1 ;  /* 0x30000016ff177230 */ /* 0x100fe20000004100 */
[----:B------:R-:W-:Y:S01]  /*1970*/  ISETP.GT.U32.OR P3, PT, R7, 0x29f, P3 ;  /* 0x0000029f0700780c */ /* 0x000fe20001f64470 */
[----:B------:R-:W-:-:S02]  /*1980*/  HADD2.F32 R21, -RZ, R22.H0_H0 ;  /* 0x20000016ff157230 */ /* 0x000fc40000004100 */
[----:B------:R-:W-:Y:S01]  /*1990*/  HADD2.F32 R19, -RZ, R20.H1_H1 ;  /* 0x30000014ff137230 */ /* 0x000fe20000004100 */
        /* <DEDUP_REMOVED lines=49> */
.L_x_2596:
        /* <DEDUP_REMOVED lines=12> */
.L_x_2598:
[----:B------:R-:W-:Y:S05]  /*1d70*/  BSYNC B0 ;  /* 0x0000000000007941 */ /* 0x000fea0003800000 */
.L_x_2597:
        /* <DEDUP_REMOVED lines=11> */
.L_x_2599:
        /* <DEDUP_REMOVED lines=12> */
.L_x_2601:
[----:B------:R-:W-:Y:S05]  /*1ef0*/  BSYNC B0 ;  /* 0x0000000000007941 */ /* 0x000fea0003800000 */
.L_x_2600:
        /* <DEDUP_REMOVED lines=11> */
.L_x_2602:
        /* <DEDUP_REMOVED lines=12> */
.L_x_2604:
[----:B------:R-:W-:Y:S05]  /*2070*/  BSYNC B0 ;  /* 0x0000000000007941 */ /* 0x000fea0003800000 */
.L_x_2603:
        /* <DEDUP_REMOVED lines=11> */
.L_x_2605:
        /* <DEDUP_REMOVED lines=12> */
.L_x_2607:
[----:B------:R-:W-:Y:S05]  /*21f0*/  BSYNC B0 ;  /* 0x0000000000007941 */ /* 0x000fea0003800000 */
.L_x_2606:
[----:B------:R-:W-:Y:S02]  /*2200*/  IADD3 R30, R30, c[0x0][0x10], RZ ;  /* 0x000004001e1e7a10 */ /* 0x000fe40007ffe0ff */
[----:B------:R-:W-:Y:S02]  /*2210*/  IADD3 R24, R24, 0x1, RZ ;  /* 0x0000000118187810 */ /* 0x000fe40007ffe0ff */
[----:B------:R-:W-:-:S13]  /*2220*/  ISETP.GE.AND P1, PT, R30, UR4, PT ;  /* 0x000000041e007c0c */ /* 0x000fda000bf26270 */
[----:B------:R-:W-:Y:S01]  /*2230*/  @P1 CALL.REL.NOINC `(.L_x_2608) ;  /* 0x0000001000001944 */ /* 0x000fe20003c00000 */
[----:B------:R-:W-:Y:S05]  /*2240*/  BRA `(.L_x_2609) ;  /* 0xffffdf9000007947 */ /* 0x000fea000383ffff */
.L_x_2608:
[----:B------:R-:W-:Y:S05]  /*2250*/  EXIT ;  /* 0x000000000000794d */ /* 0x000fea0003800000 */
.L_x_2610:
        /* <DEDUP_REMOVED lines=10> */
.L_x_3313:


//--------------------- .text._Z35group_norm_nhwc_fwd_one_pass_kernelI11Fp16IOBf16WLi256ELi42ELi672EEv26Group_norm_nhwc_fwd_params --------------------------
	.section	.text._Z35group_norm_nhwc_fwd_one_pass_kernelI11Fp16IOBf16WLi256ELi42ELi672EEv26Group_norm_nhwc_fwd_params,"ax",@progbits
	.sectioninfo	@"SHI_REGISTERS=60"
	.align	128
        .global         _Z35group_norm_nhwc_fwd_one_pass_kernelI11Fp16IOBf16WLi256ELi42ELi672EEv26Group_norm_nhwc_fwd_params
        .type           _Z35group_norm_nhwc_fwd_one_pass_kernelI11Fp16IOBf16WLi256ELi42ELi672EEv26Group_norm_nhwc_fwd_params,@function
        .size           _Z35group_norm_nhwc_fwd_one_pass_kernelI11Fp16IOBf16WLi256ELi42ELi672EEv26Group_norm_nhwc_fwd_params,(.L_x_3314 - _Z35group_norm_nhwc_fwd_one_pass_kernelI11Fp16IOBf16WLi256ELi42ELi672EEv26Group_norm_nhwc_fwd_params)
        .other          _Z35group_norm_nhwc_fwd_one_pass_kernelI11Fp16IOBf16WLi256ELi42ELi672EEv26Group_norm_nhwc_fwd_params,@"STO_CUDA_ENTRY STV_DEFAULT"
_Z35group_norm_nhwc_fwd_one_pass_kernelI11Fp16IOBf16WLi256ELi42ELi672EEv26Group_norm_nhwc_fwd_params:
.text._Z35group_norm_nhwc_fwd_one_pass_kernelI11Fp16IOBf16WLi256ELi42ELi672EEv26Group_norm_nhwc_fwd_params:
        /* <DEDUP_REMOVED lines=34> */
.L_x_2645:
        /* <DEDUP_REMOVED lines=279> */
.L_x_2612:
[----:B------:R-:W-:Y:S05]  /*1390*/  BSYNC B0 ;  /* 0x0000000000007941 */ /* 0x000fea0003800000 */
.L_x_2611:
        /* <DEDUP_REMOVED lines=25> */
.L_x_2615:
[----:B------:R-:W2:Y:S01]  /*1530*/  LDG.E.STRONG.GPU R4, [R8.64] ;  /* 0x0000000608047981 */ /* 0x000ea2000c1ef900 */
[----:B------:R-:W-:Y:S01]  /*1540*/  YIELD ;  /* 0x0000000000007946 */ /* 0x000fe20003800000 */
[----:B--2---:R-:W-:Y:S01]  /*1550*/  ISETP.NE.AND P1, PT, R4, R5, PT ;  /* 0x000000050400720c */ /* 0x004fe20003f25270 */
[----:B------:R-:W-:-:S12]  /*1560*/  CCTL.IVALL ;  /* 0x00000000ff00798f */ /* 0x000fd80002000000 */
[----:B------:R-:W-:Y:S05]  /*1570*/  @P1 BRA `(.L_x_2615) ;  /* 0xffffffb000001947 */ /* 0x000fea000383ffff */
.L_x_2614:
        /* <DEDUP_REMOVED lines=11> */
.L_x_2617:
        /* <DEDUP_REMOVED lines=59> */
.L_x_2616:
        /* <DEDUP_REMOVED lines=19> */
.L_x_2619:
[----:B------:R-:W-:Y:S05]  /*1b10*/  BSYNC B0 ;  /* 0x0000000000007941 */ /* 0x000fea0003800000 */
.L_x_2618:
        /* <DEDUP_REMOVED lines=30> */
.L_x_2613:
[----:B------:R-:W-:Y:S01]  /*1d00*/  LOP3.LUT P1, RZ, R40, R41, RZ, 0xfc, !PT ;  /* 0x0000002928ff7212 */ /* 0x000fe2000782fcff */
[----:B------:R1:W-:Y:S01]  /*1d10*/  @!P3 STS.64 [0xc8], R6 ;  /* 0x0000c806ff00b388 */ /* 0x0003e20000000a00 */
        /* <DEDUP_REMOVED lines=12> */
[----:B------:R-:W2:Y:S04]  /*1de0*/  LDG.E.U16 R11, [R46.64] ;  /* 0x000000062e0b7981 */ /* 0x000ea8000c1e1500 */
[----:B------:R-:W3:Y:S04]  /*1df0*/  LDG.E.U16 R27, [R46.64+0x2] ;  /* 0x000002062e1b7981 */ /* 0x000ee8000c1e1500 */
[----:B------:R-:W4:Y:S04]  /*1e00*/  LDG.E.U16 R45, [R48.64] ;  /* 0x00000006302d7981 */ /* 0x000f28000c1e1500 */
[----:B------:R-:W5:Y:S01]  /*1e10*/  LDG.E.U16 R50, [R48.64+0x2] ;  /* 0x0000020630327981 */ /* 0x000f62000c1e1500 */
[----:B------:R-:W-:Y:S01]  /*1e20*/  MOV R10, 0x3f800000 ;  /* 0x3f800000000a7802 */ /* 0x000fe20000000f00 */
[----:B01----:R-:W-:Y:S01]  /*1e30*/  HADD2.F32 R7, -RZ, R22.H1_H1 ;  /* 0x30000016ff077230 */ /* 0x003fe20000004100 */
[----:B------:R-:W-:Y:S01]  /*1e40*/  ISETP.NE.AND P6, PT, RZ, UR5, PT ;  /* 0x00000005ff007c0c */ /* 0x000fe2000bfc5270 */
[----:B------:R-:W0:Y:S02]  /*1e50*/  LDS.64 R4, [0xc8] ;  /* 0x0000c800ff047984 */ /* 0x000e240000000a00 */
[----:B0-----:R-:W-:-:S04]  /*1e60*/  FMUL.FTZ R8, R4, c[0x0][0x1f4] ;  /* 0x00007d0004087a20 */ /* 0x001fc80000410000 */
[----:B------:R-:W-:Y:S02]  /*1e70*/  FMUL.FTZ R4, R8, R8 ;  /* 0x0000000808047220 */ /* 0x000fe40000410000 */
[----:B------:R-:W-:Y:S02]  /*1e80*/  FADD.FTZ R7, R7, -R8 ;  /* 0x8000000807077221 */ /* 0x000fe40000010000 */
[----:B------:R-:W-:Y:S01]  /*1e90*/  FFMA.FTZ R4, R5, c[0x0][0x1f4], -R4 ;  /* 0x00007d0005047a23 */ /* 0x000fe20000010804 */
[----:B------:R-:W-:-:S04]  /*1ea0*/  HADD2.F32 R5, -RZ, R22.H0_H0 ;  /* 0x20000016ff057230 */ /* 0x000fc80000004100 */
[----:B------:R-:W-:Y:S01]  /*1eb0*/  FSETP.GTU.FTZ.AND P1, PT, R4, RZ, PT ;  /* 0x000000ff0400720b */ /* 0x000fe20003f3c000 */
[----:B------:R-:W-:-:S12]  /*1ec0*/  FADD.FTZ R5, R5, -R8 ;  /* 0x8000000805057221 */ /* 0x000fd80000010000 */
[----:B------:R-:W-:-:S04]  /*1ed0*/  @P1 FADD.FTZ R4, R4, c[0x0][0x188] ;  /* 0x0000620004041621 */ /* 0x000fc80000010000 */
[----:B------:R-:W0:Y:S02]  /*1ee0*/  @P1 MUFU.RSQ R10, R4 ;  /* 0x00000004000a1308 */ /* 0x000e240000001400 */
[-C--:B0-----:R-:W-:Y:S02]  /*1ef0*/  FMUL.FTZ R7, R7, R10.reuse ;  /* 0x0000000a07077220 */ /* 0x081fe40000410000 */
        /* <DEDUP_REMOVED lines=18> */
.L_x_2620:
        /* <DEDUP_REMOVED lines=12> */
.L_x_2622:
[----:B------:R-:W-:Y:S05]  /*20e0*/  BSYNC B0 ;  /* 0x0000000000007941 */ /* 0x000fea0003800000 */
.L_x_2621:
[--C-:B------:R-:W-:Y:S01]  /*20f0*/  HADD2.F32 R5, -RZ, R23.reuse.H0_H0 ;  /* 0x20000017ff057230 */ /* 0x100fe20000004100 */
[----:B------:R-:W-:Y:S01]  /*2100*/  ISETP.GE.U32.AND P1, PT, R35, c[0x0][0x1c8], PT ;  /* 0x0000720023007a0c */ /* 0x000fe20003f26070 */
[----:B0-----:R-:W-:-:S03]  /*2110*/  HADD2.F32 R7, -RZ, R23.H1_H1 ;  /* 0x30000017ff077230 */ /* 0x001fc60000004100 */
[--C-:B------:R-:W-:Y:S01]  /*2120*/  FADD.FTZ R5, R5, -R8.reuse ;  /* 0x8000000805057221 */ /* 0x100fe20000010000 */
[----:B------:R-:W-:Y:S01]  /*2130*/  ISETP.GE.AND.EX P1, PT, R28, c[0x0][0x1cc], PT, P1 ;  /* 0x000073001c007a0c */ /* 0x000fe20003f26310 */
[----:B------:R-:W-:Y:S02]  /*2140*/  FADD.FTZ R7, R7, -R8 ;  /* 0x8000000807077221 */ /* 0x000fe40000010000 */
[-C--:B------:R-:W-:Y:S01]  /*2150*/  FMUL.FTZ R5, R5, R10.reuse ;  /* 0x0000000a05057220 */ /* 0x080fe20000410000 */
[----:B------:R-:W-:Y:S01]  /*2160*/  ISETP.GT.U32.OR P1, PT, R41, 0x29f, P1 ;  /* 0x0000029f2900780c */ /* 0x000fe20000f24470 */
[----:B------:R-:W-:Y:S02]  /*2170*/  FMUL.FTZ R7, R7, R10 ;  /* 0x0000000a07077220 */ /* 0x000fe40000410000 */
        /* <DEDUP_REMOVED lines=13> */
.L_x_2623:
        /* <DEDUP_REMOVED lines=12> */
.L_x_2625:
[----:B------:R-:W-:Y:S05]  /*2310*/  BSYNC B0 ;  /* 0x0000000000007941 */ /* 0x000fea0003800000 */
.L_x_2624:
[--C-:B------:R-:W-:Y:S01]  /*2320*/  HADD2.F32 R5, -RZ, R20.reuse.H0_H0 ;  /* 0x20000014ff057230 */ /* 0x100fe20000004100 */
[----:B------:R-:W-:Y:S01]  /*2330*/  ISETP.GE.U32.AND P1, PT, R34, c[0x0][0x1c8], PT ;  /* 0x0000720022007a0c */ /* 0x000fe20003f26070 */
[----:B0-----:R-:W-:Y:S02]  /*2340*/  HADD2.F32 R7, -RZ, R20.H1_H1 ;  /* 0x30000014ff077230 */ /* 0x001fe40000004100 */
        /* <DEDUP_REMOVED lines=21> */
.L_x_2626:
        /* <DEDUP_REMOVED lines=12> */
.L_x_2628:
[----:B------:R-:W-:Y:S05]  /*2560*/  BSYNC B0 ;  /* 0x0000000000007941 */ /* 0x000fea0003800000 */
.L_x_2627:
[--C-:B0-----:R-:W-:Y:S01]  /*2570*/  HADD2.F32 R23, -RZ, R17.reuse.H0_H0 ;  /* 0x20000011ff177230 */ /* 0x101fe20000004100 */
[--C-:B------:R-:W-:Y:S01]  /*2580*/  FADD.FTZ R5, R27, -R8.reuse ;  /* 0x800000081b057221 */ /* 0x100fe20000010000 */
[----:B------:R-:W-:Y:S01]  /*2590*/  HADD2.F32 R47, -RZ, R17.H1_H1 ;  /* 0x30000011ff2f7230 */ /* 0x000fe20000004100 */
[--C-:B------:R-:W-:Y:S01]  /*25a0*/  FADD.FTZ R7, R45, -R8.reuse ;  /* 0x800000082d077221 */ /* 0x100fe20000010000 */
[--C-:B------:R-:W-:Y:S01]  /*25b0*/  HADD2.F32 R49, -RZ, R16.reuse.H0_H0 ;  /* 0x20000010ff317230 */ /* 0x100fe20000004100 */
[--C-:B------:R-:W-:Y:S01]  /*25c0*/  FADD.FTZ R17, R23, -R8.reuse ;  /* 0x8000000817117221 */ /* 0x100fe20000010000 */
[--C-:B------:R-:W-:Y:S01]  /*25d0*/  HADD2.F32 R53, -RZ, R15.reuse.H0_H0 ;  /* 0x2000000fff357230 */ /* 0x100fe20000004100 */
[--C-:B------:R-:W-:Y:S01]  /*25e0*/  FADD.FTZ R23, R47, -R8.reuse ;  /* 0x800000082f177221 */ /* 0x100fe20000010000 */
[----:B------:R-:W-:Y:S01]  /*25f0*/  HADD2.F32 R51, -RZ, R16.H1_H1 ;  /* 0x30000010ff337230 */ /* 0x000fe20000004100 */
[--C-:B------:R-:W-:Y:S01]  /*2600*/  FADD.FTZ R27, R49, -R8.reuse ;  /* 0x80000008311b7221 */ /* 0x100fe20000010000 */
[----:B------:R-:W-:Y:S01]  /*2610*/  HADD2.F32 R15, -RZ, R15.H1_H1 ;  /* 0x3000000fff0f7230 */ /* 0x000fe20000004100 */
[--C-:B------:R-:W-:Y:S01]  /*2620*/  FADD.FTZ R47, R53, -R8.reuse ;  /* 0x80000008352f7221 */ /* 0x100fe20000010000 */
[--C-:B------:R-:W-:Y:S01]  /*2630*/  HADD2.F32 R57, -RZ, R0.reuse.H1_H1 ;  /* 0x30000000ff397230 */ /* 0x100fe20000004100 */
[--C-:B------:R-:W-:Y:S01]  /*2640*/  FADD.FTZ R45, R51, -R8.reuse ;  /* 0x80000008332d7221 */ /* 0x100fe20000010000 */
[----:B------:R-:W-:Y:S01]  /*2650*/  HADD2.F32 R55, -RZ, R0.H0_H0 ;  /* 0x20000000ff377230 */ /* 0x000fe20000004100 */
        /* <DEDUP_REMOVED lines=49> */
.L_x_2629:
        /* <DEDUP_REMOVED lines=12> */
.L_x_2631:
[----:B------:R-:W-:Y:S05]  /*2a30*/  BSYNC B0 ;  /* 0x0000000000007941 */ /* 0x000fea0003800000 */
.L_x_2630:
        /* <DEDUP_REMOVED lines=11> */
.L_x_2632:
        /* <DEDUP_REMOVED lines=12> */
.L_x_2634:
[----:B------:R-:W-:Y:S05]  /*2bb0*/  BSYNC B0 ;  /* 0x0000000000007941 */ /* 0x000fea0003800000 */
.L_x_2633:
        /* <DEDUP_REMOVED lines=11> */
.L_x_2635:
[----:B------:R-:W-:Y:S01]  /*2c70*/  BSSY B0, `(.L_x_2636) ;  /* 0x000000c000007945 */ /* 0x000fe20003800000 */
[----:B------:R-:W-:Y:S05]  /*2c80*/  @P2 BRA `(.L_x_2637) ;  /* 0x000000a000002947 */ /* 0x000fea0003800000 */
[----:B------:R-:W-:Y:S01]  /*2c90*/  MOV R8, R2 ;  /* 0x0000000200087202 */ /* 0x000fe20000000f00 */
[----:B------:R-:W-:Y:S01]  /*2ca0*/  IMAD R10, R21, c[0x0][0x1c0], RZ ;  /* 0x00007000150a7a24 */ /* 0x000fe200078e02ff */
[----:B0-----:R-:W-:Y:S02]  /*2cb0*/  MOV R9, R13 ;  /* 0x0000000d00097202 */ /* 0x001fe40000000f00 */
[----:B------:R-:W-:Y:S01]  /*2cc0*/  F2FP.PACK_AB R7, R7, R6 ;  /* 0x000000060707723e */ /* 0x000fe200000000ff */
[C---:B------:R-:W-:Y:S02]  /*2cd0*/  IMAD R15, R31.reuse, c[0x0][0x1c4], R10 ;  /* 0x000071001f0f7a24 */ /* 0x040fe400078e020a */
[----:B------:R-:W-:-:S05]  /*2ce0*/  IMAD.WIDE.U32 R16, R31, c[0x0][0x1c0], R8 ;  /* 0x000070001f107a25 */ /* 0x000fca00078e0008 */
[----:B------:R-:W-:Y:S02]  /*2cf0*/  IADD3 R15, R17, R15, RZ ;  /* 0x0000000f110f7210 */ /* 0x000fe40007ffe0ff */
[----:B------:R-:W-:-:S04]  /*2d00*/  LEA R8, P1, R16, c[0x0][0x160], 0x1 ;  /* 0x0000580010087a11 */ /* 0x000fc800078208ff */
[----:B------:R-:W-:-:S05]  /*2d10*/  LEA.HI.X R9, R16, c[0x0][0x164], R15, 0x1, P1 ;  /* 0x0000590010097a11 */ /* 0x000fca00008f0c0f */
[----:B------:R0:W-:Y:S04]  /*2d20*/  STG.E [R8.64], R7 ;  /* 0x0000000708007986 */ /* 0x0001e8000c101906 */
.L_x_2637:
[----:B------:R-:W-:Y:S05]  /*2d30*/  BSYNC B0 ;  /* 0x0000000000007941 */ /* 0x000fea0003800000 */
.L_x_2636:
        /* <DEDUP_REMOVED lines=11> */
.L_x_2638:
        /* <DEDUP_REMOVED lines=12> */
.L_x_2640:
[----:B------:R-:W-:Y:S05]  /*2eb0*/  BSYNC B0 ;  /* 0x0000000000007941 */ /* 0x000fea0003800000 */
.L_x_2639:
        /* <DEDUP_REMOVED lines=11> */
.L_x_2641:
        /* <DEDUP_REMOVED lines=11> */
.L_x_2643:
[----:B------:R-:W-:Y:S05]  /*3020*/  BSYNC B0 ;  /* 0x0000000000007941 */ /* 0x000fea0003800000 */
.L_x_2642:
[----:B------:R-:W-:Y:S02]  /*3030*/  IADD3 R37, R37, c[0x0][0x10], RZ ;  /* 0x0000040025257a10 */ /* 0x000fe40007ffe0ff */
[----:B------:R-:W-:Y:S02]  /*3040*/  IADD3 R42, R42, 0x1, RZ ;  /* 0x000000012a2a7810 */ /* 0x000fe40007ffe0ff */
[----:B------:R-:W-:-:S13]  /*3050*/  ISETP.GE.AND P1, PT, R37, UR4, PT ;  /* 0x0000000425007c0c */ /* 0x000fda000bf26270 */
[----:B------:R-:W-:Y:S01]  /*3060*/  @P1 CALL.REL.NOINC `(.L_x_2644) ;  /* 0x0000001000001944 */ /* 0x000fe20003c00000 */
[----:B------:R-:W-:Y:S05]  /*3070*/  BRA `(.L_x_2645) ;  /* 0xffffd1a000007947 */ /* 0x000fea000383ffff */
.L_x_2644:
[----:B------:R-:W-:Y:S05]  /*3080*/  EXIT ;  /* 0x000000000000794d */ /* 0x000fea0003800000 */
.L_x_2646:
        /* <DEDUP_REMOVED lines=15> */
.L_x_3314:


//--------------------- .text._Z35group_norm_nhwc_fwd_one_pass_kernelI11Fp16IOBf16WLi512ELi42ELi672EEv26Group_norm_nhwc_fwd_params --------------------------
	.section	.text._Z35group_norm_nhwc_fwd_one_pass_kernelI11Fp16IOBf16WLi512ELi42ELi672EEv26Group_norm_nhwc_fwd_params,"ax",@progbits
	.sectioninfo	@"SHI_REGISTERS=80"
	.align	128
        .global         _Z35group_norm_nhwc_fwd_one_pass_kernelI11Fp16IOBf16WLi512ELi42ELi672EEv26Group_norm_nhwc_fwd_params
        .type           _Z35group_norm_nhwc_fwd_one_pass_kernelI11Fp16IOBf16WLi512ELi42ELi672EEv26Group_norm_nhwc_fwd_params,@function
        .size           _Z35group_norm_nhwc_fwd_one_pass_kernelI11Fp16IOBf16WLi512ELi42ELi672EEv26Group_norm_nhwc_fwd_params,(.L_x_3315 - _Z35group_norm_nhwc_fwd_one_pass_kernelI11Fp16IOBf16WLi512ELi42ELi672EEv26Group_norm_nhwc_fwd_params)
        .other          _Z35group_norm_nhwc_fwd_one_pass_kernelI11Fp16IOBf16WLi512ELi42ELi672EEv26Group_norm_nhwc_fwd_params,@"STO_CUDA_ENTRY STV_DEFAULT"
_Z35group_norm_nhwc_fwd_one_pass_kernelI11Fp16IOBf16WLi512ELi42ELi672EEv26Group_norm_nhwc_fwd_params:
.text._Z35group_norm_nhwc_fwd_one_pass_kernelI11Fp16IOBf16WLi512ELi42ELi672EEv26Group_norm_nhwc_fwd_params:
        /* <DEDUP_REMOVED lines=42> */
.L_x_2705:
        /* <DEDUP_REMOVED lines=444> */
.L_x_2648:
[----:B------:R-:W-:Y:S05]  /*1e60*/  BSYNC B0 ;  /* 0x0000000000007941 */ /* 0x000fea0003800000 */
.L_x_2647:
        /* <DEDUP_REMOVED lines=25> */
.L_x_2651:
[----:B------:R-:W2:Y:S01]  /*2000*/  LDG.E.STRONG.GPU R20, [R18.64] ;  /* 0x0000000612147981 */ /* 0x000ea2000c1ef900 */
[----:B------:R-:W-:Y:S01]  /*2010*/  YIELD ;  /* 0x0000000000007946 */ /* 0x000fe20003800000 */
[----:B--2---:R-:W-:Y:S01]  /*2020*/  ISETP.NE.AND P1, PT, R20, R21, PT ;  /* 0x000000151400720c */ /* 0x004fe20003f25270 */
[----:B------:R-:W-:-:S12]  /*2030*/  CCTL.IVALL ;  /* 0x00000000ff00798f */ /* 0x000fd80002000000 */
[----:B------:R-:W-:Y:S05]  /*2040*/  @P1 BRA `(.L_x_2651) ;  /* 0xffffffb000001947 */ /* 0x000fea000383ffff */
.L_x_2650:
        /* <DEDUP_REMOVED lines=11> */
.L_x_2653:
        /* <DEDUP_REMOVED lines=59> */
.L_x_2652:
        /* <DEDUP_REMOVED lines=19> */
.L_x_2655:
[----:B------:R-:W-:Y:S05]  /*25e0*/  BSYNC B0 ;  /* 0x0000000000007941 */ /* 0x000fea0003800000 */
.L_x_2654:
        /* <DEDUP_REMOVED lines=30> */
.L_x_2649:
[----:B------:R-:W-:Y:S01]  /*27d0*/  LOP3.LUT P1, RZ, R3, R0, RZ, 0xfc, !PT ;  /* 0x0000000003ff7212 */ /* 0x000fe2000782fcff */
[----:B------:R1:W-:Y:S01]  /*27e0*/  @!P3 STS.64 [0xc8], R16 ;  /* 0x0000c810ff00b388 */ /* 0x0003e20000000a00 */
        /* <DEDUP_REMOVED lines=12> */
[----:B------:R3:W4:Y:S04]  /*28b0*/  LDG.E.U16 R76, [R24.64] ;  /* 0x00000006184c7981 */ /* 0x000728000c1e1500 */
[----:B------:R3:W5:Y:S04]  /*28c0*/  LDG.E.U16 R77, [R24.64+0x2] ;  /* 0x00000206184d7981 */ /* 0x000768000c1e1500 */
[----:B------:R-:W5:Y:S04]  /*28d0*/  LDG.E.U16 R74, [R68.64] ;  /* 0x00000006444a7981 */ /* 0x000f68000c1e1500 */
[----:B------:R-:W5:Y:S01]  /*28e0*/  LDG.E.U16 R75, [R68.64+0x2] ;  /* 0x00000206444b7981 */ /* 0x000f62000c1e1500 */
[----:B01----:R-:W-:Y:S01]  /*28f0*/  MOV R16, 0x3f800000 ;  /* 0x3f80000000107802 */ /* 0x003fe20000000f00 */
[--C-:B--2---:R-:W-:Y:S01]  /*2900*/  HADD2.F32 R19, -RZ, R47.reuse.H0_H0 ;  /* 0x2000002fff137230 */ /* 0x104fe20000004100 */
[----:B------:R-:W-:Y:S01]  /*2910*/  ISETP.NE.AND P5, PT, RZ, UR5, PT ;  /* 0x00000005ff007c0c */ /* 0x000fe2000bfa5270 */
[----:B------:R-:W0:Y:S01]  /*2920*/  LDS.64 R20, [0xc8] ;  /* 0x0000c800ff147984 */ /* 0x000e220000000a00 */
[----:B---3--:R-:W-:-:S02]  /*2930*/  HADD2.F32 R25, -RZ, R47.H1_H1 ;  /* 0x3000002fff197230 */ /* 0x008fc40000004100 */
[----:B------:R-:W-:Y:S01]  /*2940*/  HADD2.F32 R23, -RZ, R10.H1_H1 ;  /* 0x3000000aff177230 */ /* 0x000fe20000004100 */
[----:B0-----:R-:W-:-:S04]  /*2950*/  FMUL.FTZ R22, R20, c[0x0][0x1f4] ;  /* 0x00007d0014167a20 */ /* 0x001fc80000410000 */
[----:B------:R-:W-:Y:S02]  /*2960*/  FMUL.FTZ R20, R22, R22 ;  /* 0x0000001616147220 */ /* 0x000fe40000410000 */
[----:B------:R-:W-:Y:S02]  /*2970*/  FADD.FTZ R19, R19, -R22 ;  /* 0x8000001613137221 */ /* 0x000fe40000010000 */
[----:B------:R-:W-:Y:S01]  /*2980*/  FFMA.FTZ R20, R21, c[0x0][0x1f4], -R20 ;  /* 0x00007d0015147a23 */ /* 0x000fe20000010814 */
[----:B------:R-:W-:Y:S01]  /*2990*/  HADD2.F32 R21, -RZ, R10.H0_H0 ;  /* 0x2000000aff157230 */ /* 0x000fe20000004100 */
[----:B------:R-:W-:-:S03]  /*29a0*/  FADD.FTZ R25, R25, -R22 ;  /* 0x8000001619197221 */ /* 0x000fc60000010000 */
[----:B------:R-:W-:-:S13]  /*29b0*/  FSETP.GTU.FTZ.AND P1, PT, R20, RZ, PT ;  /* 0x000000ff1400720b */ /* 0x000fda0003f3c000 */
[----:B------:R-:W-:-:S04]  /*29c0*/  @P1 FADD.FTZ R20, R20, c[0x0][0x188] ;  /* 0x0000620014141621 */ /* 0x000fc80000010000 */
[----:B------:R-:W0:Y:S02]  /*29d0*/  @P1 MUFU.RSQ R16, R20 ;  /* 0x0000001400101308 */ /* 0x000e240000001400 */
[-C--:B0-----:R-:W-:Y:S02]  /*29e0*/  FMUL.FTZ R47, R19, R16.reuse ;  /* 0x00000010132f7220 */ /* 0x081fe40000410000 */
[----:B------:R-:W-:Y:S01]  /*29f0*/  FMUL.FTZ R25, R25, R16 ;  /* 0x0000001019197220 */ /* 0x000fe20000410000 */
[----:B----4-:R-:W-:Y:S02]  /*2a00*/  PRMT R17, RZ, 0x5410, R76 ;  /* 0x00005410ff117816 */ /* 0x010fe4000000004c */
[----:B-----5:R-:W-:Y:S02]  /*2a10*/  PRMT R18, RZ, 0x5410, R77 ;  /* 0x00005410ff127816 */ /* 0x020fe4000000004d */
[----:B------:R-:W-:Y:S02]  /*2a20*/  PRMT R20, RZ, 0x5410, R74 ;  /* 0x00005410ff147816 */ /* 0x000fe4000000004a */
[----:B------:R-:W-:-:S03]  /*2a30*/  PRMT R19, RZ, 0x5410, R75 ;  /* 0x00005410ff137816 */ /* 0x000fc6000000004b */
        /* <DEDUP_REMOVED lines=13> */
.L_x_2656:
        /* <DEDUP_REMOVED lines=12> */
.L_x_2658:
[----:B------:R-:W-:Y:S05]  /*2bd0*/  BSYNC B0 ;  /* 0x0000000000007941 */ /* 0x000fea0003800000 */
.L_x_2657:
        /* <DEDUP_REMOVED lines=15> */
[----:B------:R-:W-:Y:S01]  /*2cd0*/  HADD2.F32 R21, -RZ, R11.H1_H1 ;  /* 0x3000000bff157230 */ /* 0x000fe20000004100 */
[C---:B------:R-:W-:Y:S01]  /*2ce0*/  ISETP.GT.U32.OR P2, PT, R0.reuse, 0x29f, P2 ;  /* 0x0000029f0000780c */ /* 0x040fe20001744470 */
[----:B------:R-:W-:Y:S01]  /*2cf0*/  FADD.FTZ R47, R75, -R22 ;  /* 0x800000164b2f7221 */ /* 0x000fe20000010000 */
        /* <DEDUP_REMOVED lines=14> */
.L_x_2659:
        /* <DEDUP_REMOVED lines=12> */
.L_x_2661:
[----:B------:R-:W-:Y:S05]  /*2ea0*/  BSYNC B0 ;  /* 0x0000000000007941 */ /* 0x000fea0003800000 */
.L_x_2660:
        /* <DEDUP_REMOVED lines=17> */
.L_x_2662:
        /* <DEDUP_REMOVED lines=12> */
.L_x_2664:
[----:B------:R-:W-:Y:S05]  /*3080*/  BSYNC B0 ;  /* 0x0000000000007941 */ /* 0x000fea0003800000 */
.L_x_2663:
        /* <DEDUP_REMOVED lines=17> */
.L_x_2665:
        /* <DEDUP_REMOVED lines=12> */
.L_x_2667:
[----:B------:R-:W-:Y:S05]  /*3260*/  BSYNC B0 ;  /* 0x0000000000007941 */ /* 0x000fea0003800000 */
.L_x_2666:
[----:B------:R-:W-:Y:S01]  /*3270*/  HADD2.F32 R7, -RZ, R29.H0_H0 ;  /* 0x2000001dff077230 */ /* 0x000fe20000004100 */
[----:B------:R-:W-:Y:S01]  /*3280*/  ISETP.GE.U32.AND P1, PT, R61, c[0x0][0x1c8], PT ;  /* 0x000072003d007a0c */ /* 0x000fe20003f26070 */
[----:B0-----:R-:W-:Y:S01]  /*3290*/  HADD2.F32 R21, -RZ, R31.H0_H0 ;  /* 0x2000001fff157230 */ /* 0x001fe20000004100 */
[----:B------:R-:W-:Y:S01]  /*32a0*/  ISETP.GE.U32.AND P2, PT, R60, c[0x0][0x1c8], PT ;  /* 0x000072003c007a0c */ /* 0x000fe20003f46070 */
[----:B------:R-:W-:Y:S01]  /*32b0*/  HADD2.F32 R23, -RZ, R33.H0_H0 ;  /* 0x20000021ff177230 */ /* 0x000fe20000004100 */
[--C-:B------:R-:W-:Y:S01]  /*32c0*/  FADD.FTZ R5, R5, -R22.reuse ;  /* 0x8000001605057221 */ /* 0x100fe20000010000 */
        /* <DEDUP_REMOVED lines=12> */
[----:B------:R-:W-:Y:S01]  /*3390*/  HADD2.F32 R29, -RZ, R29.H1_H1 ;  /* 0x3000001dff1d7230 */ /* 0x000fe20000004100 */
        /* <DEDUP_REMOVED lines=33> */
[-C--:B------:R-:W-:Y:S02]  /*35b0*/  FMUL.FTZ R22, R5, R16.reuse ;  /* 0x0000001005167220 */ /* 0x080fe40000410000 */
[-C--:B------:R-:W-:Y:S02]  /*35c0*/  FMUL.FTZ R11, R11, R16.reuse ;  /* 0x000000100b0b7220 */ /* 0x080fe40000410000 */
[-C--:B------:R-:W-:Y:S02]  /*35d0*/  FMUL.FTZ R5, R7, R16.reuse ;  /* 0x0000001007057220 */ /* 0x080fe40000410000 */
        /* <DEDUP_REMOVED lines=14> */
.L_x_2668:
        /* <DEDUP_REMOVED lines=9> */
[----:B------:R-:W-:Y:S02]  /*3750*/  F2FP.PACK_AB R7, R38, R22 ;  /* 0x000000162607723e */ /* 0x000fe400000000ff */
[----:B------:R-:W-:-:S05]  /*3760*/  LEA.HI.X R11, R6, c[0x0][0x164], R11, 0x1, P1 ;  /* 0x00005900060b7a11 */ /* 0x000fca00008f0c0b */
[----:B------:R0:W-:Y:S04]  /*3770*/  STG.E [R10.64], R7 ;  /* 0x000000070a007986 */ /* 0x0001e8000c101906 */
.L_x_2670:
[----:B------:R-:W-:Y:S05]  /*3780*/  BSYNC B0 ;  /* 0x0000000000007941 */ /* 0x000fea0003800000 */
.L_x_2669:
        /* <DEDUP_REMOVED lines=13> */
.L_x_2671:
        /* <DEDUP_REMOVED lines=12> */
.L_x_2673:
[----:B------:R-:W-:Y:S05]  /*3920*/  BSYNC B0 ;  /* 0x0000000000007941 */ /* 0x000fea0003800000 */
.L_x_2672:
        /* <DEDUP_REMOVED lines=48> */
.L_x_2674:
        /* <DEDUP_REMOVED lines=12> */
.L_x_2676:
[----:B------:R-:W-:Y:S05]  /*3cf0*/  BSYNC B0 ;  /* 0x0000000000007941 */ /* 0x000fea0003800000 */
.L_x_2675:
        /* <DEDUP_REMOVED lines=13> */
.L_x_2677:
        /* <DEDUP_REMOVED lines=12> */
.L_x_2679:
[----:B------:R-:W-:Y:S05]  /*3e90*/  BSYNC B0 ;  /* 0x0000000000007941 */ /* 0x000fea0003800000 */
.L_x_2678:
        /* <DEDUP_REMOVED lines=13> */
.L_x_2680:
        /* <DEDUP_REMOVED lines=12> */
.L_x_2682:
[----:B------:R-:W-:Y:S05]  /*4030*/  BSYNC B0 ;  /* 0x0000000000007941 */ /* 0x000fea0003800000 */
.L_x_2681:
        /* <DEDUP_REMOVED lines=13> */
.L_x_2683:
        /* <DEDUP_REMOVED lines=12> */
.L_x_2685:
[----:B------:R-:W-:Y:S05]  /*41d0*/  BSYNC B0 ;  /* 0x0000000000007941 */ /* 0x000fea0003800000 */
.L_x_2684:
        /* <DEDUP_REMOVED lines=13> */
.L_x_2686:
        /* <DEDUP_REMOVED lines=12> */
.L_x_2688:
[----:B------:R-:W-:Y:S05]  /*4370*/  BSYNC B0 ;  /* 0x0000000000007941 */ /* 0x000fea0003800000 */
.L_x_2687:
[----:B------:R-:W-:Y:S01]  /*4380*/  ISETP.GE.U32.AND P6, PT, R54, c[0x0][0x1c8], PT ;  /* 0x0000720036007a0c */ /* 0x000fe20003fc6070 */
[--C-:B------:R-:W-:Y:S01]  /*4390*/  FFMA.FTZ R77, R17, R77, R20.reuse ;  /* 0x0000004d114d7223 */ /* 0x100fe20000010014 */
[----:B------:R-:W-:Y:S01]  /*43a0*/  ISETP.GE.U32.AND P1, PT, R53, c[0x0][0x1c8], PT ;  /* 0x0000720035007a0c */ /* 0x000fe20003f26070 */
[C-C-:B------:R-:W-:Y:S01]  /*43b0*/  FFMA.FTZ R26, R17.reuse, R26, R20.reuse ;  /* 0x0000001a111a7223 */ /* 0x140fe20000010014 */
[----:B------:R-:W-:Y:S01]  /*43c0*/  ISETP.GE.U32.AND P2, PT, R52, c[0x0][0x1c8], PT ;  /* 0x0000720034007a0c */ /* 0x000fe20003f46070 */
[--C-:B------:R-:W-:Y:S01]  /*43d0*/  FFMA.FTZ R34, R17, R34, R20.reuse ;  /* 0x0000002211227223 */ /* 0x100fe20000010014 */
[----:B------:R-:W-:Y:S01]  /*43e0*/  ISETP.GE.U32.AND P3, PT, R51, c[0x0][0x1c8], PT ;  /* 0x0000720033007a0c */ /* 0x000fe20003f66070 */
[--C-:B------:R-:W-:Y:S01]  /*43f0*/  FFMA.FTZ R12, R17, R12, R20.reuse ;  /* 0x0000000c110c7223 */ /* 0x100fe20000010014 */
[----:B------:R-:W-:Y:S01]  /*4400*/  ISETP.GE.U32.AND P4, PT, R50, c[0x0][0x1c8], PT ;  /* 0x0000720032007a0c */ /* 0x000fe20003f86070 */
[--C-:B------:R-:W-:Y:S01]  /*4410*/  FFMA.FTZ R11, R18, R42, R19.reuse ;  /* 0x0000002a120b7223 */ /* 0x100fe20000010013 */
        /* <DEDUP_REMOVED lines=26> */
.L_x_2689:
        /* <DEDUP_REMOVED lines=12> */
.L_x_2691:
[----:B------:R-:W-:Y:S05]  /*4680*/  BSYNC B0 ;  /* 0x0000000000007941 */ /* 0x000fea0003800000 */
.L_x_2690:
        /* <DEDUP_REMOVED lines=11> */
.L_x_2692:
        /* <DEDUP_REMOVED lines=12> */
.L_x_2694:
[----:B------:R-:W-:Y:S05]  /*4800*/  BSYNC B0 ;  /* 0x0000000000007941 */ /* 0x000fea0003800000 */
.L_x_2693:
        /* <DEDUP_REMOVED lines=11> */
.L_x_2695:
        /* <DEDUP_REMOVED lines=12> */
.L_x_2697:
[----:B------:R-:W-:Y:S05]  /*4980*/  BSYNC B0 ;  /* 0x0000000000007941 */ /* 0x000fea0003800000 */
.L_x_2696:
        /* <DEDUP_REMOVED lines=11> */
.L_x_2698:
        /* <DEDUP_REMOVED lines=12> */
.L_x_2700:
[----:B------:R-:W-:Y:S05]  /*4b00*/  BSYNC B0 ;  /* 0x0000000000007941 */ /* 0x000fea0003800000 */
.L_x_2699:
        /* <DEDUP_REMOVED lines=11> */
.L_x_2701:
        /* <DEDUP_REMOVED lines=11> */
.L_x_2703:
[----:B------:R-:W-:Y:S05]  /*4c70*/  BSYNC B0 ;  /* 0x0000000000007941 */ /* 0x000fea0003800000 */
.L_x_2702:
[----:B------:R-:W-:Y:S02]  /*4c80*/  IADD3 R66, R66, c[0x0][0x10], RZ ;  /* 0x0000040042427a10 */ /* 0x000fe40007ffe0ff */
[----:B------:R-:W-:Y:S02]  /*4c90*/  IADD3 R48, R48, 0x1, RZ ;  /* 0x0000000130307810 */ /* 0x000fe40007ffe0ff */
[----:B------:R-:W-:-:S13]  /*4ca0*/  ISETP.GE.AND P1, PT, R66, UR4, PT ;  /* 0x0000000442007c0c */ /* 0x000fda000bf26270 */
[----:B------:R-:W-:Y:S01]  /*4cb0*/  @P1 CALL.REL.NOINC `(.L_x_2704) ;  /* 0x0000001000001944 */ /* 0x000fe20003c00000 */
[----:B------:R-:W-:Y:S05]  /*4cc0*/  BRA `(.L_x_2705) ;  /* 0xffffb5d000007947 */ /* 0x000fea000383ffff */
.L_x_2704:
[----:B------:R-:W-:Y:S05]  /*4cd0*/  EXIT ;  /* 0x000000000000794d */ /* 0x000fea0003800000 */
.L_x_2706:
        /* <DEDUP_REMOVED lines=10> */
.L_x_3315:


//--------------------- .text._Z35group_norm_nhwc_fwd_one_pass_kernelI11Fp16IOFp16WLi64ELi42ELi672EEv26Group_norm_nhwc_fwd_params --------------------------
	.section	.text._Z35group_norm_nhwc_fwd_one_pass_kernelI11Fp16IOFp16WLi64ELi42ELi672EEv26Group_norm_nhwc_fwd_params,"ax",@progbits
	.sectioninfo	@"SHI_REGISTERS=32"
	.align	128
        .global         _Z35group_norm_nhwc_fwd_one_pass_kernelI11Fp16IOFp16WLi64ELi42ELi672EEv26Group_norm_nhwc_fwd_params
        .type           _Z35group_norm_nhwc_fwd_one_pass_kernelI11Fp16IOFp16WLi64ELi42ELi672EEv26Group_norm_nhwc_fwd_params,@function
        .size           _Z35group_norm_nhwc_fwd_one_pass_kernelI11Fp16IOFp16WLi64ELi42ELi672EEv26Group_norm_nhwc_fwd_params,(.L_x_3316 - _Z35group_norm_nhwc_fwd_one_pass_kernelI11Fp16IOFp16WLi64ELi42ELi672EEv26Group_norm_nhwc_fwd_params)
        .other          _Z35group_norm_nhwc_fwd_one_pass_kernelI11Fp16IOFp16WLi64ELi42ELi672EEv26Group_norm_nhwc_fwd_params,@"STO_CUDA_ENTRY STV_DEFAULT"
_Z35group_norm_nhwc_fwd_one_pass_kernelI11Fp16IOFp16WLi64ELi42ELi672EEv26Group_norm_nhwc_fwd_params:
.text._Z35group_norm_nhwc_fwd_one_pass_kernelI11Fp16IOFp16WLi64ELi42ELi672EEv26Group_norm_nhwc_fwd_params:
        /* <DEDUP_REMOVED lines=28> */
.L_x_2723:
        /* <DEDUP_REMOVED lines=152> */
.L_x_2708:
[----:B------:R-:W-:Y:S05]  /*0b40*/  BSYNC B0 ;  /* 0x0000000000007941 */ /* 0x000fea0003800000 */
.L_x_2707:
        /* <DEDUP_REMOVED lines=25> */
.L_x_2711:
[----:B------:R-:W2:Y:S01]  /*0ce0*/  LDG.E.STRONG.GPU R10, [R8.64] ;  /* 0x00000006080a7981 */ /* 0x000ea2000c1ef900 */
[----:B------:R-:W-:Y:S01]  /*0cf0*/  YIELD ;  /* 0x0000000000007946 */ /* 0x000fe20003800000 */
[----:B--2---:R-:W-:Y:S01]  /*0d00*/  ISETP.NE.AND P1, PT, R10, R11, PT ;  /* 0x0000000b0a00720c */ /* 0x004fe20003f25270 */
[----:B------:R-:W-:-:S12]  /*0d10*/  CCTL.IVALL ;  /* 0x00000000ff00798f */ /* 0x000fd80002000000 */
[----:B------:R-:W-:Y:S05]  /*0d20*/  @P1 BRA `(.L_x_2711) ;  /* 0xffffffb000001947 */ /* 0x000fea000383ffff */
.L_x_2710:
        /* <DEDUP_REMOVED lines=11> */
.L_x_2713:
        /* <DEDUP_REMOVED lines=59> */
.L_x_2712:
        /* <DEDUP_REMOVED lines=19> */
.L_x_2715:
[----:B------:R-:W-:Y:S05]  /*12c0*/  BSYNC B0 ;  /* 0x0000000000007941 */ /* 0x000fea0003800000 */
.L_x_2714:
        /* <DEDUP_REMOVED lines=30> */
.L_x_2709:
        /* <DEDUP_REMOVED lines=26> */
[--C-:B------:R-:W-:Y:S01]  /*1650*/  HADD2.F32 R11, -RZ, R7.reuse.H0_H0 ;  /* 0x20000007ff0b7230 */ /* 0x100fe20000004100 */
[----:B------:R-:W-:Y:S01]  /*1660*/  ISETP.NE.AND P2, PT, RZ, UR5, PT ;  /* 0x00000005ff007c0c */ /* 0x000fe2000bf45270 */
[----:B------:R-:W-:Y:S02]  /*1670*/  HADD2.F32 R13, -RZ, R7.H1_H1 ;  /* 0x30000007ff0d7230 */ /* 0x000fe40000004100 */
[--C-:B-1----:R-:W-:Y:S02]  /*1680*/  HADD2.F32 R15, -RZ, R6.reuse.H0_H0 ;  /* 0x20000006ff0f7230 */ /* 0x102fe40000004100 */
[----:B------:R-:W-:Y:S01]  /*1690*/  HADD2.F32 R19, -RZ, R6.H1_H1 ;  /* 0x30000006ff137230 */ /* 0x000fe20000004100 */
        /* <DEDUP_REMOVED lines=30> */
.L_x_2716:
        /* <DEDUP_REMOVED lines=12> */
.L_x_2718:
[----:B------:R-:W-:Y:S05]  /*1940*/  BSYNC B0 ;  /* 0x0000000000007941 */ /* 0x000fea0003800000 */
.L_x_2717:
        /* <DEDUP_REMOVED lines=11> */
.L_x_2719:
        /* <DEDUP_REMOVED lines=12> */
.L_x_2721:
[----:B------:R-:W-:Y:S05]  /*1ac0*/  BSYNC B0 ;  /* 0x0000000000007941 */ /* 0x000fea0003800000 */
.L_x_2720:
[----:B------:R-:W-:Y:S02]  /*1ad0*/  IADD3 R22, R22, c[0x0][0x10], RZ ;  /* 0x0000040016167a10 */ /* 0x000fe40007ffe0ff */
[----:B------:R-:W-:Y:S02]  /*1ae0*/  IADD3 R16, R16, 0x1, RZ ;  /* 0x0000000110107810 */ /* 0x000fe40007ffe0ff */
[----:B------:R-:W-:-:S13]  /*1af0*/  ISETP.GE.AND P1, PT, R22, UR4, PT ;  /* 0x0000000416007c0c */ /* 0x000fda000bf26270 */
[----:B------:R-:W-:Y:S01]  /*1b00*/  @P1 CALL.REL.NOINC `(.L_x_2722) ;  /* 0x0000001000001944 */ /* 0x000fe20003c00000 */
[----:B------:R-:W-:Y:S05]  /*1b10*/  BRA `(.L_x_2723) ;  /* 0xffffe6a000007947 */ /* 0x000fea000383ffff */
.L_x_2722:
[----:B------:R-:W-:Y:S05]  /*1b20*/  EXIT ;  /* 0x000000000000794d */ /* 0x000fea0003800000 */
.L_x_2724:
        /* <DEDUP_REMOVED lines=13> */
.L_x_3316:


//--------------------- .text._Z35group_norm_nhwc_fwd_one_pass_kernelI11Fp16IOFp16WLi128ELi42ELi672EEv26Group_norm_nhwc_fwd_params --------------------------
	.section	.text._Z35group_norm_nhwc_fwd_one_pass_kernelI11Fp16IOFp16WLi128ELi42ELi672EEv26Group_norm_nhwc_fwd_params,"ax",@progbits
	.sectioninfo	@"SHI_REGISTERS=40"
	.align	128
        .global         _Z35group_norm_nhwc_fwd_one_pass_kernelI11Fp16IOFp16WLi128ELi42ELi672EEv26Group_norm_nhwc_fwd_params
        .type           _Z35group_norm_nhwc_fwd_one_pass_kernelI11Fp16IOFp16WLi128ELi42ELi672EEv26Group_norm_nhwc_fwd_params,@function
        .size           _Z35group_norm_nhwc_fwd_one_pass_kernelI11Fp16IOFp16WLi128ELi42ELi672EEv26Group_norm_nhwc_fwd_params,(.L_x_3317 - _Z35group_norm_nhwc_fwd_one_pass_kernelI11Fp16IOFp16WLi128ELi42ELi672EEv26Group_norm_nhwc_fwd_params)
        .other          _Z35group_norm_nhwc_fwd_one_pass_kernelI11Fp16IOFp16WLi128ELi42ELi672EEv26Group_norm_nhwc_fwd_params,@"STO_CUDA_ENTRY STV_DEFAULT"
_Z35group_norm_nhwc_fwd_one_pass_kernelI11Fp16IOFp16WLi128ELi42ELi672EEv26Group_norm_nhwc_fwd_params:
.text._Z35group_norm_nhwc_fwd_one_pass_kernelI11Fp16IOFp16WLi128ELi42ELi672EEv26Group_norm_nhwc_fwd_params:
        /* <DEDUP_REMOVED lines=30> */
.L_x_2747:
        /* <DEDUP_REMOVED lines=195> */
.L_x_2726:
[----:B------:R-:W-:Y:S05]  /*0e10*/  BSYNC B0 ;  /* 0x0000000000007941 */ /* 0x000fea0003800000 */
.L_x_2725:
        /* <DEDUP_REMOVED lines=25> */
.L_x_2729:
[----:B------:R-:W2:Y:S01]  /*0fb0*/  LDG.E.STRONG.GPU R10, [R8.64] ;  /* 0x00000006080a7981 */ /* 0x000ea2000c1ef900 */
[----:B------:R-:W-:Y:S01]  /*0fc0*/  YIELD ;  /* 0x0000000000007946 */ /* 0x000fe20003800000 */
[----:B--2---:R-:W-:Y:S01]  /*0fd0*/  ISETP.NE.AND P1, PT, R10, R11, PT ;  /* 0x0000000b0a00720c */ /* 0x004fe20003f25270 */
[----:B------:R-:W-:-:S12]  /*0fe0*/  CCTL.IVALL ;  /* 0x00000000ff00798f */ /* 0x000fd80002000000 */
[----:B------:R-:W-:Y:S05]  /*0ff0*/  @P1 BRA `(.L_x_2729) ;  /* 0xffffffb000001947 */ /* 0x000fea000383ffff */
.L_x_2728:
        /* <DEDUP_REMOVED lines=11> */
.L_x_2731:
        /* <DEDUP_REMOVED lines=59> */
.L_x_2730:
        /* <DEDUP_REMOVED lines=19> */
.L_x_2733:
[----:B------:R-:W-:Y:S05]  /*1590*/  BSYNC B0 ;  /* 0x0000000000007941 */ /* 0x000fea0003800000 */
.L_x_2732:
        /* <DEDUP_REMOVED lines=30> */
.L_x_2727:
        /* <DEDUP_REMOVED lines=19> */
[----:B-1----:R-:W-:Y:S01]  /*18b0*/  MOV R9, 0x3f800000 ;  /* 0x3f80000000097802 */ /* 0x002fe20000000f00 */
[--C-:B------:R-:W-:Y:S01]  /*18c0*/  HADD2.F32 R17, -RZ, R20.reuse.H0_H0 ;  /* 0x20000014ff117230 */ /* 0x100fe20000004100 */
[----:B------:R-:W-:Y:S01]  /*18d0*/  ISETP.NE.AND P4, PT, RZ, UR5, PT ;  /* 0x00000005ff007c0c */ /* 0x000fe2000bf85270 */
[----:B0-----:R-:W-:Y:S01]  /*18e0*/  HADD2.F32 R19, -RZ, R20.H1_H1 ;  /* 0x30000014ff137230 */ /* 0x001fe20000004100 */
[----:B------:R-:W-:Y:S01]  /*18f0*/  ISETP.GE.U32.AND P3, PT, R28, c[0x0][0x1c8], PT ;  /* 0x000072001c007a0c */ /* 0x000fe20003f66070 */
[----:B--2---:R-:W-:Y:S01]  /*1900*/  HADD2.F32 R15, -RZ, R23.H1_H1 ;  /* 0x30000017ff0f7230 */ /* 0x004fe20000004100 */
[----:B------:R-:W-:-:S02]  /*1910*/  ISETP.GE.U32.AND P2, PT, R26, c[0x0][0x1c8], PT ;  /* 0x000072001a007a0c */ /* 0x000fc40003f46070 */
[----:B------:R-:W-:Y:S01]  /*1920*/  ISETP.GE.AND.EX P3, PT, R3, c[0x0][0x1cc], PT, P3 ;  /* 0x0000730003007a0c */ /* 0x000fe20003f66330 */
[----:B----4-:R-:W-:Y:S01]  /*1930*/  HADD2.F32 R13, -RZ, R21.H0_H0 ;  /* 0x20000015ff0d7230 */ /* 0x010fe20000004100 */
[----:B------:R-:W-:Y:S02]  /*1940*/  ISETP.GE.AND.EX P2, PT, R5, c[0x0][0x1cc], PT, P2 ;  /* 0x0000730005007a0c */ /* 0x000fe40003f46320 */
[C---:B------:R-:W-:Y:S02]  /*1950*/  ISETP.GT.U32.OR P3, PT, R7.reuse, 0x29f, P3 ;  /* 0x0000029f0700780c */ /* 0x040fe40001f64470 */
[----:B------:R-:W-:Y:S01]  /*1960*/  ISETP.GT.U32.OR P2, PT, R7, 0x29f, P2 ;  /* 0x0000029f0700780c */ /* 0x000fe20001744470 */
[----:B------:R-:W-:-:S04]  /*1970*/  FMUL.FTZ R10, R10, c[0x0][0x1f4] ;  /* 0x00007d000a0a7a20 */ /* 0x000fc80000410000 */
[----:B------:R-:W-:Y:S02]  /*1980*/  FMUL.FTZ R8, R10, R10 ;  /* 0x0000000a0a087220 */ /* 0x000fe40000410000 */
[----:B------:R-:W-:Y:S02]  /*1990*/  FADD.FTZ R15, R15, -R10 ;  /* 0x8000000a0f0f7221 */ /* 0x000fe40000010000 */
[----:B------:R-:W-:Y:S01]  /*19a0*/  FFMA.FTZ R11, R11, c[0x0][0x1f4], -R8 ;  /* 0x00007d000b0b7a23 */ /* 0x000fe20000010808 */
[----:B------:R-:W-:Y:S01]  /*19b0*/  HADD2.F32 R8, -RZ, R23.H0_H0 ;  /* 0x20000017ff087230 */ /* 0x000fe20000004100 */
[--C-:B------:R-:W-:Y:S01]  /*19c0*/  FADD.FTZ R18, R17, -R10.reuse ;  /* 0x8000000a11127221 */ /* 0x100fe20000010000 */
[----:B------:R-:W-:Y:S01]  /*19d0*/  HADD2.F32 R23, -RZ, R21.H1_H1 ;  /* 0x30000015ff177230 */ /* 0x000fe20000004100 */
[--C-:B------:R-:W-:Y:S01]  /*19e0*/  FADD.FTZ R20, R19, -R10.reuse ;  /* 0x8000000a13147221 */ /* 0x100fe20000010000 */
[----:B------:R-:W-:Y:S01]  /*19f0*/  FSETP.GTU.FTZ.AND P1, PT, R11, RZ, PT ;  /* 0x000000ff0b00720b */ /* 0x000fe20003f3c000 */
[----:B------:R-:W-:Y:S01]  /*1a00*/  HADD2.F32 R21, -RZ, R22.H1_H1 ;  /* 0x30000016ff157230 */ /* 0x000fe20000004100 */
[----:B------:R-:W-:-:S11]  /*1a10*/  FADD.FTZ R8, R8, -R10 ;  /* 0x8000000a08087221 */ /* 0x000fd60000010000 */
[----:B------:R-:W-:Y:S01]  /*1a20*/  @P1 FADD.FTZ R16, R11, c[0x0][0x188] ;  /* 0x000062000b101621 */ /* 0x000fe20000010000 */
[----:B------:R-:W-:Y:S01]  /*1a30*/  HADD2.F32 R11, -RZ, R22.H0_H0 ;  /* 0x20000016ff0b7230 */ /* 0x000fe20000004100 */
[--C-:B------:R-:W-:Y:S02]  /*1a40*/  FADD.FTZ R22, R21, -R10.reuse ;  /* 0x8000000a15167221 */ /* 0x100fe40000010000 */
[----:B------:R0:W1:Y:S01]  /*1a50*/  @P1 MUFU.RSQ R9, R16 ;  /* 0x0000001000091308 */ /* 0x0000620000001400 */
[----:B------:R-:W-:Y:S01]  /*1a60*/  ISETP.GE.U32.AND P1, PT, R27, c[0x0][0x1c8], PT ;  /* 0x000072001b007a0c */ /* 0x000fe20003f26070 */
[----:B------:R-:W-:-:S03]  /*1a70*/  FADD.FTZ R11, R11, -R10 ;  /* 0x8000000a0b0b7221 */ /* 0x000fc60000010000 */
[----:B------:R-:W-:Y:S01]  /*1a80*/  ISETP.GE.AND.EX P1, PT, R4, c[0x0][0x1cc], PT, P1 ;  /* 0x0000730004007a0c */ /* 0x000fe20003f26310 */
[----:B0-----:R-:W-:-:S03]  /*1a90*/  FADD.FTZ R16, R13, -R10 ;  /* 0x8000000a0d107221 */ /* 0x001fc60000010000 */
[----:B------:R-:W-:Y:S01]  /*1aa0*/  ISETP.GT.U32.OR P1, PT, R7, 0x29f, P1 ;  /* 0x0000029f0700780c */ /* 0x000fe20000f24470 */
[----:B------:R-:W-:-:S04]  /*1ab0*/  FADD.FTZ R13, R23, -R10 ;  /* 0x8000000a170d7221 */ /* 0x000fc80000010000 */
        /* <DEDUP_REMOVED lines=31> */
.L_x_2734:
        /* <DEDUP_REMOVED lines=12> */
.L_x_2736:
[----:B------:R-:W-:Y:S05]  /*1d70*/  BSYNC B0 ;  /* 0x0000000000007941 */ /* 0x000fea0003800000 */
.L_x_2735:
        /* <DEDUP_REMOVED lines=11> */
.L_x_2737:
        /* <DEDUP_REMOVED lines=12> */
.L_x_2739:
[----:B------:R-:W-:Y:S05]  /*1ef0*/  BSYNC B0 ;  /* 0x0000000000007941 */ /* 0x000fea0003800000 */
.L_x_2738:
        /* <DEDUP_REMOVED lines=11> */
.L_x_2740:
        /* <DEDUP_REMOVED lines=12> */
.L_x_2742:
[----:B------:R-:W-:Y:S05]  /*2070*/  BSYNC B0 ;  /* 0x0000000000007941 */ /* 0x000fea0003800000 */
.L_x_2741:
        /* <DEDUP_REMOVED lines=11> */
.L_x_2743:
        /* <DEDUP_REMOVED lines=12> */
.L_x_2745:
[----:B------:R-:W-:Y:S05]  /*21f0*/  BSYNC B0 ;  /* 0x0000000000007941 */ /* 0x000fea0003800000 */
.L_x_2744:
[----:B------:R-:W-:Y:S02]  /*2200*/  IADD3 R30, R30, c[0x0][0x10], RZ ;  /* 0x000004001e1e7a10 */ /* 0x000fe40007ffe0ff */
[----:B------:R-:W-:Y:S02]  /*2210*/  IADD3 R24, R24, 0x1, RZ ;  /* 0x0000000118187810 */ /* 0x000fe40007ffe0ff */
[----:B------:R-:W-:-:S13]  /*2220*/  ISETP.GE.AND P1, PT, R30, UR4, PT ;  /* 0x000000041e007c0c */ /* 0x000fda000bf26270 */
[----:B------:R-:W-:Y:S01]  /*2230*/  @P1 CALL.REL.NOINC `(.L_x_2746) ;  /* 0x0000001000001944 */ /* 0x000fe20003c00000 */
[----:B------:R-:W-:Y:S05]  /*2240*/  BRA `(.L_x_2747) ;  /* 0xffffdf9000007947 */ /* 0x000fea000383ffff */
.L_x_2746:
[----:B------:R-:W-:Y:S05]  /*2250*/  EXIT ;  /* 0x000000000000794d */ /* 0x000fea0003800000 */
.L_x_2748:
        /* <DEDUP_REMOVED lines=10> */
.L_x_3317:


//--------------------- .text._Z35group_norm_nhwc_fwd_one_pass_kernelI11Fp16IOFp16WLi256ELi42ELi672EEv26Group_norm_nhwc_fwd_params --------------------------
	.section	.text._Z35group_norm_nhwc_fwd_one_pass_kernelI11Fp16IOFp16WLi256ELi42ELi672EEv26Group_norm_nhwc_fwd_params,"ax",@progbits
	.sectioninfo	@"SHI_REGISTERS=56"
	.align	128
        .global         _Z35group_norm_nhwc_fwd_one_pass_kernelI11Fp16IOFp16WLi256ELi42ELi672EEv26Group_norm_nhwc_fwd_params
        .type           _Z35group_norm_nhwc_fwd_one_pass_kernelI11Fp16IOFp16WLi256ELi42ELi672EEv26Group_norm_nhwc_fwd_params,@function
        .size           _Z35group_norm_nhwc_fwd_one_pass_kernelI11Fp16IOFp16WLi256ELi42ELi672EEv26Group_norm_nhwc_fwd_params,(.L_x_3318 - _Z35group_norm_nhwc_fwd_one_pass_kernelI11Fp16IOFp16WLi256ELi42ELi672EEv26Group_norm_nhwc_fwd_params)
        .other          _Z35group_norm_nhwc_fwd_one_pass_kernelI11Fp16IOFp16WLi256ELi42ELi672EEv26Group_norm_nhwc_fwd_params,@"STO_CUDA_ENTRY STV_DEFAULT"
_Z35group_norm_nhwc_fwd_one_pass_kernelI11Fp16IOFp16WLi256ELi42ELi672EEv26Group_norm_nhwc_fwd_params:
.text._Z35group_norm_nhwc_fwd_one_pass_kernelI11Fp16IOFp16WLi256ELi42ELi672EEv26Group_norm_nhwc_fwd_params:
        /* <DEDUP_REMOVED lines=34> */
.L_x_2783:
        /* <DEDUP_REMOVED lines=279> */
.L_x_2750:
[----:B------:R-:W-:Y:S05]  /*1390*/  BSYNC B0 ;  /* 0x0000000000007941 */ /* 0x000fea0003800000 */
.L_x_2749:
        /* <DEDUP_REMOVED lines=25> */
.L_x_2753:
[----:B------:R-:W2:Y:S01]  /*1530*/  LDG.E.STRONG.GPU R4, [R8.64] ;  /* 0x0000000608047981 */ /* 0x000ea2000c1ef900 */
[----:B------:R-:W-:Y:S01]  /*1540*/  YIELD ;  /* 0x0000000000007946 */ /* 0x000fe20003800000 */
[----:B--2---:R-:W-:Y:S01]  /*1550*/  ISETP.NE.AND P1, PT, R4, R5, PT ;  /* 0x000000050400720c */ /* 0x004fe20003f25270 */
[----:B------:R-:W-:-:S12]  /*1560*/  CCTL.IVALL ;  /* 0x00000000ff00798f */ /* 0x000fd80002000000 */
[----:B------:R-:W-:Y:S05]  /*1570*/  @P1 BRA `(.L_x_2753) ;  /* 0xffffffb000001947 */ /* 0x000fea000383ffff */
.L_x_2752:
        /* <DEDUP_REMOVED lines=11> */
.L_x_2755:
        /* <DEDUP_REMOVED lines=59> */
.L_x_2754:
        /* <DEDUP_REMOVED lines=19> */
.L_x_2757:
[----:B------:R-:W-:Y:S05]  /*1b10*/  BSYNC B0 ;  /* 0x0000000000007941 */ /* 0x000fea0003800000 */
.L_x_2756:
        /* <DEDUP_REMOVED lines=30> */
.L_x_2751:
        /* <DEDUP_REMOVED lines=14> */
[----:B------:R2:W3:Y:S04]  /*1de0*/  LDG.E.U16 R10, [R46.64] ;  /* 0x000000062e0a7981 */ /* 0x0004e8000c1e1500 */
[----:B------:R2:W4:Y:S04]  /*1df0*/  LDG.E.U16 R27, [R46.64+0x2] ;  /* 0x000002062e1b7981 */ /* 0x000528000c1e1500 */
[----:B------:R-:W5:Y:S04]  /*1e00*/  LDG.E.U16 R45, [R48.64] ;  /* 0x00000006302d7981 */ /* 0x000f68000c1e1500 */
[----:B------:R-:W5:Y:S01]  /*1e10*/  LDG.E.U16 R50, [R48.64+0x2] ;  /* 0x0000020630327981 */ /* 0x000f62000c1e1500 */
[----:B------:R-:W-:Y:S01]  /*1e20*/  MOV R11, 0x3f800000 ;  /* 0x3f800000000b7802 */ /* 0x000fe20000000f00 */
[----:B01----:R-:W-:Y:S01]  /*1e30*/  HADD2.F32 R7, -RZ, R22.H1_H1 ;  /* 0x30000016ff077230 */ /* 0x003fe20000004100 */
[----:B------:R-:W-:Y:S01]  /*1e40*/  ISETP.NE.AND P6, PT, RZ, UR5, PT ;  /* 0x00000005ff007c0c */ /* 0x000fe2000bfc5270 */
[----:B------:R-:W0:Y:S02]  /*1e50*/  LDS.64 R4, [0xc8] ;  /* 0x0000c800ff047984 */ /* 0x000e240000000a00 */
[----:B0-----:R-:W-:-:S04]  /*1e60*/  FMUL.FTZ R8, R4, c[0x0][0x1f4] ;  /* 0x00007d0004087a20 */ /* 0x001fc80000410000 */
[----:B------:R-:W-:Y:S02]  /*1e70*/  FMUL.FTZ R4, R8, R8 ;  /* 0x0000000808047220 */ /* 0x000fe40000410000 */
[----:B--2---:R-:W-:Y:S02]  /*1e80*/  FADD.FTZ R46, R7, -R8 ;  /* 0x80000008072e7221 */ /* 0x004fe40000010000 */
        /* <DEDUP_REMOVED lines=8> */
[----:B---3--:R-:W-:Y:S02]  /*1f10*/  HADD2.F32 R22, -RZ, R10.H0_H0 ;  /* 0x2000000aff167230 */ /* 0x008fe40000004100 */
[----:B----4-:R-:W-:Y:S02]  /*1f20*/  HADD2.F32 R9, -RZ, R27.H0_H0 ;  /* 0x2000001bff097230 */ /* 0x010fe40000004100 */
[----:B-----5:R-:W-:Y:S02]  /*1f30*/  HADD2.F32 R27, -RZ, R45.H0_H0 ;  /* 0x2000002dff1b7230 */ /* 0x020fe40000004100 */
[----:B------:R-:W-:-:S03]  /*1f40*/  HADD2.F32 R10, -RZ, R50.H0_H0 ;  /* 0x20000032ff0a7230 */ /* 0x000fc60000004100 */
        /* <DEDUP_REMOVED lines=13> */
.L_x_2758:
        /* <DEDUP_REMOVED lines=12> */
.L_x_2760:
[----:B------:R-:W-:Y:S05]  /*20e0*/  BSYNC B0 ;  /* 0x0000000000007941 */ /* 0x000fea0003800000 */
.L_x_2759:
[--C-:B------:R-:W-:Y:S01]  /*20f0*/  HADD2.F32 R5, -RZ, R23.reuse.H0_H0 ;  /* 0x20000017ff057230 */ /* 0x100fe20000004100 */
[----:B------:R-:W-:Y:S01]  /*2100*/  ISETP.GE.U32.AND P1, PT, R35, c[0x0][0x1c8], PT ;  /* 0x0000720023007a0c */ /* 0x000fe20003f26070 */
[----:B------:R-:W-:-:S03]  /*2110*/  HADD2.F32 R23, -RZ, R23.H1_H1 ;  /* 0x30000017ff177230 */ /* 0x000fc60000004100 */
[--C-:B------:R-:W-:Y:S01]  /*2120*/  FADD.FTZ R4, R5, -R8.reuse ;  /* 0x8000000805047221 */ /* 0x100fe20000010000 */
[----:B------:R-:W-:Y:S01]  /*2130*/  ISETP.GE.AND.EX P1, PT, R28, c[0x0][0x1cc], PT, P1 ;  /* 0x000073001c007a0c */ /* 0x000fe20003f26310 */
[----:B0-----:R-:W-:Y:S02]  /*2140*/  FADD.FTZ R6, R23, -R8 ;  /* 0x8000000817067221 */ /* 0x001fe40000010000 */
        /* <DEDUP_REMOVED lines=16> */
.L_x_2761:
        /* <DEDUP_REMOVED lines=12> */
.L_x_2763:
[----:B------:R-:W-:Y:S05]  /*2310*/  BSYNC B0 ;  /* 0x0000000000007941 */ /* 0x000fea0003800000 */
.L_x_2762:
        /* <DEDUP_REMOVED lines=24> */
.L_x_2764:
        /* <DEDUP_REMOVED lines=12> */
.L_x_2766:
[----:B------:R-:W-:Y:S05]  /*2560*/  BSYNC B0 ;  /* 0x0000000000007941 */ /* 0x000fea0003800000 */
.L_x_2765:
[----:B------:R-:W-:Y:S01]  /*2570*/  HADD2.F32 R5, -RZ, R17.H0_H0 ;  /* 0x20000011ff057230 */ /* 0x000fe20000004100 */
[--C-:B------:R-:W-:Y:S01]  /*2580*/  FADD.FTZ R4, R47, -R8.reuse ;  /* 0x800000082f047221 */ /* 0x100fe20000010000 */
[----:B0-----:R-:W-:Y:S01]  /*2590*/  HADD2.F32 R7, -RZ, R16.H0_H0 ;  /* 0x20000010ff077230 */ /* 0x001fe20000004100 */
[----:B------:R-:W-:Y:S01]  /*25a0*/  ISETP.GE.U32.AND P5, PT, R33, c[0x0][0x1c8], PT ;  /* 0x0000720021007a0c */ /* 0x000fe20003fa6070 */
        /* <DEDUP_REMOVED lines=42> */
[C-C-:B------:R-:W-:Y:S02]  /*2850*/  FFMA.FTZ R0, R22.reuse, R26, R27.reuse ;  /* 0x0000001a16007223 */ /* 0x140fe4000001001b */
[----:B------:R-:W-:Y:S02]  /*2860*/  FFMA.FTZ R22, R22, R46, R27 ;  /* 0x0000002e16167223 */ /* 0x000fe4000001001b */
[C-C-:B------:R-:W-:Y:S02]  /*2870*/  FFMA.FTZ R27, R9.reuse, R16, R10.reuse ;  /* 0x00000010091b7223 */ /* 0x140fe4000001000a */
[----:B------:R-:W-:-:S02]  /*2880*/  FFMA.FTZ R11, R9, R20, R10 ;  /* 0x00000014090b7223 */ /* 0x000fc4000001000a */
        /* <DEDUP_REMOVED lines=14> */
.L_x_2767:
        /* <DEDUP_REMOVED lines=12> */
.L_x_2769:
[----:B------:R-:W-:Y:S05]  /*2a30*/  BSYNC B0 ;  /* 0x0000000000007941 */ /* 0x000fea0003800000 */
.L_x_2768:
        /* <DEDUP_REMOVED lines=11> */
.L_x_2770:
        /* <DEDUP_REMOVED lines=12> */
.L_x_2772:
[----:B------:R-:W-:Y:S05]  /*2bb0*/  BSYNC B0 ;  /* 0x0000000000007941 */ /* 0x000fea0003800000 */
.L_x_2771:
        /* <DEDUP_REMOVED lines=11> */
.L_x_2773:
        /* <DEDUP_REMOVED lines=12> */
.L_x_2775:
[----:B------:R-:W-:Y:S05]  /*2d30*/  BSYNC B0 ;  /* 0x0000000000007941 */ /* 0x000fea0003800000 */
.L_x_2774:
        /* <DEDUP_REMOVED lines=11> */
.L_x_2776:
        /* <DEDUP_REMOVED lines=12> */
.L_x_2778:
[----:B------:R-:W-:Y:S05]  /*2eb0*/  BSYNC B0 ;  /* 0x0000000000007941 */ /* 0x000fea0003800000 */
.L_x_2777:
        /* <DEDUP_REMOVED lines=11> */
.L_x_2779:
        /* <DEDUP_REMOVED lines=11> */
.L_x_2781:
[----:B------:R-:W-:Y:S05]  /*3020*/  BSYNC B0 ;  /* 0x0000000000007941 */ /* 0x000fea0003800000 */
.L_x_2780:
[----:B------:R-:W-:Y:S02]  /*3030*/  IADD3 R37, R37, c[0x0][0x10], RZ ;  /* 0x0000040025257a10 */ /* 0x000fe40007ffe0ff */
[----:B------:R-:W-:Y:S02]  /*3040*/  IADD3 R42, R42, 0x1, RZ ;  /* 0x000000012a2a7810 */ /* 0x000fe40007ffe0ff */
[----:B------:R-:W-:-:S13]  /*3050*/  ISETP.GE.AND P1, PT, R37, UR4, PT ;  /* 0x0000000425007c0c */ /* 0x000fda000bf26270 */
[----:B------:R-:W-:Y:S01]  /*3060*/  @P1 CALL.REL.NOINC `(.L_x_2782) ;  /* 0x0000001000001944 */ /* 0x000fe20003c00000 */
[----:B------:R-:W-:Y:S05]  /*3070*/  BRA `(.L_x_2783) ;  /* 0xffffd1a000007947 */ /* 0x000fea000383ffff */
.L_x_2782:
[----:B------:R-:W-:Y:S05]  /*3080*/  EXIT ;  /* 0x000000000000794d */ /* 0x000fea0003800000 */
.L_x_2784:
        /* <DEDUP_REMOVED lines=15> */
.L_x_3318:


//--------------------- .text._Z35group_norm_nhwc_fwd_one_pass_kernelI11Fp16IOFp16WLi512ELi42ELi672EEv26Group_norm_nhwc_fwd_params --------------------------
	.section	.text._Z35group_norm_nhwc_fwd_one_pass_kernelI11Fp16IOFp16WLi512ELi42ELi672EEv26Group_norm_nhwc_fwd_params,"ax",@progbits
	.sectioninfo	@"SHI_REGISTERS=80"
	.align	128
        .global         _Z35group_norm_nhwc_fwd_one_pass_kernelI11Fp16IOFp16WLi512ELi42ELi672EEv26Group_norm_nhwc_fwd_params
        .type           _Z35group_norm_nhwc_fwd_one_pass_kernelI11Fp16IOFp16WLi512ELi42ELi672EEv26Group_norm_nhwc_fwd_params,@function
        .size           _Z35group_norm_nhwc_fwd_one_pass_kernelI11Fp16IOFp16WLi512ELi42ELi672EEv26Group_norm_nhwc_fwd_params,(.L_x_3319 - _Z35group_norm_nhwc_fwd_one_pass_kernelI11Fp16IOFp16WLi512ELi42ELi672EEv26Group_norm_nhwc_fwd_params)
        .other          _Z35group_norm_nhwc_fwd_one_pass_kernelI11Fp16IOFp16WLi512ELi42ELi672EEv26Group_norm_nhwc_fwd_params,@"STO_CUDA_ENTRY STV_DEFAULT"
_Z35group_norm_nhwc_fwd_one_pass_kernelI11Fp16IOFp16WLi512ELi42ELi672EEv26Group_norm_nhwc_fwd_params:
.text._Z35group_norm_nhwc_fwd_one_pass_kernelI11Fp16IOFp16WLi512ELi42ELi672EEv26Group_norm_nhwc_fwd_params:
        /* <DEDUP_REMOVED lines=42> */
.L_x_2843:
        /* <DEDUP_REMOVED lines=444> */
.L_x_2786:
[----:B------:R-:W-:Y:S05]  /*1e60*/  BSYNC B0 ;  /* 0x0000000000007941 */ /* 0x000fea0003800000 */
.L_x_2785:
        /* <DEDUP_REMOVED lines=25> */
.L_x_2789:
[----:B------:R-:W2:Y:S01]  /*2000*/  LDG.E.STRONG.GPU R20, [R18.64] ;  /* 0x0000000612147981 */ /* 0x000ea2000c1ef900 */
[----:B------:R-:W-:Y:S01]  /*2010*/  YIELD ;  /* 0x0000000000007946 */ /* 0x000fe20003800000 */
[----:B--2---:R-:W-:Y:S01]  /*2020*/  ISETP.NE.AND P1, PT, R20, R21, PT ;  /* 0x000000151400720c */ /* 0x004fe20003f25270 */
[----:B------:R-:W-:-:S12]  /*2030*/  CCTL.IVALL ;  /* 0x00000000ff00798f */ /* 0x000fd80002000000 */
[----:B------:R-:W-:Y:S05]  /*2040*/  @P1 BRA `(.L_x_2789) ;  /* 0xffffffb000001947 */ /* 0x000fea000383ffff */
.L_x_2788:
        /* <DEDUP_REMOVED lines=11> */
.L_x_2791:
        /* <DEDUP_REMOVED lines=59> */
.L_x_2790:
        /* <DEDUP_REMOVED lines=19> */
.L_x_2793:
[----:B------:R-:W-:Y:S05]  /*25e0*/  BSYNC B0 ;  /* 0x0000000000007941 */ /* 0x000fea0003800000 */
.L_x_2792:
        /* <DEDUP_REMOVED lines=30> */
.L_x_2787:
        /* <DEDUP_REMOVED lines=19> */
[--C-:B--2---:R-:W-:Y:S01]  /*2900*/  HADD2.F32 R27, -RZ, R47.reuse.H1_H1 ;  /* 0x3000002fff1b7230 */ /* 0x104fe20000004100 */
[----:B------:R-:W-:Y:S01]  /*2910*/  ISETP.NE.AND P5, PT, RZ, UR5, PT ;  /* 0x00000005ff007c0c */ /* 0x000fe2000bfa5270 */
[----:B------:R-:W0:Y:S01]  /*2920*/  LDS.64 R20, [0xc8] ;  /* 0x0000c800ff147984 */ /* 0x000e220000000a00 */
[----:B---3--:R-:W-:Y:S01]  /*2930*/  HADD2.F32 R25, -RZ, R47.H0_H0 ;  /* 0x2000002fff197230 */ /* 0x008fe20000004100 */
[----:B0-----:R-:W-:-:S04]  /*2940*/  FMUL.FTZ R22, R20, c[0x0][0x1f4] ;  /* 0x00007d0014167a20 */ /* 0x001fc80000410000 */
[----:B------:R-:W-:Y:S02]  /*2950*/  FMUL.FTZ R20, R22, R22 ;  /* 0x0000001616147220 */ /* 0x000fe40000410000 */
[----:B------:R-:W-:Y:S02]  /*2960*/  FADD.FTZ R27, R27, -R22 ;  /* 0x800000161b1b7221 */ /* 0x000fe40000010000 */
[----:B------:R-:W-:Y:S02]  /*2970*/  FFMA.FTZ R20, R21, c[0x0][0x1f4], -R20 ;  /* 0x00007d0015147a23 */ /* 0x000fe40000010814 */
[----:B------:R-:W-:-:S03]  /*2980*/  FADD.FTZ R25, R25, -R22 ;  /* 0x8000001619197221 */ /* 0x000fc60000010000 */
[----:B------:R-:W-:-:S13]  /*2990*/  FSETP.GTU.FTZ.AND P1, PT, R20, RZ, PT ;  /* 0x000000ff1400720b */ /* 0x000fda0003f3c000 */
[----:B------:R-:W-:-:S04]  /*29a0*/  @P1 FADD.FTZ R21, R20, c[0x0][0x188] ;  /* 0x0000620014151621 */ /* 0x000fc80000010000 */
[----:B------:R0:W1:Y:S02]  /*29b0*/  @P1 MUFU.RSQ R16, R21 ;  /* 0x0000001500101308 */ /* 0x0000640000001400 */
[----:B0-----:R-:W-:Y:S01]  /*29c0*/  HADD2.F32 R21, -RZ, R10.H0_H0 ;  /* 0x2000000aff157230 */ /* 0x001fe20000004100 */
[-C--:B-1----:R-:W-:Y:S02]  /*29d0*/  FMUL.FTZ R27, R27, R16.reuse ;  /* 0x000000101b1b7220 */ /* 0x082fe40000410000 */
[----:B------:R-:W-:Y:S01]  /*29e0*/  FMUL.FTZ R25, R25, R16 ;  /* 0x0000001019197220 */ /* 0x000fe20000410000 */
[----:B----4-:R-:W-:Y:S02]  /*29f0*/  HADD2.F32 R17, -RZ, R74.H0_H0 ;  /* 0x2000004aff117230 */ /* 0x010fe40000004100 */
[----:B-----5:R-:W-:Y:S02]  /*2a00*/  HADD2.F32 R18, -RZ, R75.H0_H0 ;  /* 0x2000004bff127230 */ /* 0x020fe40000004100 */
[----:B------:R-:W-:-:S02]  /*2a10*/  HADD2.F32 R20, -RZ, R23.H0_H0 ;  /* 0x20000017ff147230 */ /* 0x000fc40000004100 */
[----:B------:R-:W-:Y:S02]  /*2a20*/  HADD2.F32 R23, -RZ, R10.H1_H1 ;  /* 0x3000000aff177230 */ /* 0x000fe40000004100 */
[----:B------:R-:W-:Y:S01]  /*2a30*/  HADD2.F32 R19, -RZ, R76.H0_H0 ;  /* 0x2000004cff137230 */ /* 0x000fe20000004100 */
[----:B------:R-:W-:-:S04]  /*2a40*/  FFMA.FTZ R47, R17, R25, R20 ;  /* 0x00000019112f7223 */ /* 0x000fc80000010014 */
        /* <DEDUP_REMOVED lines=12> */
.L_x_2794:
        /* <DEDUP_REMOVED lines=12> */
.L_x_2796:
[----:B------:R-:W-:Y:S05]  /*2bd0*/  BSYNC B0 ;  /* 0x0000000000007941 */ /* 0x000fea0003800000 */
.L_x_2795:
        /* <DEDUP_REMOVED lines=32> */
.L_x_2797:
        /* <DEDUP_REMOVED lines=12> */
.L_x_2799:
[----:B------:R-:W-:Y:S05]  /*2ea0*/  BSYNC B0 ;  /* 0x0000000000007941 */ /* 0x000fea0003800000 */
.L_x_2798:
        /* <DEDUP_REMOVED lines=17> */
.L_x_2800:
        /* <DEDUP_REMOVED lines=12> */
.L_x_2802:
[----:B------:R-:W-:Y:S05]  /*3080*/  BSYNC B0 ;  /* 0x0000000000007941 */ /* 0x000fea0003800000 */
.L_x_2801:
        /* <DEDUP_REMOVED lines=17> */
.L_x_2803:
        /* <DEDUP_REMOVED lines=12> */
.L_x_2805:
[----:B------:R-:W-:Y:S05]  /*3260*/  BSYNC B0 ;  /* 0x0000000000007941 */ /* 0x000fea0003800000 */
.L_x_2804:
        /* <DEDUP_REMOVED lines=69> */
.L_x_2806:
        /* <DEDUP_REMOVED lines=12> */
.L_x_2808:
[----:B------:R-:W-:Y:S05]  /*3780*/  BSYNC B0 ;  /* 0x0000000000007941 */ /* 0x000fea0003800000 */
.L_x_2807:
        /* <DEDUP_REMOVED lines=13> */
.L_x_2809:
        /* <DEDUP_REMOVED lines=12> */
.L_x_2811:
[----:B------:R-:W-:Y:S05]  /*3920*/  BSYNC B0 ;  /* 0x0000000000007941 */ /* 0x000fea0003800000 */
.L_x_2810:
        /* <DEDUP_REMOVED lines=48> */
.L_x_2812:
        /* <DEDUP_REMOVED lines=12> */
.L_x_2814:
[----:B------:R-:W-:Y:S05]  /*3cf0*/  BSYNC B0 ;  /* 0x0000000000007941 */ /* 0x000fea0003800000 */
.L_x_2813:
        /* <DEDUP_REMOVED lines=13> */
.L_x_2815:
        /* <DEDUP_REMOVED lines=12> */
.L_x_2817:
[----:B------:R-:W-:Y:S05]  /*3e90*/  BSYNC B0 ;  /* 0x0000000000007941 */ /* 0x000fea0003800000 */
.L_x_2816:
        /* <DEDUP_REMOVED lines=13> */
.L_x_2818:
        /* <DEDUP_REMOVED lines=12> */
.L_x_2820:
[----:B------:R-:W-:Y:S05]  /*4030*/  BSYNC B0 ;  /* 0x0000000000007941 */ /* 0x000fea0003800000 */
.L_x_2819:
        /* <DEDUP_REMOVED lines=13> */
.L_x_2821:
        /* <DEDUP_REMOVED lines=12> */
.L_x_2823:
[----:B------:R-:W-:Y:S05]  /*41d0*/  BSYNC B0 ;  /* 0x0000000000007941 */ /* 0x000fea0003800000 */
.L_x_2822:
        /* <DEDUP_REMOVED lines=13> */
.L_x_2824:
        /* <DEDUP_REMOVED lines=12> */
.L_x_2826:
[----:B------:R-:W-:Y:S05]  /*4370*/  BSYNC B0 ;  /* 0x0000000000007941 */ /* 0x000fea0003800000 */
.L_x_2825:
        /* <DEDUP_REMOVED lines=36> */
.L_x_2827:
        /* <DEDUP_REMOVED lines=12> */
.L_x_2829:
[----:B------:R-:W-:Y:S05]  /*4680*/  BSYNC B0 ;  /* 0x0000000000007941 */ /* 0x000fea0003800000 */
.L_x_2828:
        /* <DEDUP_REMOVED lines=11> */
.L_x_2830:
        /* <DEDUP_REMOVED lines=12> */
.L_x_2832:
[----:B------:R-:W-:Y:S05]  /*4800*/  BSYNC B0 ;  /* 0x0000000000007941 */ /* 0x000fea0003800000 */
.L_x_2831:
        /* <DEDUP_REMOVED lines=11> */
.L_x_2833:
        /* <DEDUP_REMOVED lines=12> */
.L_x_2835:
[----:B------:R-:W-:Y:S05]  /*4980*/  BSYNC B0 ;  /* 0x0000000000007941 */ /* 0x000fea0003800000 */
.L_x_2834:
        /* <DEDUP_REMOVED lines=11> */
.L_x_2836:
        /* <DEDUP_REMOVED lines=12> */
.L_x_2838:
[----:B------:R-:W-:Y:S05]  /*4b00*/  BSYNC B0 ;  /* 0x0000000000007941 */ /* 0x000fea0003800000 */
.L_x_2837:
        /* <DEDUP_REMOVED lines=11> */
.L_x_2839:
        /* <DEDUP_REMOVED lines=11> */
.L_x_2841:
[----:B------:R-:W-:Y:S05]  /*4c70*/  BSYNC B0 ;  /* 0x0000000000007941 */ /* 0x000fea0003800000 */
.L_x_2840:
[----:B------:R-:W-:Y:S02]  /*4c80*/  IADD3 R66, R66, c[0x0][0x10], RZ ;  /* 0x0000040042427a10 */ /* 0x000fe40007ffe0ff */
[----:B------:R-:W-:Y:S02]  /*4c90*/  IADD3 R48, R48, 0x1, RZ ;  /* 0x0000000130307810 */ /* 0x000fe40007ffe0ff */
[----:B------:R-:W-:-:S13]  /*4ca0*/  ISETP.GE.AND P1, PT, R66, UR4, PT ;  /* 0x0000000442007c0c */ /* 0x000fda000bf26270 */
[----:B------:R-:W-:Y:S01]  /*4cb0*/  @P1 CALL.REL.NOINC `(.L_x_2842) ;  /* 0x0000001000001944 */ /* 0x000fe20003c00000 */
[----:B------:R-:W-:Y:S05]  /*4cc0*/  BRA `(.L_x_2843) ;  /* 0xffffb5d000007947 */ /* 0x000fea000383ffff */
.L_x_2842:
[----:B------:R-:W-:Y:S05]  /*4cd0*/  EXIT ;  /* 0x000000000000794d */ /* 0x000fea0003800000 */
.L_x_2844:
        /* <DEDUP_REMOVED lines=10> */
.L_x_3319:


//--------------------- .text._Z35group_norm_nhwc_fwd_one_pass_kernelI11Fp32IOFp32WLi64ELi42ELi672EEv26Group_norm_nhwc_fwd_params --------------------------
	.section	.text._Z35group_norm_nhwc_fwd_one_pass_kernelI11Fp32IOFp32WLi64ELi42ELi672EEv26Group_norm_nhwc_fwd_params,"ax",@progbits
	.sectioninfo	@"SHI_REGISTERS=40"
	.align	128
        .global         _Z35group_norm_nhwc_fwd_one_pass_kernelI11Fp32IOFp32WLi64ELi42ELi672EEv26Group_norm_nhwc_fwd_params
        .type           _Z35group_norm_nhwc_fwd_one_pass_kernelI11Fp32IOFp32WLi64ELi42ELi672EEv26Group_norm_nhwc_fwd_params,@function
        .size           _Z35group_norm_nhwc_fwd_one_pass_kernelI11Fp32IOFp32WLi64ELi42ELi672EEv26Group_norm_nhwc_fwd_params,(.L_x_3320 - _Z35group_norm_nhwc_fwd_one_pass_kernelI11Fp32IOFp32WLi64ELi42ELi672EEv26Group_norm_nhwc_fwd_params)
        .other          _Z35group_norm_nhwc_fwd_one_pass_kernelI11Fp32IOFp32WLi64ELi42ELi672EEv26Group_norm_nhwc_fwd_params,@"STO_CUDA_ENTRY STV_DEFAULT"
_Z35group_norm_nhwc_fwd_one_pass_kernelI11Fp32IOFp32WLi64ELi42ELi672EEv26Group_norm_nhwc_fwd_params:
.text._Z35group_norm_nhwc_fwd_one_pass_kernelI11Fp32IOFp32WLi64ELi42ELi672EEv26Group_norm_nhwc_fwd_params:
        /* <DEDUP_REMOVED lines=26> */
[----:B------:R-:W-:-:S04]  /*01a0*/  ISETP.GE.AND.EX P0, PT, R3, c[0x0][0x1cc], PT, P0 ;  /* 0x0000730003007a0c */ /* 0x000fc80003f06300 */
[----:B-1----:R-:W-:Y:S02]  /*01b0*/  ISETP.LT.U32.AND P0, PT, R26, 0x2a0, !P0 ;  /* 0x000002a01a00780c */ /* 0x002fe40004701070 */
.L_x_2861:
[----:B0-----:R-:W-:-:S04]  /*01c0*/  IABS R7, c[0x0][0x1d8] ;  /* 0x0000760000077a13 */ /* 0x001fc80000000000 */
        /* <DEDUP_REMOVED lines=29> */
[----:B------:R-:W-:-:S02]  /*03a0*/  IMAD R0, R0, c[0x0][0x1d8], R31 ;  /* 0x0000760000007a24 */ /* 0x000fc400078e021f */
[----:B------:R-:W-:Y:S02]  /*03b0*/  IMAD R4, R4, c[0x0][0x1d0], RZ ;  /* 0x0000740004047a24 */ /* 0x000fe400078e02ff */
[----:B------:R-:W-:Y:S02]  /*03c0*/  IMAD R0, R0, 0x2a, RZ ;  /* 0x0000002a00007824 */ /* 0x000fe400078e02ff */
[----:B------:R-:W-:-:S03]  /*03d0*/  IMAD R37, R5, c[0x0][0x1d4], R4 ;  /* 0x0000750005257a24 */ /* 0x000fc600078e0204 */
[----:B------:R-:W-:-:S03]  /*03e0*/  IADD3 R34, P2, R33, R0, RZ ;  /* 0x0000000021227210 */ /* 0x000fc60007f5e0ff */
[----:B------:R-:W-:Y:S01]  /*03f0*/  @!P1 IMAD R6, R2, c[0x0][0x1c0], RZ ;  /* 0x0000700002069a24 */ /* 0x000fe200078e02ff */
[----:B------:R-:W-:-:S03]  /*0400*/  LEA.HI.X.SX32 R35, R0, R7, 0x1, P2 ;  /* 0x0000000700237211 */ /* 0x000fc600010f0eff */
[----:B------:R-:W-:Y:S02]  /*0410*/  @!P1 IMAD R11, R29, c[0x0][0x1c4], R6 ;  /* 0x000071001d0b9a24 */ /* 0x000fe400078e0206 */
[----:B------:R-:W-:-:S04]  /*0420*/  IMAD.WIDE.U32 R34, R5, c[0x0][0x1d0], R34 ;  /* 0x0000740005227a25 */ /* 0x000fc800078e0022 */
[----:B------:R-:W-:Y:S01]  /*0430*/  @P0 IMAD R5, R3, c[0x0][0x1c0], RZ ;  /* 0x0000700003050a24 */ /* 0x000fe200078e02ff */
[----:B------:R-:W-:Y:S02]  /*0440*/  IADD3 R37, R35, R37, RZ ;  /* 0x0000002523257210 */ /* 0x000fe40007ffe0ff */
[-C--:B------:R-:W-:Y:S01]  /*0450*/  @P0 MOV R36, R34.reuse ;  /* 0x0000002200240202 */ /* 0x080fe20000000f00 */
[C---:B------:R-:W-:Y:S01]  /*0460*/  @P0 IMAD R9, R30.reuse, c[0x0][0x1c4], R5 ;  /* 0x000071001e090a24 */ /* 0x040fe200078e0205 */
        /* <DEDUP_REMOVED lines=8> */
[----:B------:R-:W-:Y:S02]  /*04f0*/  @P0 LEA.HI.X R9, R4, c[0x0][0x174], R5, 0x2, P2 ;  /* 0x00005d0004090a11 */ /* 0x000fe400010f1405 */
[----:B------:R-:W-:-:S02]  /*0500*/  MOV R5, RZ ;  /* 0x000000ff00057202 */ /* 0x000fc40000000f00 */
[----:B------:R-:W-:Y:S02]  /*0510*/  MOV R4, RZ ;  /* 0x000000ff00047202 */ /* 0x000fe40000000f00 */
[----:B------:R-:W-:Y:S02]  /*0520*/  @!P1 LEA.HI.X R11, R6, c[0x0][0x174], R7, 0x2, P3 ;  /* 0x00005d00060b9a11 */ /* 0x000fe400018f1407 */
[----:B------:R-:W-:Y:S02]  /*0530*/  CS2R R6, SRZ ;  /* 0x0000000000067805 */ /* 0x000fe4000001ff00 */
[----:B------:R-:W2:Y:S04]  /*0540*/  @P0 LDG.E.64 R4, [R8.64] ;  /* 0x0000000608040981 */ /* 0x000ea8000c1e1b00 */
[----:B------:R-:W3:Y:S01]  /*0550*/  @!P1 LDG.E.64 R6, [R10.64] ;  /* 0x000000060a069981 */ /* 0x000ee2000c1e1b00 */
[C---:B------:R-:W-:Y:S01]  /*0560*/  ISETP.GT.AND P1, PT, R24.reuse, 0x1e, PT ;  /* 0x0000001e1800780c */ /* 0x040fe20003f24270 */
[----:B------:R-:W-:Y:S01]  /*0570*/  BSSY B0, `(.L_x_2845) ;  /* 0x000005b000007945 */ /* 0x000fe20003800000 */
[----:B------:R-:W-:-:S02]  /*0580*/  ISETP.NE.AND P3, PT, R24, RZ, PT ;  /* 0x000000ff1800720c */ /* 0x000fc40003f65270 */
[----:B------:R-:W-:Y:S01]  /*0590*/  ISETP.NE.AND P2, PT, R26, RZ, PT ;  /* 0x000000ff1a00720c */ /* 0x000fe20003f45270 */
[----:B--2---:R-:W-:Y:S02]  /*05a0*/  FMUL.FTZ R13, R5, R5 ;  /* 0x00000005050d7220 */ /* 0x004fe40000410000 */
[C---:B------:R-:W-:Y:S02]  /*05b0*/  FADD.FTZ R12, R4.reuse, R5 ;  /* 0x00000005040c7221 */ /* 0x040fe40000010000 */
[----:B---3--:R-:W-:Y:S02]  /*05c0*/  FMUL.FTZ R17, R7, R7 ;  /* 0x0000000707117220 */ /* 0x008fe40000410000 */
[----:B------:R-:W-:Y:S02]  /*05d0*/  FFMA.FTZ R13, R4, R4, R13 ;  /* 0x00000004040d7223 */ /* 0x000fe4000001000d */
[----:B------:R-:W-:Y:S02]  /*05e0*/  FADD.FTZ R15, R6, R7 ;  /* 0x00000007060f7221 */ /* 0x000fe40000010000 */
[----:B------:R-:W-:-:S02]  /*05f0*/  FADD.FTZ R12, RZ, R12 ;  /* 0x0000000cff0c7221 */ /* 0x000fc40000010000 */
        /* <DEDUP_REMOVED lines=28> */
[----:B------:R-:W-:-:S05]  /*07c0*/  MOV R8, R12 ;  /* 0x0000000c00087202 */ /* 0x000fca0000000f00 */
[----:B------:R0:W-:Y:S04]  /*07d0*/  @!P3 STS.64 [R28.X8+0x18], R8 ;  /* 0x000018081c00b388 */ /* 0x0001e80000008a00 */
[----:B------:R-:W-:Y:S06]  /*07e0*/  BAR.SYNC.DEFER_BLOCKING 0x0 ;  /* 0x0000000000007b1d */ /* 0x000fec0000010000 */
[----:B------:R-:W-:Y:S05]  /*07f0*/  @P2 BRA `(.L_x_2846) ;  /* 0x0000032000002947 */ /* 0x000fea0003800000 */
[----:B------:R-:W1:Y:S04]  /*0800*/  LDS.128 R12, [0x20] ;  /* 0x00002000ff0c7984 */ /* 0x000e680000000c00 */
[----:B------:R-:W2:Y:S04]  /*0810*/  LDS.128 R16, [0x30] ;  /* 0x00003000ff107984 */ /* 0x000ea80000000c00 */
[----:B------:R-:W3:Y:S01]  /*0820*/  LDS.128 R20, [0x40] ;  /* 0x00004000ff147984 */ /* 0x000ee20000000c00 */
        /* <DEDUP_REMOVED lines=8> */
[----:B------:R-:W-:Y:S02]  /*08b0*/  FADD.FTZ R12, R12, R19 ;  /* 0x000000130c0c7221 */ /* 0x000fe40000010000 */
[----:B------:R-:W1:Y:S01]  /*08c0*/  LDS.128 R16, [0x60] ;  /* 0x00006000ff107984 */ /* 0x000e620000000c00 */
[----:B---3--:R-:W-:Y:S02]  /*08d0*/  FADD.FTZ R13, R13, R20 ;  /* 0x000000140d0d7221 */ /* 0x008fe40000010000 */
[----:B------:R-:W-:Y:S02]  /*08e0*/  FADD.FTZ R20, R12, R21 ;  /* 0x000000150c147221 */ /* 0x000fe40000010000 */
[----:B------:R-:W-:Y:S02]  /*08f0*/  FADD.FTZ R21, R13, R22 ;  /* 0x000000160d157221 */ /* 0x000fe40000010000 */
[----:B------:R-:W2:Y:S01]  /*0900*/  LDS.128 R12, [0x70] ;  /* 0x00007000ff0c7984 */ /* 0x000ea20000000c00 */
[----:B------:R-:W-:-:S02]  /*0910*/  FADD.FTZ R20, R20, R23 ;  /* 0x0000001714147221 */ /* 0x000fc40000010000 */
[----:B0-----:R-:W-:Y:S02]  /*0920*/  FADD.FTZ R21, R21, R8 ;  /* 0x0000000815157221 */ /* 0x001fe40000010000 */
[----:B------:R-:W-:Y:S02]  /*0930*/  FADD.FTZ R8, R20, R9 ;  /* 0x0000000914087221 */ /* 0x000fe40000010000 */
[----:B------:R-:W-:Y:S02]  /*0940*/  FADD.FTZ R9, R21, R10 ;  /* 0x0000000a15097221 */ /* 0x000fe40000010000 */
[----:B------:R-:W0:Y:S01]  /*0950*/  LDS.128 R20, [0x80] ;  /* 0x00008000ff147984 */ /* 0x000e220000000c00 */
[----:B------:R-:W-:Y:S02]  /*0960*/  FADD.FTZ R8, R8, R11 ;  /* 0x0000000b08087221 */ /* 0x000fe40000010000 */
[----:B-1----:R-:W-:Y:S02]  /*0970*/  FADD.FTZ R9, R9, R16 ;  /* 0x0000001009097221 */ /* 0x002fe40000010000 */
[----:B------:R-:W-:-:S02]  /*0980*/  FADD.FTZ R8, R8, R17 ;  /* 0x0000001108087221 */ /* 0x000fc40000010000 */
[----:B------:R-:W-:Y:S02]  /*0990*/  FADD.FTZ R9, R9, R18 ;  /* 0x0000001209097221 */ /* 0x000fe40000010000 */
[----:B------:R-:W-:Y:S02]  /*09a0*/  FADD.FTZ R16, R8, R19 ;  /* 0x0000001308107221 */ /* 0x000fe40000010000 */
[----:B--2---:R-:W-:Y:S02]  /*09b0*/  FADD.FTZ R17, R9, R12 ;  /* 0x0000000c09117221 */ /* 0x004fe40000010000 */
[----:B------:R-:W1:Y:S01]  /*09c0*/  LDS.128 R8, [0x90] ;  /* 0x00009000ff087984 */ /* 0x000e620000000c00 */
[----:B------:R-:W-:Y:S02]  /*09d0*/  FADD.FTZ R16, R16, R13 ;  /* 0x0000000d10107221 */ /* 0x000fe40000010000 */
[----:B------:R-:W-:Y:S02]  /*09e0*/  FADD.FTZ R17, R17, R14 ;  /* 0x0000000e11117221 */ /* 0x000fe40000010000 */
[----:B------:R-:W-:-:S02]  /*09f0*/  FADD.FTZ R16, R16, R15 ;  /* 0x0000000f10107221 */ /* 0x000fc40000010000 */
[----:B------:R-:W2:Y:S01]  /*0a00*/  LDS.128 R12, [0xa0] ;  /* 0x0000a000ff0c7984 */ /* 0x000ea20000000c00 */
[----:B0-----:R-:W-:Y:S02]  /*0a10*/  FADD.FTZ R17, R17, R20 ;  /* 0x0000001411117221 */ /* 0x001fe40000010000 */
[----:B------:R-:W-:Y:S02]  /*0a20*/  FADD.FTZ R20, R16, R21 ;  /* 0x0000001510147221 */ /* 0x000fe40000010000 */
[----:B------:R-:W-:Y:S02]  /*0a30*/  FADD.FTZ R21, R17, R22 ;  /* 0x0000001611157221 */ /* 0x000fe40000010000 */
[----:B------:R-:W0:Y:S01]  /*0a40*/  LDS.128 R16, [0xb0] ;  /* 0x0000b000ff107984 */ /* 0x000e220000000c00 */
        /* <DEDUP_REMOVED lines=13> */
.L_x_2846:
[----:B------:R-:W-:Y:S05]  /*0b20*/  BSYNC B0 ;  /* 0x0000000000007941 */ /* 0x000fea0003800000 */
.L_x_2845:
[----:B------:R-:W-:-:S04]  /*0b30*/  MOV R14, c[0x0][0xc] ;  /* 0x00000300000e7a02 */ /* 0x000fc80000000f00 */
[----:B------:R-:W-:-:S13]  /*0b40*/  ISETP.GE.U32.AND P1, PT, R14, 0x2, PT ;  /* 0x000000020e00780c */ /* 0x000fda0003f26070 */
[----:B------:R-:W-:Y:S05]  /*0b50*/  @!P1 BRA `(.L_x_2847) ;  /* 0x0000095000009947 */ /* 0x000fea0003800000 */
[----:B------:R-:W-:Y:S05]  /*0b60*/  @P2 BRA `(.L_x_2848) ;  /* 0x000001c000002947 */ /* 0x000fea0003800000 */
[----:B------:R-:W1:Y:S01]  /*0b70*/  S2R R16, SR_CTAID.Y ;  /* 0x0000000000107919 */ /* 0x000e620000002600 */
[C---:B------:R-:W-:Y:S01]  /*0b80*/  LOP3.LUT R17, R27.reuse, 0x1, RZ, 0xc0, !PT ;  /* 0x000000011b117812 */ /* 0x040fe200078ec0ff */
[----:B------:R-:W-:Y:S01]  /*0b90*/  HFMA2.MMA R15, -RZ, RZ, 0, 2.384185791015625e-07 ;  /* 0x00000004ff0f7435 */ /* 0x000fe200000001ff */
[----:B------:R-:W-:Y:S02]  /*0ba0*/  LOP3.LUT P1, RZ, R27, 0x2, RZ, 0xc0, !PT ;  /* 0x000000021bff7812 */ /* 0x000fe4000782c0ff */
[----:B------:R-:W-:Y:S01]  /*0bb0*/  MOV R18, 0x1 ;  /* 0x0000000100127802 */ /* 0x000fe20000000f00 */
[----:B------:R-:W-:-:S04]  /*0bc0*/  IMAD R11, R17, c[0x0][0x10], RZ ;  /* 0x00000400110b7a24 */ /* 0x000fc800078e02ff */
[----:B------:R-:W-:-:S05]  /*0bd0*/  IMAD R10, R11, c[0x0][0xc], RZ ;  /* 0x000003000b0a7a24 */ /* 0x000fca00078e02ff */
[----:B------:R-:W-:-:S05]  /*0be0*/  SHF.L.U32 R10, R10, 0x1, RZ ;  /* 0x000000010a0a7819 */ /* 0x000fca00000006ff */
[----:B------:R-:W-:-:S04]  /*0bf0*/  IMAD.WIDE R12, R10, R15, c[0x0][0x198] ;  /* 0x000066000a0c7625 */ /* 0x000fc800078e020f */
[----:B-1----:R-:W-:Y:S01]  /*0c00*/  IMAD R19, R25, c[0x0][0x10], R16 ;  /* 0x0000040019137a24 */ /* 0x002fe200078e0210 */
[----:B------:R-:W-:-:S03]  /*0c10*/  IADD3 R10, R11, R16, RZ ;  /* 0x000000100b0a7210 */ /* 0x000fc60007ffe0ff */
[----:B------:R-:W-:Y:S01]  /*0c20*/  IMAD.WIDE.U32 R12, R19, 0x8, R12 ;  /* 0x00000008130c7825 */ /* 0x000fe200078e000c */
[----:B------:R-:W-:-:S03]  /*0c30*/  SEL R19, R18, 0xffffffff, !P1 ;  /* 0xffffffff12137807 */ /* 0x000fc60004800000 */
[----:B------:R-:W-:Y:S01]  /*0c40*/  IMAD.WIDE.U32 R10, R10, R15, c[0x0][0x190] ;  /* 0x000064000a0a7625 */ /* 0x000fe200078e000f */
[----:B------:R1:W-:Y:S01]  /*0c50*/  STG.E.64 [R12.64], R8 ;  /* 0x000000080c007986 */ /* 0x0003e2000c101b06 */
[----:B------:R-:W-:Y:S06]  /*0c60*/  MEMBAR.ALL.GPU ;  /* 0x0000000000007992 */ /* 0x000fec000000a000 */
[----:B-1----:R-:W-:Y:S01]  /*0c70*/  SEL R13, RZ, c[0x0][0xc], P1 ;  /* 0x00000300ff0d7a07 */ /* 0x002fe20000800000 */
[----:B------:R-:W-:-:S00]  /*0c80*/  ERRBAR ;  /* 0x00000000000079ab */ /* 0x000fc00000000000 */
[----:B------:R1:W-:Y:S02]  /*0c90*/  RED.E.ADD.S32.STRONG.GPU [R10.64], R19 ;  /* 0x000000130a00798e */ /* 0x0003e4000c10e386 */
[----:B------:R-:W-:-:S13]  /*0ca0*/  ISETP.NE.AND P1, PT, R13, -0x1, PT ;  /* 0xffffffff0d00780c */ /* 0x000fda0003f25270 */
[----:B------:R-:W-:Y:S05]  /*0cb0*/  @!P1 BRA `(.L_x_2848) ;  /* 0x0000007000009947 */ /* 0x000fea0003800000 */
[----:B-1----:R-:W-:-:S04]  /*0cc0*/  IMAD R10, R17, c[0x0][0x10], R16 ;  /* 0x00000400110a7a24 */ /* 0x002fc800078e0210 */
[----:B------:R-:W-:-:S05]  /*0cd0*/  IMAD.WIDE.U32 R10, R10, R15, c[0x0][0x190] ;  /* 0x000064000a0a7625 */ /* 0x000fca00078e000f */
.L_x_2849:
[----:B------:R-:W2:Y:S01]  /*0ce0*/  LDG.E.STRONG.GPU R12, [R10.64] ;  /* 0x000000060a0c7981 */ /* 0x000ea2000c1ef900 */
[----:B------:R-:W-:Y:S01]  /*0cf0*/  YIELD ;  /* 0x0000000000007946 */ /* 0x000fe20003800000 */
[----:B--2---:R-:W-:Y:S01]  /*0d00*/  ISETP.NE.AND P1, PT, R12, R13, PT ;  /* 0x0000000d0c00720c */ /* 0x004fe20003f25270 */
[----:B------:R-:W-:-:S12]  /*0d10*/  CCTL.IVALL ;  /* 0x00000000ff00798f */ /* 0x000fd80002000000 */
[----:B------:R-:W-:Y:S05]  /*0d20*/  @P1 BRA `(.L_x_2849) ;  /* 0xffffffb000001947 */ /* 0x000fea000383ffff */
.L_x_2848:
        /* <DEDUP_REMOVED lines=11> */
.L_x_2851:
[C---:B------:R-:W-:Y:S02]  /*0de0*/  IADD3 R14, R20.reuse, 0x1, RZ ;  /* 0x00000001140e7810 */ /* 0x040fe40007ffe0ff */
[-C--:B------:R-:W-:Y:S02]  /*0df0*/  ISETP.EQ.OR P4, PT, R20, R25.reuse, P2 ;  /* 0x000000191400720c */ /* 0x080fe40001782670 */
[----:B------:R-:W-:Y:S02]  /*0e00*/  ISETP.EQ.OR P5, PT, R14, R25, P2 ;  /* 0x000000190e00720c */ /* 0x000fe400017a2670 */
[----:B------:R-:W-:-:S02]  /*0e10*/  IADD3 R12, R20, 0x2, RZ ;  /* 0x00000002140c7810 */ /* 0x000fc40007ffe0ff */
[----:B------:R-:W-:Y:S02]  /*0e20*/  IADD3 R16, R20, 0x3, RZ ;  /* 0x0000000314107810 */ /* 0x000fe40007ffe0ff */
[-C--:B------:R-:W-:Y:S02]  /*0e30*/  ISETP.EQ.OR P3, PT, R12, R25.reuse, P2 ;  /* 0x000000190c00720c */ /* 0x080fe40001762670 */
[----:B------:R-:W-:-:S03]  /*0e40*/  ISETP.EQ.OR P1, PT, R16, R25, P2 ;  /* 0x000000191000720c */ /* 0x000fc60001722670 */
[----:B------:R-:W1:Y:S01]  /*0e50*/  @!P4 S2R R13, SR_CTAID.Y ;  /* 0x00000000000dc919 */ /* 0x000e620000002600 */
[C---:B------:R-:W-:Y:S02]  /*0e60*/  @!P4 LOP3.LUT R10, R27.reuse, 0x1, RZ, 0xc0, !PT ;  /* 0x000000011b0ac812 */ /* 0x040fe400078ec0ff */
[----:B------:R-:W-:Y:S01]  /*0e70*/  @!P4 MOV R11, 0x4 ;  /* 0x00000004000bc802 */ /* 0x000fe20000000f00 */
[----:B------:R-:W2:Y:S02]  /*0e80*/  @!P5 S2R R23, SR_CTAID.Y ;  /* 0x000000000017d919 */ /* 0x000ea40000002600 */
[----:B------:R-:W-:Y:S02]  /*0e90*/  @!P4 IMAD R10, R10, c[0x0][0x10], RZ ;  /* 0x000004000a0aca24 */ /* 0x000fe400078e02ff */
[----:B------:R-:W3:Y:S01]  /*0ea0*/  @!P3 S2R R15, SR_CTAID.Y ;  /* 0x00000000000fb919 */ /* 0x000ee20000002600 */
[----:B------:R-:W-:Y:S01]  /*0eb0*/  @!P3 LOP3.LUT R17, R27, 0x1, RZ, 0xc0, !PT ;  /* 0x000000011b11b812 */ /* 0x000fe200078ec0ff */
[----:B------:R-:W-:Y:S01]  /*0ec0*/  @!P4 IMAD R10, R10, c[0x0][0xc], RZ ;  /* 0x000003000a0aca24 */ /* 0x000fe200078e02ff */
[----:B------:R-:W-:-:S03]  /*0ed0*/  @!P3 MOV R19, 0x4 ;  /* 0x000000040013b802 */ /* 0x000fc60000000f00 */
[----:B------:R-:W-:Y:S01]  /*0ee0*/  @!P3 IMAD R18, R17, c[0x0][0x10], RZ ;  /* 0x000004001112ba24 */ /* 0x000fe200078e02ff */
[----:B------:R-:W-:-:S05]  /*0ef0*/  @!P4 SHF.L.U32 R10, R10, 0x1, RZ ;  /* 0x000000010a0ac819 */ /* 0x000fca00000006ff */
[----:B------:R-:W-:-:S04]  /*0f00*/  @!P4 IMAD.WIDE R10, R10, R11, c[0x0][0x198] ;  /* 0x000066000a0ac625 */ /* 0x000fc800078e020b */
[----:B-1----:R-:W-:Y:S02]  /*0f10*/  @!P4 IMAD R17, R20, c[0x0][0x10], R13 ;  /* 0x000004001411ca24 */ /* 0x002fe400078e020d */
[----:B------:R-:W-:Y:S02]  /*0f20*/  @!P3 IMAD R13, R18, c[0x0][0xc], RZ ;  /* 0x00000300120dba24 */ /* 0x000fe400078e02ff */
[----:B--2---:R-:W-:Y:S01]  /*0f30*/  @!P5 IMAD R23, R14, c[0x0][0x10], R23 ;  /* 0x000004000e17da24 */ /* 0x004fe200078e0217 */
[----:B------:R-:W-:Y:S01]  /*0f40*/  @!P5 LOP3.LUT R14, R27, 0x1, RZ, 0xc0, !PT ;  /* 0x000000011b0ed812 */ /* 0x000fe200078ec0ff */
[----:B------:R-:W-:Y:S01]  /*0f50*/  @!P4 IMAD.WIDE.U32 R10, R17, 0x8, R10 ;  /* 0x00000008110ac825 */ /* 0x000fe200078e000a */
[----:B------:R-:W-:Y:S01]  /*0f60*/  @!P3 SHF.L.U32 R18, R13, 0x1, RZ ;  /* 0x000000010d12b819 */ /* 0x000fe200000006ff */
[----:B------:R-:W1:Y:S01]  /*0f70*/  @!P1 S2R R17, SR_CTAID.Y ;  /* 0x0000000000119919 */ /* 0x000e620000002600 */
[----:B------:R-:W-:Y:S01]  /*0f80*/  @!P5 MOV R13, 0x4 ;  /* 0x00000004000dd802 */ /* 0x000fe20000000f00 */
[----:B------:R-:W-:-:S02]  /*0f90*/  @!P5 IMAD R14, R14, c[0x0][0x10], RZ ;  /* 0x000004000e0eda24 */ /* 0x000fc400078e02ff */
[----:B---3--:R-:W-:Y:S01]  /*0fa0*/  @!P3 IMAD R15, R12, c[0x0][0x10], R15 ;  /* 0x000004000c0fba24 */ /* 0x008fe200078e020f */
[----:B------:R-:W2:Y:S01]  /*0fb0*/  @!P4 LDG.E.64 R10, [R10.64] ;  /* 0x000000060a0ac981 */ /* 0x000ea2000c1e1b00 */
[----:B------:R-:W-:Y:S02]  /*0fc0*/  @!P5 IMAD R14, R14, c[0x0][0xc], RZ ;  /* 0x000003000e0eda24 */ /* 0x000fe400078e02ff */
[----:B------:R-:W-:-:S03]  /*0fd0*/  @!P3 IMAD.WIDE R18, R18, R19, c[0x0][0x198] ;  /* 0x000066001212b625 */ /* 0x000fc600078e0213 */
[----:B------:R-:W-:Y:S02]  /*0fe0*/  @!P5 SHF.L.U32 R12, R14, 0x1, RZ ;  /* 0x000000010e0cd819 */ /* 0x000fe400000006ff */
[----:B------:R-:W-:Y:S01]  /*0ff0*/  @!P1 LOP3.LUT R14, R27, 0x1, RZ, 0xc0, !PT ;  /* 0x000000011b0e9812 */ /* 0x000fe200078ec0ff */
[----:B------:R-:W-:Y:S01]  /*1000*/  @!P3 IMAD.WIDE.U32 R18, R15, 0x8, R18 ;  /* 0x000000080f12b825 */ /* 0x000fe200078e0012 */
[----:B------:R-:W-:-:S03]  /*1010*/  @!P1 MOV R15, 0x4 ;  /* 0x00000004000f9802 */ /* 0x000fc60000000f00 */
[----:B------:R-:W-:Y:S02]  /*1020*/  @!P1 IMAD R14, R14, c[0x0][0x10], RZ ;  /* 0x000004000e0e9a24 */ /* 0x000fe400078e02ff */
[----:B------:R-:W-:-:S04]  /*1030*/  @!P5 IMAD.WIDE R12, R12, R13, c[0x0][0x198] ;  /* 0x000066000c0cd625 */ /* 0x000fc800078e020d */
[----:B------:R-:W-:Y:S02]  /*1040*/  @!P1 IMAD R14, R14, c[0x0][0xc], RZ ;  /* 0x000003000e0e9a24 */ /* 0x000fe400078e02ff */
[----:B------:R-:W-:-:S03]  /*1050*/  @!P5 IMAD.WIDE.U32 R12, R23, 0x8, R12 ;  /* 0x00000008170cd825 */ /* 0x000fc600078e000c */
[----:B------:R-:W-:Y:S01]  /*1060*/  @!P1 SHF.L.U32 R14, R14, 0x1, RZ ;  /* 0x000000010e0e9819 */ /* 0x000fe200000006ff */
[----:B-1----:R-:W-:Y:S02]  /*1070*/  @!P1 IMAD R17, R16, c[0x0][0x10], R17 ;  /* 0x0000040010119a24 */ /* 0x002fe400078e0211 */
[----:B------:R-:W3:Y:S02]  /*1080*/  @!P5 LDG.E.64 R12, [R12.64] ;  /* 0x000000060c0cd981 */ /* 0x000ee4000c1e1b00 */
[----:B------:R-:W-:-:S06]  /*1090*/  @!P1 IMAD.WIDE R14, R14, R15, c[0x0][0x198] ;  /* 0x000066000e0e9625 */ /* 0x000fcc00078e020f */
        /* <DEDUP_REMOVED lines=15> */
.L_x_2850:
        /* <DEDUP_REMOVED lines=19> */
.L_x_2853:
[----:B------:R-:W-:Y:S05]  /*12c0*/  BSYNC B0 ;  /* 0x0000000000007941 */ /* 0x000fea0003800000 */
.L_x_2852:
        /* <DEDUP_REMOVED lines=30> */
.L_x_2847:
        /* <DEDUP_REMOVED lines=14> */
[----:B------:R-:W2:Y:S04]  /*1590*/  LDG.E.64 R14, [R14.64] ;  /* 0x000000060e0e7981 */ /* 0x000ea8000c1e1b00 */
[----:B------:R-:W2:Y:S01]  /*15a0*/  LDG.E.64 R12, [R12.64] ;  /* 0x000000060c0c7981 */ /* 0x000ea2000c1e1b00 */
[----:B------:R-:W-:-:S03]  /*15b0*/  ISETP.NE.AND P2, PT, RZ, UR5, PT ;  /* 0x00000005ff007c0c */ /* 0x000fc6000bf45270 */
[----:B------:R-:W1:Y:S02]  /*15c0*/  LDS.64 R18, [0xc8] ;  /* 0x0000c800ff127984 */ /* 0x000e640000000a00 */
[----:B-1----:R-:W-:-:S04]  /*15d0*/  FMUL.FTZ R18, R18, c[0x0][0x1f4] ;  /* 0x00007d0012127a20 */ /* 0x002fc80000410000 */
[C---:B------:R-:W-:Y:S02]  /*15e0*/  FMUL.FTZ R0, R18.reuse, R18 ;  /* 0x0000001212007220 */ /* 0x040fe40000410000 */
[C---:B------:R-:W-:Y:S02]  /*15f0*/  FADD.FTZ R4, -R18.reuse, R4 ;  /* 0x0000000412047221 */ /* 0x040fe40000010100 */
[----:B------:R-:W-:Y:S01]  /*1600*/  FFMA.FTZ R0, R19, c[0x0][0x1f4], -R0 ;  /* 0x00007d0013007a23 */ /* 0x000fe20000010800 */
[----:B------:R-:W-:Y:S01]  /*1610*/  MOV R19, 0x3f800000 ;  /* 0x3f80000000137802 */ /* 0x000fe20000000f00 */
[C---:B0-----:R-:W-:Y:S02]  /*1620*/  FADD.FTZ R8, -R18.reuse, R5 ;  /* 0x0000000512087221 */ /* 0x041fe40000010100 */
[----:B------:R-:W-:Y:S01]  /*1630*/  FADD.FTZ R6, -R18, R6 ;  /* 0x0000000612067221 */ /* 0x000fe20000010100 */
[----:B------:R-:W-:Y:S01]  /*1640*/  FSETP.GTU.FTZ.AND P1, PT, R0, RZ, PT ;  /* 0x000000ff0000720b */ /* 0x000fe20003f3c000 */
[----:B------:R-:W-:-:S12]  /*1650*/  FADD.FTZ R18, -R18, R7 ;  /* 0x0000000712127221 */ /* 0x000fd80000010100 */
        /* <DEDUP_REMOVED lines=8> */
[----:B------:R-:W-:Y:S02]  /*16e0*/  FMUL.FTZ R8, R8, R19 ;  /* 0x0000001308087220 */ /* 0x000fe40000410000 */
[C-C-:B--2---:R-:W-:Y:S02]  /*16f0*/  FFMA.FTZ R6, R14.reuse, R5, R12.reuse ;  /* 0x000000050e067223 */ /* 0x144fe4000001000c */
        /* <DEDUP_REMOVED lines=14> */
.L_x_2854:
[----:B------:R-:W-:Y:S01]  /*17e0*/  BSSY B0, `(.L_x_2855) ;  /* 0x000000b000007945 */ /* 0x000fe20003800000 */
[----:B------:R-:W-:Y:S05]  /*17f0*/  @!P0 BRA `(.L_x_2856) ;  /* 0x0000009000008947 */ /* 0x000fea0003800000 */
[----:B------:R-:W-:Y:S01]  /*1800*/  MOV R8, R34 ;  /* 0x0000002200087202 */ /* 0x000fe20000000f00 */
[----:B------:R-:W-:Y:S01]  /*1810*/  IMAD R11, R3, c[0x0][0x1c0], RZ ;  /* 0x00007000030b7a24 */ /* 0x000fe200078e02ff */
[----:B------:R-:W-:-:S03]  /*1820*/  MOV R9, R37 ;  /* 0x0000002500097202 */ /* 0x000fc60000000f00 */
[C---:B------:R-:W-:Y:S02]  /*1830*/  IMAD R11, R30.reuse, c[0x0][0x1c4], R11 ;  /* 0x000071001e0b7a24 */ /* 0x040fe400078e020b */
[----:B------:R-:W-:-:S05]  /*1840*/  IMAD.WIDE.U32 R8, R30, c[0x0][0x1c0], R8 ;  /* 0x000070001e087a25 */ /* 0x000fca00078e0008 */
[----:B------:R-:W-:Y:S02]  /*1850*/  IADD3 R11, R9, R11, RZ ;  /* 0x0000000b090b7210 */ /* 0x000fe40007ffe0ff */
[----:B------:R-:W-:-:S04]  /*1860*/  LEA R10, P3, R8, c[0x0][0x160], 0x2 ;  /* 0x00005800080a7a11 */ /* 0x000fc800078610ff */
[----:B------:R-:W-:-:S05]  /*1870*/  LEA.HI.X R11, R8, c[0x0][0x164], R11, 0x2, P3 ;  /* 0x00005900080b7a11 */ /* 0x000fca00018f140b */
[----:B------:R0:W-:Y:S04]  /*1880*/  STG.E.64 [R10.64], R6 ;  /* 0x000000060a007986 */ /* 0x0001e8000c101b06 */
.L_x_2856:
[----:B------:R-:W-:Y:S05]  /*1890*/  BSYNC B0 ;  /* 0x0000000000007941 */ /* 0x000fea0003800000 */
.L_x_2855:
        /* <DEDUP_REMOVED lines=11> */
.L_x_2857:
[----:B------:R-:W-:Y:S01]  /*1950*/  BSSY B0, `(.L_x_2858) ;  /* 0x000000a000007945 */ /* 0x000fe20003800000 */
[----:B------:R-:W-:Y:S05]  /*1960*/  @P1 BRA `(.L_x_2859) ;  /* 0x0000008000001947 */ /* 0x000fea0003800000 */
[----:B------:R-:W-:Y:S01]  /*1970*/  MOV R35, R37 ;  /* 0x0000002500237202 */ /* 0x000fe20000000f00 */
[----:B------:R-:W-:-:S04]  /*1980*/  IMAD R2, R2, c[0x0][0x1c0], RZ ;  /* 0x0000700002027a24 */ /* 0x000fc800078e02ff */
[----:B------:R-:W-:-:S04]  /*1990*/  IMAD.WIDE.U32 R34, R29, c[0x0][0x1c0], R34 ;  /* 0x000070001d227a25 */ /* 0x000fc800078e0022 */
[----:B0-----:R-:W-:Y:S01]  /*19a0*/  IMAD R7, R29, c[0x0][0x1c4], R2 ;  /* 0x000071001d077a24 */ /* 0x001fe200078e0202 */
[----:B------:R-:W-:-:S04]  /*19b0*/  LEA R6, P1, R34, c[0x0][0x160], 0x2 ;  /* 0x0000580022067a11 */ /* 0x000fc800078210ff */
[----:B------:R-:W-:-:S04]  /*19c0*/  IADD3 R7, R35, R7, RZ ;  /* 0x0000000723077210 */ /* 0x000fc80007ffe0ff */
[----:B------:R-:W-:-:S05]  /*19d0*/  LEA.HI.X R7, R34, c[0x0][0x164], R7, 0x2, P1 ;  /* 0x0000590022077a11 */ /* 0x000fca00008f1407 */
[----:B------:R0:W-:Y:S02]  /*19e0*/  STG.E.64 [R6.64], R4 ;  /* 0x0000000406007986 */ /* 0x0001e4000c101b06 */
.L_x_2859:
[----:B------:R-:W-:Y:S05]  /*19f0*/  BSYNC B0 ;  /* 0x0000000000007941 */ /* 0x000fea0003800000 */
.L_x_2858:
[----:B------:R-:W-:Y:S02]  /*1a00*/  IADD3 R31, R31, c[0x0][0x10], RZ ;  /* 0x000004001f1f7a10 */ /* 0x000fe40007ffe0ff */
[----:B------:R-:W-:Y:S02]  /*1a10*/  IADD3 R27, R27, 0x1, RZ ;  /* 0x000000011b1b7810 */ /* 0x000fe40007ffe0ff */
[----:B------:R-:W-:-:S13]  /*1a20*/  ISETP.GE.AND P1, PT, R31, UR4, PT ;  /* 0x000000041f007c0c */ /* 0x000fda000bf26270 */
[----:B------:R-:W-:Y:S01]  /*1a30*/  @P1 CALL.REL.NOINC `(.L_x_2860) ;  /* 0x0000001000001944 */ /* 0x000fe20003c00000 */
[----:B------:R-:W-:Y:S05]  /*1a40*/  BRA `(.L_x_2861) ;  /* 0xffffe77000007947 */ /* 0x000fea000383ffff */
.L_x_2860:
[----:B------:R-:W-:Y:S05]  /*1a50*/  EXIT ;  /* 0x000000000000794d */ /* 0x000fea0003800000 */
.L_x_2862:
        /* <DEDUP_REMOVED lines=10> */
.L_x_3320:


//--------------------- .text._Z35group_norm_nhwc_fwd_one_pass_kernelI11Fp32IOFp32WLi128ELi42ELi672EEv26Group_norm_nhwc_fwd_params --------------------------
	.section	.text._Z35group_norm_nhwc_fwd_one_pass_kernelI11Fp32IOFp32WLi128ELi42ELi672EEv26Group_norm_nhwc_fwd_params,"ax",@progbits
	.sectioninfo	@"SHI_REGISTERS=40"
	.align	128
        .global         _Z35group_norm_nhwc_fwd_one_pass_kernelI11Fp32IOFp32WLi128ELi42ELi672EEv26Group_norm_nhwc_fwd_params
        .type           _Z35group_norm_nhwc_fwd_one_pass_kernelI11Fp32IOFp32WLi128ELi42ELi672EEv26Group_norm_nhwc_fwd_params,@function
        .size           _Z35group_norm_nhwc_fwd_one_pass_kernelI11Fp32IOFp32WLi128ELi42ELi672EEv26Group_norm_nhwc_fwd_params,(.L_x_3321 - _Z35group_norm_nhwc_fwd_one_pass_kernelI11Fp32IOFp32WLi128ELi42ELi672EEv26Group_norm_nhwc_fwd_params)
        .other          _Z35group_norm_nhwc_fwd_one_pass_kernelI11Fp32IOFp32WLi128ELi42ELi672EEv26Group_norm_nhwc_fwd_params,@"STO_CUDA_ENTRY STV_DEFAULT"
_Z35group_norm_nhwc_fwd_one_pass_kernelI11Fp32IOFp32WLi128ELi42ELi672EEv26Group_norm_nhwc_fwd_params:
.text._Z35group_norm_nhwc_fwd_one_pass_kernelI11Fp32IOFp32WLi128ELi42ELi672EEv26Group_norm_nhwc_fwd_params:
        /* <DEDUP_REMOVED lines=11> */
[----:B------:R-:W-:Y:S02]  /*00b0*/  ULDC.U8 UR5, c[0x0][0x1dc] ;  /* 0x0000770000057ab9 */ /* 0x000fe40000000000 */
        /* <DEDUP_REMOVED lines=16> */
[----:B------:R-:W-:-:S10]  /*01c0*/  IADD3 R26, R22, 0x60, RZ ;  /* 0x00000060161a7810 */ /* 0x000fd40007ffe0ff */
.L_x_2885:
[----:B------:R-:W-:Y:S01]  /*01d0*/  IABS R5, c[0x0][0x1d8] ;  /* 0x0000760000057a13 */ /* 0x000fe20000000000 */
[----:B0-----:R-:W-:Y:S01]  /*01e0*/  @P0 IMAD R9, R34, c[0x0][0x1c0], RZ ;  /* 0x0000700022090a24 */ /* 0x001fe200078e02ff */
[----:B------:R-:W-:Y:S01]  /*01f0*/  SHF.R.S32.HI R30, RZ, 0x1f, R27 ;  /* 0x0000001fff1e7819 */ /* 0x000fe2000001141b */
[----:B------:R-:W-:Y:S01]  /*0200*/  CS2R R20, SRZ ;  /* 0x0000000000147805 */ /* 0x000fe2000001ff00 */
[----:B------:R-:W0:Y:S01]  /*0210*/  I2F.RP R4, R5 ;  /* 0x0000000500047306 */ /* 0x000e220000209400 */
[----:B------:R-:W-:Y:S01]  /*0220*/  SHF.R.S32.HI R31, RZ, 0x1f, R28 ;  /* 0x0000001fff1f7819 */ /* 0x000fe2000001141c */
[----:B-1----:R-:W-:Y:S01]  /*0230*/  @P0 IMAD R11, R22, c[0x0][0x1c4], R9 ;  /* 0x00007100160b0a24 */ /* 0x002fe200078e0209 */
        /* <DEDUP_REMOVED lines=18> */
[----:B------:R-:W-:Y:S02]  /*0360*/  ISETP.GE.U32.AND P1, PT, R4, R5, PT ;  /* 0x000000050400720c */ /* 0x000fe40003f26070 */
[----:B------:R-:W-:-:S11]  /*0370*/  ISETP.NE.AND P2, PT, RZ, c[0x0][0x1d8], PT ;  /* 0x00007600ff007a0c */ /* 0x000fd60003f45270 */
[----:B------:R-:W-:Y:S02]  /*0380*/  @P1 IADD3 R3, R3, 0x1, RZ ;  /* 0x0000000103031810 */ /* 0x000fe40007ffe0ff */
[----:B------:R-:W-:Y:S02]  /*0390*/  ISETP.GE.U32.AND P1, PT, R28, c[0x0][0x1c8], PT ;  /* 0x000072001c007a0c */ /* 0x000fe40003f26070 */
[----:B------:R-:W-:Y:S02]  /*03a0*/  MOV R5, R3 ;  /* 0x0000000300057202 */ /* 0x000fe40000000f00 */
[----:B------:R-:W-:Y:S02]  /*03b0*/  ISETP.GE.AND.EX P1, PT, R31, c[0x0][0x1cc], PT, P1 ;  /* 0x000073001f007a0c */ /* 0x000fe40003f26310 */
[----:B------:R-:W-:Y:S02]  /*03c0*/  @!P3 IADD3 R5, -R5, RZ, RZ ;  /* 0x000000ff0505b210 */ /* 0x000fe40007ffe1ff */
[----:B------:R-:W-:-:S02]  /*03d0*/  @!P2 LOP3.LUT R5, RZ, c[0x0][0x1d8], RZ, 0x33, !PT ;  /* 0x00007600ff05aa12 */ /* 0x000fc400078e33ff */
[----:B------:R-:W-:Y:S02]  /*03e0*/  ISETP.GE.U32.AND P2, PT, R27, c[0x0][0x1c8], PT ;  /* 0x000072001b007a0c */ /* 0x000fe40003f46070 */
[----:B------:R-:W-:Y:S02]  /*03f0*/  IADD3 R24, -R5, RZ, RZ ;  /* 0x000000ff05187210 */ /* 0x000fe40007ffe1ff */
[----:B------:R-:W-:Y:S02]  /*0400*/  ISETP.GE.AND.EX P2, PT, R30, c[0x0][0x1cc], PT, P2 ;  /* 0x000073001e007a0c */ /* 0x000fe40003f46320 */
[----:B------:R-:W-:Y:S01]  /*0410*/  SHF.R.S32.HI R3, RZ, 0x1f, R5 ;  /* 0x0000001fff037819 */ /* 0x000fe20000011405 */
[----:B------:R-:W-:Y:S01]  /*0420*/  IMAD R24, R24, c[0x0][0x1d8], R23 ;  /* 0x0000760018187a24 */ /* 0x000fe200078e0217 */
[C---:B------:R-:W-:Y:S02]  /*0430*/  ISETP.GT.U32.OR P2, PT, R36.reuse, 0x29f, P2 ;  /* 0x0000029f2400780c */ /* 0x040fe40001744470 */
[----:B------:R-:W-:Y:S01]  /*0440*/  ISETP.GT.U32.OR P1, PT, R36, 0x29f, P1 ;  /* 0x0000029f2400780c */ /* 0x000fe20000f24470 */
[----:B------:R-:W-:-:S02]  /*0450*/  IMAD R24, R24, 0x2a, RZ ;  /* 0x0000002a18187824 */ /* 0x000fc400078e02ff */
[----:B------:R-:W-:-:S03]  /*0460*/  IMAD R4, R3, c[0x0][0x1d0], RZ ;  /* 0x0000740003047a24 */ /* 0x000fc600078e02ff */
[----:B------:R-:W-:-:S04]  /*0470*/  IADD3 R2, P3, R25, R24, RZ ;  /* 0x0000001819027210 */ /* 0x000fc80007f7e0ff */
[----:B------:R-:W-:Y:S01]  /*0480*/  LEA.HI.X.SX32 R3, R24, R7, 0x1, P3 ;  /* 0x0000000718037211 */ /* 0x000fe200018f0eff */
[C---:B------:R-:W-:Y:S01]  /*0490*/  IMAD R7, R5.reuse, c[0x0][0x1d4], R4 ;  /* 0x0000750005077a24 */ /* 0x040fe200078e0204 */
[----:B------:R-:W-:Y:S01]  /*04a0*/  ISETP.GE.U32.AND P3, PT, R26, c[0x0][0x1c8], PT ;  /* 0x000072001a007a0c */ /* 0x000fe20003f66070 */
[----:B------:R-:W-:Y:S02]  /*04b0*/  @!P2 IMAD R6, R30, c[0x0][0x1c0], RZ ;  /* 0x000070001e06aa24 */ /* 0x000fe400078e02ff */
[----:B------:R-:W-:Y:S01]  /*04c0*/  IMAD.WIDE.U32 R2, R5, c[0x0][0x1d0], R2 ;  /* 0x0000740005027a25 */ /* 0x000fe200078e0002 */
[----:B------:R-:W-:-:S03]  /*04d0*/  ISETP.GE.AND.EX P3, PT, R29, c[0x0][0x1cc], PT, P3 ;  /* 0x000073001d007a0c */ /* 0x000fc60003f66330 */
[----:B------:R-:W-:Y:S01]  /*04e0*/  @!P2 IMAD R19, R27, c[0x0][0x1c4], R6 ;  /* 0x000071001b13aa24 */ /* 0x000fe200078e0206 */
[----:B------:R-:W-:Y:S01]  /*04f0*/  IADD3 R5, R3, R7, RZ ;  /* 0x0000000703057210 */ /* 0x000fe20007ffe0ff */
[----:B------:R-:W-:Y:S01]  /*0500*/  @!P1 IMAD R13, R31, c[0x0][0x1c0], RZ ;  /* 0x000070001f0d9a24 */ /* 0x000fe200078e02ff */
[-C--:B------:R-:W-:Y:S02]  /*0510*/  @P0 MOV R4, R2.reuse ;  /* 0x0000000200040202 */ /* 0x080fe40000000f00 */
[----:B------:R-:W-:Y:S01]  /*0520*/  ISETP.GT.U32.OR P3, PT, R36, 0x29f, P3 ;  /* 0x0000029f2400780c */ /* 0x000fe20001f64470 */
[----:B------:R-:W-:Y:S01]  /*0530*/  @!P1 IMAD R17, R28, c[0x0][0x1c4], R13 ;  /* 0x000071001c119a24 */ /* 0x000fe200078e020d */
[-C--:B------:R-:W-:Y:S01]  /*0540*/  @!P1 MOV R6, R2.reuse ;  /* 0x0000000200069202 */ /* 0x080fe20000000f00 */
[----:B------:R-:W-:Y:S01]  /*0550*/  @P0 IMAD.WIDE.U32 R8, R22, c[0x0][0x1c0], R4 ;  /* 0x0000700016080a25 */ /* 0x000fe200078e0004 */
[----:B------:R-:W-:Y:S02]  /*0560*/  @!P1 MOV R7, R5 ;  /* 0x0000000500079202 */ /* 0x000fe40000000f00 */
[----:B------:R-:W-:-:S02]  /*0570*/  @!P2 MOV R14, R2 ;  /* 0x00000002000ea202 */ /* 0x000fc40000000f00 */
[----:B------:R-:W-:Y:S01]  /*0580*/  @!P2 MOV R15, R5 ;  /* 0x00000005000fa202 */ /* 0x000fe20000000f00 */
[----:B------:R-:W-:Y:S01]  /*0590*/  @!P1 IMAD.WIDE.U32 R6, R28, c[0x0][0x1c0], R6 ;  /* 0x000070001c069a25 */ /* 0x000fe200078e0006 */
[----:B------:R-:W-:Y:S02]  /*05a0*/  @P0 IADD3 R9, R9, R11, RZ ;  /* 0x0000000b09090210 */ /* 0x000fe40007ffe0ff */
[----:B------:R-:W-:Y:S01]  /*05b0*/  @P0 LEA R12, P4, R8, c[0x0][0x170], 0x2 ;  /* 0x00005c00080c0a11 */ /* 0x000fe200078810ff */
[----:B------:R-:W-:-:S03]  /*05c0*/  @!P2 IMAD.WIDE.U32 R14, R27, c[0x0][0x1c0], R14 ;  /* 0x000070001b0eaa25 */ /* 0x000fc600078e000e */
[----:B------:R-:W-:Y:S02]  /*05d0*/  @P0 LEA.HI.X R13, R8, c[0x0][0x174], R9, 0x2, P4 ;  /* 0x00005d00080d0a11 */ /* 0x000fe400020f1409 */
[----:B------:R-:W-:Y:S02]  /*05e0*/  @!P1 IADD3 R9, R7, R17, RZ ;  /* 0x0000001107099210 */ /* 0x000fe40007ffe0ff */
[----:B------:R-:W-:Y:S01]  /*05f0*/  @!P2 IADD3 R7, R15, R19, RZ ;  /* 0x000000130f07a210 */ /* 0x000fe20007ffe0ff */
[----:B------:R-:W-:Y:S01]  /*0600*/  @!P3 IMAD R15, R29, c[0x0][0x1c0], RZ ;  /* 0x000070001d0fba24 */ /* 0x000fe200078e02ff */
[----:B------:R-:W-:Y:S01]  /*0610*/  @!P1 LEA R8, P4, R6, c[0x0][0x170], 0x2 ;  /* 0x00005c0006089a11 */ /* 0x000fe200078810ff */
[----:B------:R0:W2:Y:S01]  /*0620*/  @P0 LDG.E.64 R20, [R12.64] ;  /* 0x000000060c140981 */ /* 0x0000a2000c1e1b00 */
[----:B------:R-:W-:Y:S01]  /*0630*/  @!P2 LEA R10, P5, R14, c[0x0][0x170], 0x2 ;  /* 0x00005c000e0aaa11 */ /* 0x000fe200078a10ff */
[----:B------:R-:W-:Y:S01]  /*0640*/  @!P3 IMAD R17, R26, c[0x0][0x1c4], R15 ;  /* 0x000071001a11ba24 */ /* 0x000fe200078e020f */
[----:B------:R-:W-:-:S02]  /*0650*/  @!P1 LEA.HI.X R9, R6, c[0x0][0x174], R9, 0x2, P4 ;  /* 0x00005d0006099a11 */ /* 0x000fc400020f1409 */
[----:B------:R-:W-:Y:S02]  /*0660*/  @!P2 LEA.HI.X R11, R14, c[0x0][0x174], R7, 0x2, P5 ;  /* 0x00005d000e0baa11 */ /* 0x000fe400028f1407 */
[----:B------:R-:W-:Y:S01]  /*0670*/  CS2R R6, SRZ ;  /* 0x0000000000067805 */ /* 0x000fe2000001ff00 */
[----:B------:R-:W-:Y:S02]  /*0680*/  @!P3 MOV R14, R2 ;  /* 0x00000002000eb202 */ /* 0x000fe40000000f00 */
[----:B------:R-:W-:-:S03]  /*0690*/  @!P3 MOV R15, R5 ;  /* 0x00000005000fb202 */ /* 0x000fc60000000f00 */
[----:B------:R1:W3:Y:S02]  /*06a0*/  @!P1 LDG.E.64 R6, [R8.64] ;  /* 0x0000000608069981 */ /* 0x0002e4000c1e1b00 */
[----:B------:R-:W-:Y:S01]  /*06b0*/  @!P3 IMAD.WIDE.U32 R14, R26, c[0x0][0x1c0], R14 ;  /* 0x000070001a0eba25 */ /* 0x000fe200078e000e */
[----:B-1----:R-:W-:-:S04]  /*06c0*/  CS2R R8, SRZ ;  /* 0x0000000000087805 */ /* 0x002fc8000001ff00 */
[----:B------:R-:W-:Y:S02]  /*06d0*/  @!P3 IADD3 R15, R15, R17, RZ ;  /* 0x000000110f0fb210 */ /* 0x000fe40007ffe0ff */
[C---:B0-----:R-:W-:Y:S01]  /*06e0*/  @!P3 LEA R12, P1, R14.reuse, c[0x0][0x170], 0x2 ;  /* 0x00005c000e0cba11 */ /* 0x041fe200078210ff */
[----:B------:R0:W4:Y:S03]  /*06f0*/  @!P2 LDG.E.64 R8, [R10.64] ;  /* 0x000000060a08a981 */ /* 0x000126000c1e1b00 */
[----:B------:R-:W-:Y:S01]  /*0700*/  @!P3 LEA.HI.X R13, R14, c[0x0][0x174], R15, 0x2, P1 ;  /* 0x00005d000e0dba11 */ /* 0x000fe200008f140f */
[----:B0-----:R-:W-:-:S06]  /*0710*/  CS2R R10, SRZ ;  /* 0x00000000000a7805 */ /* 0x001fcc000001ff00 */
[----:B------:R0:W5:Y:S04]  /*0720*/  @!P3 LDG.E.64 R10, [R12.64] ;  /* 0x000000060c0ab981 */ /* 0x000168000c1e1b00 */
[----:B------:R-:W1:Y:S02]  /*0730*/  S2R R35, SR_LANEID ;  /* 0x0000000000237919 */ /* 0x000e640000000000 */
[C---:B-1----:R-:W-:Y:S02]  /*0740*/  ISETP.GT.AND P1, PT, R35.reuse, 0x1e, PT ;  /* 0x0000001e2300780c */ /* 0x042fe40003f24270 */
[----:B------:R-:W-:Y:S02]  /*0750*/  ISETP.NE.AND P3, PT, R35, RZ, PT ;  /* 0x000000ff2300720c */ /* 0x000fe40003f65270 */
[----:B------:R-:W-:Y:S01]  /*0760*/  ISETP.NE.AND P2, PT, R36, RZ, PT ;  /* 0x000000ff2400720c */ /* 0x000fe20003f45270 */
[----:B------:R-:W-:Y:S01]  /*0770*/  BSSY B0, `(.L_x_2863) ;  /* 0x0000062000007945 */ /* 0x000fe20003800000 */
[----:B--2---:R-:W-:-:S02]  /*0780*/  FMUL.FTZ R15, R21, R21 ;  /* 0x00000015150f7220 */ /* 0x004fc40000410000 */
[C---:B------:R-:W-:Y:S02]  /*0790*/  FADD.FTZ R14, R20.reuse, R21 ;  /* 0x00000015140e7221 */ /* 0x040fe40000010000 */
[----:B------:R-:W-:Y:S02]  /*07a0*/  FFMA.FTZ R15, R20, R20, R15 ;  /* 0x00000014140f7223 */ /* 0x000fe4000001000f */
[----:B------:R-:W-:Y:S02]  /*07b0*/  FADD.FTZ R14, RZ, R14 ;  /* 0x0000000eff0e7221 */ /* 0x000fe40000010000 */
[----:B------:R-:W-:Y:S02]  /*07c0*/  FADD.FTZ R15, RZ, R15 ;  /* 0x0000000fff0f7221 */ /* 0x000fe40000010000 */
[----:B---3--:R-:W-:Y:S02]  /*07d0*/  FMUL.FTZ R19, R7, R7 ;  /* 0x0000000707137220 */ /* 0x008fe40000410000 */
[----:B------:R-:W-:-:S02]  /*07e0*/  FADD.FTZ R17, R6, R7 ;  /* 0x0000000706117221 */ /* 0x000fc40000010000 */
[----:B------:R-:W-:Y:S02]  /*07f0*/  FFMA.FTZ R16, R6, R6, R19 ;  /* 0x0000000606107223 */ /* 0x000fe40000010013 */
[----:B------:R-:W-:Y:S02]  /*0800*/  FADD.FTZ R14, R14, R17 ;  /* 0x000000110e0e7221 */ /* 0x000fe40000010000 */
[----:B------:R-:W-:Y:S02]  /*0810*/  FADD.FTZ R15, R15, R16 ;  /* 0x000000100f0f7221 */ /* 0x000fe40000010000 */
[----:B----4-:R-:W-:Y:S02]  /*0820*/  FMUL.FTZ R19, R9, R9 ;  /* 0x0000000909137220 */ /* 0x010fe40000410000 */
[C---:B0-----:R-:W-:Y:S02]  /*0830*/  FADD.FTZ R13, R8.reuse, R9 ;  /* 0x00000009080d7221 */ /* 0x041fe40000010000 */
[----:B------:R-:W-:-:S02]  /*0840*/  FFMA.FTZ R12, R8, R8, R19 ;  /* 0x00000008080c7223 */ /* 0x000fc40000010013 */
[----:B------:R-:W-:Y:S02]  /*0850*/  FADD.FTZ R13, R14, R13 ;  /* 0x0000000d0e0d7221 */ /* 0x000fe40000010000 */
[----:B------:R-:W-:Y:S02]  /*0860*/  FADD.FTZ R12, R15, R12 ;  /* 0x0000000c0f0c7221 */ /* 0x000fe40000010000 */
[----:B-----5:R-:W-:Y:S02]  /*0870*/  FMUL.FTZ R17, R11, R11 ;  /* 0x0000000b0b117220 */ /* 0x020fe40000410000 */
[C---:B------:R-:W-:Y:S02]  /*0880*/  FADD.FTZ R18, R10.reuse, R11 ;  /* 0x0000000b0a127221 */ /* 0x040fe40000010000 */
[----:B------:R-:W-:Y:S02]  /*0890*/  FFMA.FTZ R17, R10, R10, R17 ;  /* 0x0000000a0a117223 */ /* 0x000fe40000010011 */
[----:B------:R-:W-:-:S02]  /*08a0*/  FADD.FTZ R18, R13, R18 ;  /* 0x000000120d127221 */ /* 0x000fc40000010000 */
        /* <DEDUP_REMOVED lines=78> */
.L_x_2864:
[----:B------:R-:W-:Y:S05]  /*0d90*/  BSYNC B0 ;  /* 0x0000000000007941 */ /* 0x000fea0003800000 */
.L_x_2863:
        /* <DEDUP_REMOVED lines=12> */
[----:B-1----:R-:W-:-:S04]  /*0e60*/  IMAD R37, R33, c[0x0][0x10], R14 ;  /* 0x0000040021257a24 */ /* 0x002fc800078e020e */
[----:B------:R-:W-:Y:S01]  /*0e70*/  IMAD.WIDE.U32 R12, R37, 0x8, R12 ;  /* 0x00000008250c7825 */ /* 0x000fe200078e000c */
[----:B------:R-:W-:Y:S02]  /*0e80*/  IADD3 R37, R35, R14, RZ ;  /* 0x0000000e23257210 */ /* 0x000fe40007ffe0ff */
[----:B------:R-:W-:Y:S02]  /*0e90*/  MOV R35, 0x1 ;  /* 0x0000000100237802 */ /* 0x000fe40000000f00 */
[----:B------:R1:W-:Y:S02]  /*0ea0*/  STG.E.64 [R12.64], R18 ;  /* 0x000000120c007986 */ /* 0x0003e4000c101b06 */
[----:B------:R-:W-:Y:S01]  /*0eb0*/  SEL R35, R35, 0xffffffff, !P1 ;  /* 0xffffffff23237807 */ /* 0x000fe20004800000 */
[----:B-1----:R-:W-:Y:S01]  /*0ec0*/  IMAD.WIDE.U32 R12, R37, R16, c[0x0][0x190] ;  /* 0x00006400250c7625 */ /* 0x002fe200078e0010 */
[----:B------:R-:W-:Y:S06]  /*0ed0*/  MEMBAR.ALL.GPU ;  /* 0x0000000000007992 */ /* 0x000fec000000a000 */
[----:B------:R-:W-:Y:S01]  /*0ee0*/  SEL R37, RZ, c[0x0][0xc], P1 ;  /* 0x00000300ff257a07 */ /* 0x000fe20000800000 */
[----:B------:R-:W-:-:S00]  /*0ef0*/  ERRBAR ;  /* 0x00000000000079ab */ /* 0x000fc00000000000 */
[----:B------:R1:W-:Y:S02]  /*0f00*/  RED.E.ADD.S32.STRONG.GPU [R12.64], R35 ;  /* 0x000000230c00798e */ /* 0x0003e4000c10e386 */
[----:B------:R-:W-:-:S13]  /*0f10*/  ISETP.NE.AND P1, PT, R37, -0x1, PT ;  /* 0xffffffff2500780c */ /* 0x000fda0003f25270 */
[----:B------:R-:W-:Y:S05]  /*0f20*/  @!P1 BRA `(.L_x_2866) ;  /* 0x0000007000009947 */ /* 0x000fea0003800000 */
[----:B-1----:R-:W-:-:S04]  /*0f30*/  IMAD R13, R15, c[0x0][0x10], R14 ;  /* 0x000004000f0d7a24 */ /* 0x002fc800078e020e */
[----:B------:R-:W-:-:S05]  /*0f40*/  IMAD.WIDE.U32 R12, R13, R16, c[0x0][0x190] ;  /* 0x000064000d0c7625 */ /* 0x000fca00078e0010 */
.L_x_2867:
[----:B------:R-:W2:Y:S01]  /*0f50*/  LDG.E.STRONG.GPU R14, [R12.64] ;  /* 0x000000060c0e7981 */ /* 0x000ea2000c1ef900 */
[----:B------:R-:W-:Y:S01]  /*0f60*/  YIELD ;  /* 0x0000000000007946 */ /* 0x000fe20003800000 */
[----:B--2---:R-:W-:Y:S01]  /*0f70*/  ISETP.NE.AND P1, PT, R14, R37, PT ;  /* 0x000000250e00720c */ /* 0x004fe20003f25270 */
[----:B------:R-:W-:-:S12]  /*0f80*/  CCTL.IVALL ;  /* 0x00000000ff00798f */ /* 0x000fd80002000000 */
[----:B------:R-:W-:Y:S05]  /*0f90*/  @P1 BRA `(.L_x_2867) ;  /* 0xffffffb000001947 */ /* 0x000fea000383ffff */
.L_x_2866:
        /* <DEDUP_REMOVED lines=11> */
.L_x_2869:
        /* <DEDUP_REMOVED lines=59> */
.L_x_2868:
        /* <DEDUP_REMOVED lines=19> */
.L_x_2871:
[----:B------:R-:W-:Y:S05]  /*1530*/  BSYNC B0 ;  /* 0x0000000000007941 */ /* 0x000fea0003800000 */
.L_x_2870:
        /* <DEDUP_REMOVED lines=9> */
[----:B------:R-:W2:Y:S03]  /*15d0*/  @!P1 S2R R13, SR_CTAID.Y ;  /* 0x00000000000d9919 */ /* 0x000ea60000002600 */
[----:B------:R-:W-:-:S05]  /*15e0*/  @!P3 IMAD R12, R12, c[0x0][0xc], RZ ;  /* 0x000003000c0cba24 */ /* 0x000fca00078e02ff */
[----:B------:R-:W-:Y:S01]  /*15f0*/  @!P3 SHF.L.U32 R12, R12, 0x1, RZ ;  /* 0x000000010c0cb819 */ /* 0x000fe200000006ff */
[----:B-1----:R-:W-:Y:S01]  /*1600*/  @!P3 IMAD R17, R14, c[0x0][0x10], R15 ;  /* 0x000004000e11ba24 */ /* 0x002fe200078e020f */
[----:B------:R-:W-:-:S05]  /*1610*/  @!P3 MOV R15, 0x4 ;  /* 0x00000004000fb802 */ /* 0x000fca0000000f00 */
[----:B------:R-:W-:Y:S01]  /*1620*/  @!P3 IMAD.WIDE R14, R12, R15, c[0x0][0x198] ;  /* 0x000066000c0eb625 */ /* 0x000fe200078e020f */
[----:B------:R-:W-:-:S05]  /*1630*/  @!P1 LOP3.LUT R12, R0, 0x1, RZ, 0xc0, !PT ;  /* 0x00000001000c9812 */ /* 0x000fca00078ec0ff */
[----:B------:R-:W-:Y:S02]  /*1640*/  @!P1 IMAD R12, R12, c[0x0][0x10], RZ ;  /* 0x000004000c0c9a24 */ /* 0x000fe400078e02ff */
[----:B------:R-:W-:-:S04]  /*1650*/  @!P3 IMAD.WIDE.U32 R14, R17, 0x8, R14 ;  /* 0x00000008110eb825 */ /* 0x000fc800078e000e */
[----:B------:R-:W-:Y:S02]  /*1660*/  @!P1 IMAD R12, R12, c[0x0][0xc], RZ ;  /* 0x000003000c0c9a24 */ /* 0x000fe400078e02ff */
[----:B--2---:R-:W-:Y:S01]  /*1670*/  @!P1 IMAD R17, R16, c[0x0][0x10], R13 ;  /* 0x0000040010119a24 */ /* 0x004fe200078e020d */
[----:B------:R-:W-:Y:S01]  /*1680*/  @!P1 MOV R13, 0x4 ;  /* 0x00000004000d9802 */ /* 0x000fe20000000f00 */
[----:B------:R-:W2:Y:S01]  /*1690*/  @!P3 LDG.E.64 R14, [R14.64] ;  /* 0x000000060e0eb981 */ /* 0x000ea2000c1e1b00 */
[----:B------:R-:W-:-:S05]  /*16a0*/  @!P1 SHF.L.U32 R12, R12, 0x1, RZ ;  /* 0x000000010c0c9819 */ /* 0x000fca00000006ff */
[----:B------:R-:W-:-:S06]  /*16b0*/  @!P1 IMAD.WIDE R12, R12, R13, c[0x0][0x198] ;  /* 0x000066000c0c9625 */ /* 0x000fcc00078e020d */
[----:B------:R-:W-:-:S06]  /*16c0*/  @!P1 IMAD.WIDE.U32 R12, R17, 0x8, R12 ;  /* 0x00000008110c9825 */ /* 0x000fcc00078e000c */
[----:B------:R-:W3:Y:S01]  /*16d0*/  @!P1 LDG.E.64 R12, [R12.64] ;  /* 0x000000060c0c9981 */ /* 0x000ee2000c1e1b00 */
[----:B0-2---:R-:W-:Y:S02]  /*16e0*/  @!P3 FADD.FTZ R18, R18, R14 ;  /* 0x0000000e1212b221 */ /* 0x005fe40000010000 */
[----:B------:R-:W-:Y:S02]  /*16f0*/  @!P3 FADD.FTZ R19, R19, R15 ;  /* 0x0000000f1313b221 */ /* 0x000fe40000010000 */
[----:B---3--:R-:W-:Y:S02]  /*1700*/  @!P1 FADD.FTZ R18, R18, R12 ;  /* 0x0000000c12129221 */ /* 0x008fe40000010000 */
[----:B------:R-:W-:-:S04]  /*1710*/  @!P1 FADD.FTZ R19, R19, R13 ;  /* 0x0000000d13139221 */ /* 0x000fc80000010000 */
.L_x_2865:
[----:B------:R-:W-:Y:S01]  /*1720*/  LOP3.LUT P1, RZ, R33, R36, RZ, 0xfc, !PT ;  /* 0x0000002421ff7212 */ /* 0x000fe2000782fcff */
[----:B------:R-:W-:Y:S01]  /*1730*/  @!P2 STS.64 [0xc8], R18 ;  /* 0x0000c812ff00a388 */ /* 0x000fe20000000a00 */
[----:B------:R-:W-:Y:S01]  /*1740*/  ISETP.EQ.U32.AND P3, PT, RZ, c[0x0][0x168], PT ;  /* 0x00005a00ff007a0c */ /* 0x000fe20003f62070 */
[----:B------:R-:W-:Y:S01]  /*1750*/  HFMA2.MMA R17, -RZ, RZ, 0, 2.384185791015625e-07 ;  /* 0x00000004ff117435 */ /* 0x000fe200000001ff */
[----:B------:R-:W-:-:S02]  /*1760*/  IADD3 R24, R25, R24, RZ ;  /* 0x0000001819187210 */ /* 0x000fc40007ffe0ff */
[----:B------:R-:W-:-:S13]  /*1770*/  ISETP.EQ.OR.EX P1, PT, RZ, c[0x0][0x16c], P1, P3 ;  /* 0x00005b00ff007a0c */ /* 0x000fda0000f22730 */
[----:B------:R-:W-:Y:S01]  /*1780*/  @!P1 MOV R14, 0x8 ;  /* 0x00000008000e9802 */ /* 0x000fe20000000f00 */
[----:B------:R-:W-:Y:S02]  /*1790*/  @!P1 FMUL.FTZ R13, R19, c[0x0][0x1f4] ;  /* 0x00007d00130d9a20 */ /* 0x000fe40000410000 */
[----:B------:R-:W-:Y:S02]  /*17a0*/  @!P1 FMUL.FTZ R12, R18, c[0x0][0x1f4] ;  /* 0x00007d00120c9a20 */ /* 0x000fe40000410000 */
[----:B------:R-:W-:-:S05]  /*17b0*/  @!P1 IMAD.WIDE R14, R23, R14, c[0x0][0x168] ;  /* 0x00005a00170e9625 */ /* 0x000fca00078e020e */
[----:B------:R1:W-:Y:S02]  /*17c0*/  @!P1 STG.E.64 [R14.64], R12 ;  /* 0x0000000c0e009986 */ /* 0x0003e4000c101b06 */
[CC--:B-1----:R-:W-:Y:S02]  /*17d0*/  IMAD.WIDE R14, R24.reuse, R17.reuse, c[0x0][0x178] ;  /* 0x00005e00180e7625 */ /* 0x0c2fe400078e0211 */
[----:B------:R-:W-:Y:S02]  /*17e0*/  BAR.SYNC.DEFER_BLOCKING 0x0 ;  /* 0x0000000000007b1d */ /* 0x000fe40000010000 */
[----:B------:R-:W-:-:S04]  /*17f0*/  IMAD.WIDE R12, R24, R17, c[0x0][0x180] ;  /* 0x00006000180c7625 */ /* 0x000fc800078e0211 */
[----:B------:R-:W2:Y:S04]  /*1800*/  LDG.E.64 R14, [R14.64] ;  /* 0x000000060e0e7981 */ /* 0x000ea8000c1e1b00 */
[----:B------:R-:W2:Y:S01]  /*1810*/  LDG.E.64 R12, [R12.64] ;  /* 0x000000060c0c7981 */ /* 0x000ea2000c1e1b00 */
[----:B------:R-:W-:Y:S02]  /*1820*/  ISETP.NE.AND P4, PT, RZ, UR5, PT ;  /* 0x00000005ff007c0c */ /* 0x000fe4000bf85270 */
[----:B------:R-:W-:Y:S01]  /*1830*/  ISETP.GE.U32.AND P2, PT, R28, c[0x0][0x1c8], PT ;  /* 0x000072001c007a0c */ /* 0x000fe20003f46070 */
[----:B------:R-:W1:Y:S01]  /*1840*/  LDS.64 R16, [0xc8] ;  /* 0x0000c800ff107984 */ /* 0x000e620000000a00 */
[----:B------:R-:W-:Y:S02]  /*1850*/  ISETP.GE.U32.AND P3, PT, R27, c[0x0][0x1c8], PT ;  /* 0x000072001b007a0c */ /* 0x000fe40003f66070 */
[----:B------:R-:W-:-:S02]  /*1860*/  ISETP.GE.AND.EX P2, PT, R31, c[0x0][0x1cc], PT, P2 ;  /* 0x000073001f007a0c */ /* 0x000fc40003f46320 */
[----:B------:R-:W-:Y:S02]  /*1870*/  ISETP.GE.AND.EX P3, PT, R30, c[0x0][0x1cc], PT, P3 ;  /* 0x000073001e007a0c */ /* 0x000fe40003f66330 */
[C---:B------:R-:W-:Y:S02]  /*1880*/  ISETP.GT.U32.OR P2, PT, R36.reuse, 0x29f, P2 ;  /* 0x0000029f2400780c */ /* 0x040fe40001744470 */
[----:B------:R-:W-:Y:S01]  /*1890*/  ISETP.GT.U32.OR P3, PT, R36, 0x29f, P3 ;  /* 0x0000029f2400780c */ /* 0x000fe20001f64470 */
[----:B-1----:R-:W-:-:S04]  /*18a0*/  FMUL.FTZ R24, R16, c[0x0][0x1f4] ;  /* 0x00007d0010187a20 */ /* 0x002fc80000410000 */
[C---:B------:R-:W-:Y:S02]  /*18b0*/  FMUL.FTZ R16, R24.reuse, R24 ;  /* 0x0000001818107220 */ /* 0x040fe40000410000 */
[C---:B------:R-:W-:Y:S02]  /*18c0*/  FADD.FTZ R21, -R24.reuse, R21 ;  /* 0x0000001518157221 */ /* 0x040fe40000010100 */
[----:B------:R-:W-:Y:S02]  /*18d0*/  FFMA.FTZ R16, R17, c[0x0][0x1f4], -R16 ;  /* 0x00007d0011107a23 */ /* 0x000fe40000010810 */
[C---:B0-----:R-:W-:Y:S02]  /*18e0*/  FADD.FTZ R19, -R24.reuse, R6 ;  /* 0x0000000618137221 */ /* 0x041fe40000010100 */
[----:B------:R-:W-:Y:S01]  /*18f0*/  FADD.FTZ R7, -R24, R7 ;  /* 0x0000000718077221 */ /* 0x000fe20000010100 */
[----:B------:R-:W-:Y:S01]  /*1900*/  FSETP.GTU.FTZ.AND P1, PT, R16, RZ, PT ;  /* 0x000000ff1000720b */ /* 0x000fe20003f3c000 */
[----:B------:R-:W-:-:S02]  /*1910*/  FADD.FTZ R35, -R24, R8 ;  /* 0x0000000818237221 */ /* 0x000fc40000010100 */
[C---:B------:R-:W-:Y:S02]  /*1920*/  FADD.FTZ R9, -R24.reuse, R9 ;  /* 0x0000000918097221 */ /* 0x040fe40000010100 */
[C---:B------:R-:W-:Y:S02]  /*1930*/  FADD.FTZ R37, -R24.reuse, R10 ;  /* 0x0000000a18257221 */ /* 0x040fe40000010100 */
[----:B------:R-:W-:-:S06]  /*1940*/  FADD.FTZ R11, -R24, R11 ;  /* 0x0000000b180b7221 */ /* 0x000fcc0000010100 */
[----:B------:R-:W-:Y:S01]  /*1950*/  @P1 FADD.FTZ R17, R16, c[0x0][0x188] ;  /* 0x0000620010111621 */ /* 0x000fe20000010000 */
[----:B------:R-:W-:-:S06]  /*1960*/  MOV R16, 0x3f800000 ;  /* 0x3f80000000107802 */ /* 0x000fcc0000000f00 */
[----:B------:R0:W1:Y:S01]  /*1970*/  @P1 MUFU.RSQ R16, R17 ;  /* 0x0000001100101308 */ /* 0x0000620000001400 */
[----:B------:R-:W-:-:S04]  /*1980*/  ISETP.GE.U32.AND P1, PT, R26, c[0x0][0x1c8], PT ;  /* 0x000072001a007a0c */ /* 0x000fc80003f26070 */
[----:B------:R-:W-:Y:S01]  /*1990*/  ISETP.GE.AND.EX P1, PT, R29, c[0x0][0x1cc], PT, P1 ;  /* 0x000073001d007a0c */ /* 0x000fe20003f26310 */
[----:B0-----:R-:W-:-:S03]  /*19a0*/  FADD.FTZ R17, -R24, R20 ;  /* 0x0000001418117221 */ /* 0x001fc60000010100 */
        /* <DEDUP_REMOVED lines=8> */
[----:B------:R-:W-:Y:S02]  /*1a30*/  FMUL.FTZ R11, R11, R16 ;  /* 0x000000100b0b7220 */ /* 0x000fe40000410000 */
[C-C-:B--2---:R-:W-:Y:S02]  /*1a40*/  FFMA.FTZ R16, R14.reuse, R17, R12.reuse ;  /* 0x000000110e107223 */ /* 0x144fe4000001000c */
[C-C-:B------:R-:W-:Y:S02]  /*1a50*/  FFMA.FTZ R6, R14.reuse, R19, R12.reuse ;  /* 0x000000130e067223 */ /* 0x140fe4000001000c */
[C-C-:B------:R-:W-:Y:S02]  /*1a60*/  FFMA.FTZ R8, R14.reuse, R35, R12.reuse ;  /* 0x000000230e087223 */ /* 0x140fe4000001000c */
[----:B------:R-:W-:-:S02]  /*1a70*/  FFMA.FTZ R10, R14, R37, R12 ;  /* 0x000000250e0a7223 */ /* 0x000fc4000001000c */
        /* <DEDUP_REMOVED lines=15> */
.L_x_2872:
        /* <DEDUP_REMOVED lines=11> */
.L_x_2874:
[----:B------:R-:W-:Y:S05]  /*1c20*/  BSYNC B0 ;  /* 0x0000000000007941 */ /* 0x000fea0003800000 */
.L_x_2873:
        /* <DEDUP_REMOVED lines=11> */
.L_x_2875:
        /* <DEDUP_REMOVED lines=8> */
[----:B0-----:R-:W-:-:S04]  /*1d60*/  LEA R14, P2, R12, c[0x0][0x160], 0x2 ;  /* 0x000058000c0e7a11 */ /* 0x001fc800078410ff */
[----:B------:R-:W-:-:S05]  /*1d70*/  LEA.HI.X R15, R12, c[0x0][0x164], R31, 0x2, P2 ;  /* 0x000059000c0f7a11 */ /* 0x000fca00010f141f */
[----:B------:R0:W-:Y:S04]  /*1d80*/  STG.E.64 [R14.64], R6 ;  /* 0x000000060e007986 */ /* 0x0001e8000c101b06 */
.L_x_2877:
[----:B------:R-:W-:Y:S05]  /*1d90*/  BSYNC B0 ;  /* 0x0000000000007941 */ /* 0x000fea0003800000 */
.L_x_2876:
        /* <DEDUP_REMOVED lines=11> */
.L_x_2878:
[----:B------:R-:W-:Y:S01]  /*1e50*/  BSSY B0, `(.L_x_2879) ;  /* 0x000000b000007945 */ /* 0x000fe20003800000 */
[----:B------:R-:W-:Y:S05]  /*1e60*/  @P3 BRA `(.L_x_2880) ;  /* 0x0000009000003947 */ /* 0x000fea0003800000 */
[----:B0-----:R-:W-:Y:S01]  /*1e70*/  MOV R6, R2 ;  /* 0x0000000200067202 */ /* 0x001fe20000000f00 */
        /* <DEDUP_REMOVED lines=8> */
.L_x_2880:
[----:B------:R-:W-:Y:S05]  /*1f00*/  BSYNC B0 ;  /* 0x0000000000007941 */ /* 0x000fea0003800000 */
.L_x_2879:
        /* <DEDUP_REMOVED lines=11> */
.L_x_2881:
[----:B------:R-:W-:Y:S01]  /*1fc0*/  BSSY B0, `(.L_x_2882) ;  /* 0x000000a000007945 */ /* 0x000fe20003800000 */
[----:B------:R-:W-:Y:S05]  /*1fd0*/  @P1 BRA `(.L_x_2883) ;  /* 0x0000008000001947 */ /* 0x000fea0003800000 */
[----:B------:R-:W-:Y:S01]  /*1fe0*/  MOV R3, R5 ;  /* 0x0000000500037202 */ /* 0x000fe20000000f00 */
[----:B------:R-:W-:-:S04]  /*1ff0*/  IMAD R29, R29, c[0x0][0x1c0], RZ ;  /* 0x000070001d1d7a24 */ /* 0x000fc800078e02ff */
[----:B------:R-:W-:-:S04]  /*2000*/  IMAD.WIDE.U32 R4, R26, c[0x0][0x1c0], R2 ;  /* 0x000070001a047a25 */ /* 0x000fc800078e0002 */
[----:B------:R-:W-:Y:S01]  /*2010*/  IMAD R29, R26, c[0x0][0x1c4], R29 ;  /* 0x000071001a1d7a24 */ /* 0x000fe200078e021d */
[----:B------:R-:W-:-:S04]  /*2020*/  LEA R2, P1, R4, c[0x0][0x160], 0x2 ;  /* 0x0000580004027a11 */ /* 0x000fc800078210ff */
[----:B------:R-:W-:-:S04]  /*2030*/  IADD3 R29, R5, R29, RZ ;  /* 0x0000001d051d7210 */ /* 0x000fc80007ffe0ff */
[----:B------:R-:W-:-:S05]  /*2040*/  LEA.HI.X R3, R4, c[0x0][0x164], R29, 0x2, P1 ;  /* 0x0000590004037a11 */ /* 0x000fca00008f141d */
[----:B------:R1:W-:Y:S02]  /*2050*/  STG.E.64 [R2.64], R10 ;  /* 0x0000000a02007986 */ /* 0x0003e4000c101b06 */
.L_x_2883:
[----:B------:R-:W-:Y:S05]  /*2060*/  BSYNC B0 ;  /* 0x0000000000007941 */ /* 0x000fea0003800000 */
.L_x_2882:
[----:B------:R-:W-:Y:S02]  /*2070*/  IADD3 R23, R23, c[0x0][0x10], RZ ;  /* 0x0000040017177a10 */ /* 0x000fe40007ffe0ff */
[----:B------:R-:W-:Y:S02]  /*2080*/  IADD3 R0, R0, 0x1, RZ ;  /* 0x0000000100007810 */ /* 0x000fe40007ffe0ff */
[----:B------:R-:W-:-:S13]  /*2090*/  ISETP.GE.AND P1, PT, R23, UR4, PT ;  /* 0x0000000417007c0c */ /* 0x000fda000bf26270 */
[----:B------:R-:W-:Y:S01]  /*20a0*/  @P1 CALL.REL.NOINC `(.L_x_2884) ;  /* 0x0000001000001944 */ /* 0x000fe20003c00000 */
[----:B------:R-:W-:Y:S05]  /*20b0*/  BRA `(.L_x_2885) ;  /* 0xffffe11000007947 */ /* 0x000fea000383ffff */
.L_x_2884:
[----:B------:R-:W-:Y:S05]  /*20c0*/  EXIT ;  /* 0x000000000000794d */ /* 0x000fea0003800000 */
.L_x_2886:
        /* <DEDUP_REMOVED lines=11> */
.L_x_3321:


//--------------------- .text._Z35group_norm_nhwc_fwd_one_pass_kernelI11Fp32IOFp32WLi256ELi42ELi672EEv26Group_norm_nhwc_fwd_params --------------------------
	.section	.text._Z35group_norm_nhwc_fwd_one_pass_kernelI11Fp32IOFp32WLi256ELi42ELi672EEv26Group_norm_nhwc_fwd_params,"ax",@progbits
	.sectioninfo	@"SHI_REGISTERS=74"
	.align	128
        .global         _Z35group_norm_nhwc_fwd_one_pass_kernelI11Fp32IOFp32WLi256ELi42ELi672EEv26Group_norm_nhwc_fwd_params
        .type           _Z35group_norm_nhwc_fwd_one_pass_kernelI11Fp32IOFp32WLi256ELi42ELi672EEv26Group_norm_nhwc_fwd_params,@function
        .size           _Z35group_norm_nhwc_fwd_one_pass_kernelI11Fp32IOFp32WLi256ELi42ELi672EEv26Group_norm_nhwc_fwd_params,(.L_x_3322 - _Z35group_norm_nhwc_fwd_one_pass_kernelI11Fp32IOFp32WLi256ELi42ELi672EEv26Group_norm_nhwc_fwd_params)
        .other          _Z35group_norm_nhwc_fwd_one_pass_kernelI11Fp32IOFp32WLi256ELi42ELi672EEv26Group_norm_nhwc_fwd_params,@"STO_CUDA_ENTRY STV_DEFAULT"
_Z35group_norm_nhwc_fwd_one_pass_kernelI11Fp32IOFp32WLi256ELi42ELi672EEv26Group_norm_nhwc_fwd_params:
.text._Z35group_norm_nhwc_fwd_one_pass_kernelI11Fp32IOFp32WLi256ELi42ELi672EEv26Group_norm_nhwc_fwd_params:
        /* <DEDUP_REMOVED lines=11> */
[----:B------:R-:W-:Y:S01]  /*00b0*/  ULDC.U8 UR5, c[0x0][0x1dc] ;  /* 0x0000770000057ab9 */ /* 0x000fe20000000000 */
[----:B------:R-:W1:Y:S01]  /*00c0*/  S2R R4, SR_LANEID ;  /* 0x0000000000047919 */ /* 0x000e620000000000 */
[----:B------:R-:W-:Y:S01]  /*00d0*/  ULDC.64 UR6, c[0x0][0x118] ;  /* 0x0000460000067ab9 */ /* 0x000fe20000000a00 */
[-C--:B------:R-:W-:Y:S02]  /*00e0*/  IADD3 R2, -R3, R6.reuse, RZ ;  /* 0x0000000603027210 */ /* 0x080fe40007ffe1ff */
[----:B------:R-:W-:Y:S02]  /*00f0*/  LEA.HI R0, R7, R6, RZ, 0x5 ;  /* 0x0000000607007211 */ /* 0x000fe400078f28ff */
[----:B------:R-:W-:-:S02]  /*0100*/  LEA.HI R2, R2, R3, RZ, 0x1f ;  /* 0x0000000302027211 */ /* 0x000fc400078ff8ff */
[----:B------:R-:W-:Y:S02]  /*0110*/  SHF.R.S32.HI R0, RZ, 0x5, R0 ;  /* 0x00000005ff007819 */ /* 0x000fe40000011400 */
[----:B------:R-:W-:-:S05]  /*0120*/  SHF.R.U32.HI R2, RZ, 0x4, R2 ;  /* 0x00000004ff027819 */ /* 0x000fca0000011602 */
[----:B------:R-:W-:Y:S02]  /*0130*/  IMAD R65, R2, -0x15, R6 ;  /* 0xffffffeb02417824 */ /* 0x000fe400078e0206 */
[----:B0-----:R-:W-:Y:S01]  /*0140*/  IMAD R63, R5, c[0x0][0x1e4], R2 ;  /* 0x00007900053f7a24 */ /* 0x001fe200078e0202 */
[----:B------:R-:W-:Y:S02]  /*0150*/  HFMA2.MMA R2, -RZ, RZ, 0, 0 ;  /* 0x00000000ff027435 */ /* 0x000fe400000001ff */
[----:B------:R-:W-:Y:S02]  /*0160*/  SHF.L.U32 R65, R65, 0x1, RZ ;  /* 0x0000000141417819 */ /* 0x000fe400000006ff */
[C---:B------:R-:W-:Y:S02]  /*0170*/  ISETP.GE.U32.AND P0, PT, R63.reuse, c[0x0][0x1c8], PT ;  /* 0x000072003f007a0c */ /* 0x040fe40003f06070 */
[----:B------:R-:W-:Y:S02]  /*0180*/  SHF.R.S32.HI R3, RZ, 0x1f, R63 ;  /* 0x0000001fff037819 */ /* 0x000fe4000001143f */
[----:B------:R-:W-:-:S02]  /*0190*/  IADD3 R62, R63, 0x20, RZ ;  /* 0x000000203f3e7810 */ /* 0x000fc40007ffe0ff */
[----:B------:R-:W-:Y:S02]  /*01a0*/  ISETP.GE.AND.EX P0, PT, R3, c[0x0][0x1cc], PT, P0 ;  /* 0x0000730003007a0c */ /* 0x000fe40003f06300 */
[C---:B------:R-:W-:Y:S02]  /*01b0*/  IADD3 R61, R63.reuse, 0x40, RZ ;  /* 0x000000403f3d7810 */ /* 0x040fe40007ffe0ff */
[----:B------:R-:W-:Y:S02]  /*01c0*/  ISETP.LT.U32.AND P0, PT, R6, 0x2a0, !P0 ;  /* 0x000002a00600780c */ /* 0x000fe40004701070 */
[C---:B------:R-:W-:Y:S02]  /*01d0*/  IADD3 R60, R63.reuse, 0x60, RZ ;  /* 0x000000603f3c7810 */ /* 0x040fe40007ffe0ff */
[C---:B------:R-:W-:Y:S02]  /*01e0*/  IADD3 R7, R63.reuse, 0x80, RZ ;  /* 0x000000803f077810 */ /* 0x040fe40007ffe0ff */
[----:B------:R-:W-:-:S02]  /*01f0*/  IADD3 R8, R63, 0xa0, RZ ;  /* 0x000000a03f087810 */ /* 0x000fc40007ffe0ff */
[C---:B------:R-:W-:Y:S02]  /*0200*/  IADD3 R9, R63.reuse, 0xc0, RZ ;  /* 0x000000c03f097810 */ /* 0x040fe40007ffe0ff */
[----:B-1----:R-:W-:Y:S02]  /*0210*/  IADD3 R10, R63, 0xe0, RZ ;  /* 0x000000e03f0a7810 */ /* 0x002fe40007ffe0ff */
.L_x_2921:
[----:B0-----:R-:W-:Y:S02]  /*0220*/  IABS R14, c[0x0][0x1d8] ;  /* 0x00007600000e7a13 */ /* 0x001fe40000000000 */
[----:B------:R-:W-:Y:S02]  /*0230*/  IABS R16, R64 ;  /* 0x0000004000107213 */ /* 0x000fe40000000000 */
        /* <DEDUP_REMOVED lines=35> */
[----:B------:R-:W-:Y:S01]  /*0470*/  ISETP.GE.AND.EX P2, PT, R54, c[0x0][0x1cc], PT, P2 ;  /* 0x0000730036007a0c */ /* 0x000fe20003f46320 */
[----:B------:R-:W-:Y:S01]  /*0480*/  IMAD R52, R52, 0x2a, RZ ;  /* 0x0000002a34347824 */ /* 0x000fe200078e02ff */
[----:B------:R-:W-:Y:S01]  /*0490*/  ISETP.GE.AND.EX P3, PT, R11, c[0x0][0x1cc], PT, P3 ;  /* 0x000073000b007a0c */ /* 0x000fe20003f66330 */
[----:B------:R-:W-:Y:S01]  /*04a0*/  IMAD R67, R13, c[0x0][0x1d4], R12 ;  /* 0x000075000d437a24 */ /* 0x000fe200078e020c */
[----:B------:R-:W-:-:S02]  /*04b0*/  ISETP.GT.U32.OR P2, PT, R6, 0x29f, P2 ;  /* 0x0000029f0600780c */ /* 0x000fc40001744470 */
[----:B------:R-:W-:Y:S02]  /*04c0*/  IADD3 R68, P1, R65, R52, RZ ;  /* 0x0000003441447210 */ /* 0x000fe40007f3e0ff */
[----:B------:R-:W-:Y:S02]  /*04d0*/  ISETP.GT.U32.OR P3, PT, R6, 0x29f, P3 ;  /* 0x0000029f0600780c */ /* 0x000fe40001f64470 */
[----:B------:R-:W-:Y:S02]  /*04e0*/  LEA.HI.X.SX32 R69, R52, R15, 0x1, P1 ;  /* 0x0000000f34457211 */ /* 0x000fe400008f0eff */
[----:B------:R-:W-:-:S03]  /*04f0*/  ISETP.GE.U32.AND P1, PT, R61, c[0x0][0x1c8], PT ;  /* 0x000072003d007a0c */ /* 0x000fc60003f26070 */
[----:B------:R-:W-:Y:S01]  /*0500*/  IMAD.WIDE.U32 R68, R13, c[0x0][0x1d0], R68 ;  /* 0x000074000d447a25 */ /* 0x000fe200078e0044 */
[----:B------:R-:W-:-:S04]  /*0510*/  ISETP.GE.AND.EX P1, PT, R53, c[0x0][0x1cc], PT, P1 ;  /* 0x0000730035007a0c */ /* 0x000fc80003f26310 */
[----:B------:R-:W-:Y:S01]  /*0520*/  IADD3 R67, R69, R67, RZ ;  /* 0x0000004345437210 */ /* 0x000fe20007ffe0ff */
[----:B------:R-:W-:Y:S01]  /*0530*/  @!P3 IMAD R13, R11, c[0x0][0x1c0], RZ ;  /* 0x000070000b0dba24 */ /* 0x000fe200078e02ff */
[-C--:B------:R-:W-:Y:S02]  /*0540*/  @!P3 MOV R66, R68.reuse ;  /* 0x000000440042b202 */ /* 0x080fe40000000f00 */
[----:B------:R-:W-:Y:S01]  /*0550*/  @P0 MOV R14, R68 ;  /* 0x00000044000e0202 */ /* 0x000fe20000000f00 */
[----:B------:R-:W-:Y:S01]  /*0560*/  @!P3 IMAD R15, R62, c[0x0][0x1c4], R13 ;  /* 0x000071003e0fba24 */ /* 0x000fe200078e020d */
[----:B------:R-:W-:Y:S01]  /*0570*/  ISETP.GT.U32.OR P1, PT, R6, 0x29f, P1 ;  /* 0x0000029f0600780c */ /* 0x000fe20000f24470 */
[----:B------:R-:W-:-:S05]  /*0580*/  @!P3 IMAD.WIDE.U32 R12, R62, c[0x0][0x1c0], R66 ;  /* 0x000070003e0cba25 */ /* 0x000fca00078e0042 */
[----:B------:R-:W-:Y:S02]  /*0590*/  @!P3 IADD3 R13, R13, R15, RZ ;  /* 0x0000000f0d0db210 */ /* 0x000fe40007ffe0ff */
[----:B------:R-:W-:Y:S02]  /*05a0*/  @P0 MOV R15, R67 ;  /* 0x00000043000f0202 */ /* 0x000fe40000000f00 */
[----:B------:R-:W-:-:S03]  /*05b0*/  @!P3 LEA R16, P4, R12, c[0x0][0x170], 0x2 ;  /* 0x00005c000c10ba11 */ /* 0x000fc600078810ff */
[----:B------:R-:W-:Y:S01]  /*05c0*/  @P0 IMAD.WIDE.U32 R14, R63, c[0x0][0x1c0], R14 ;  /* 0x000070003f0e0a25 */ /* 0x000fe200078e000e */
[----:B------:R-:W-:Y:S02]  /*05d0*/  @!P3 LEA.HI.X R17, R12, c[0x0][0x174], R13, 0x2, P4 ;  /* 0x00005d000c11ba11 */ /* 0x000fe400020f140d */
[----:B------:R-:W-:Y:S02]  /*05e0*/  MOV R13, RZ ;  /* 0x000000ff000d7202 */ /* 0x000fe40000000f00 */
[----:B------:R-:W-:Y:S02]  /*05f0*/  @P0 IADD3 R15, R15, R19, RZ ;  /* 0x000000130f0f0210 */ /* 0x000fe40007ffe0ff */
[C---:B------:R-:W-:Y:S02]  /*0600*/  @P0 LEA R20, P5, R14.reuse, c[0x0][0x170], 0x2 ;  /* 0x00005c000e140a11 */ /* 0x040fe400078a10ff */
[----:B------:R-:W-:Y:S02]  /*0610*/  MOV R12, RZ ;  /* 0x000000ff000c7202 */ /* 0x000fe40000000f00 */
[----:B------:R-:W-:Y:S01]  /*0620*/  @P0 LEA.HI.X R21, R14, c[0x0][0x174], R15, 0x2, P5 ;  /* 0x00005d000e150a11 */ /* 0x000fe200028f140f */
[----:B------:R-:W-:Y:S01]  /*0630*/  @!P1 IMAD R14, R53, c[0x0][0x1c0], RZ ;  /* 0x00007000350e9a24 */ /* 0x000fe200078e02ff */
[----:B------:R-:W-:-:S02]  /*0640*/  @!P1 MOV R15, R67 ;  /* 0x00000043000f9202 */ /* 0x000fc40000000f00 */
[----:B------:R-:W-:Y:S01]  /*0650*/  ISETP.GE.U32.AND P4, PT, R7, c[0x0][0x1c8], PT ;  /* 0x0000720007007a0c */ /* 0x000fe20003f86070 */
[----:B------:R-:W-:Y:S01]  /*0660*/  @!P1 IMAD R19, R61, c[0x0][0x1c4], R14 ;  /* 0x000071003d139a24 */ /* 0x000fe200078e020e */
[----:B------:R-:W-:Y:S01]  /*0670*/  @!P1 MOV R14, R68 ;  /* 0x00000044000e9202 */ /* 0x000fe20000000f00 */
[----:B------:R0:W2:Y:S01]  /*0680*/  @!P3 LDG.E.64 R12, [R16.64] ;  /* 0x00000006100cb981 */ /* 0x0000a2000c1e1b00 */
[----:B------:R-:W-:-:S03]  /*0690*/  ISETP.GE.AND.EX P4, PT, R55, c[0x0][0x1cc], PT, P4 ;  /* 0x0000730037007a0c */ /* 0x000fc60003f86340 */
[----:B------:R-:W-:Y:S01]  /*06a0*/  @!P1 IMAD.WIDE.U32 R14, R61, c[0x0][0x1c0], R14 ;  /* 0x000070003d0e9a25 */ /* 0x000fe200078e000e */
[----:B------:R-:W-:-:S03]  /*06b0*/  ISETP.GE.U32.AND P5, PT, R8, c[0x0][0x1c8], PT ;  /* 0x0000720008007a0c */ /* 0x000fc60003fa6070 */
[----:B------:R-:W-:Y:S01]  /*06c0*/  @!P2 IMAD R23, R54, c[0x0][0x1c0], RZ ;  /* 0x000070003617aa24 */ /* 0x000fe200078e02ff */
[----:B0-----:R-:W-:Y:S02]  /*06d0*/  @!P2 MOV R16, R68 ;  /* 0x000000440010a202 */ /* 0x001fe40000000f00 */
[----:B------:R-:W-:Y:S02]  /*06e0*/  @!P2 MOV R17, R67 ;  /* 0x000000430011a202 */ /* 0x000fe40000000f00 */
[----:B------:R-:W-:Y:S02]  /*06f0*/  @!P1 IADD3 R15, R15, R19, RZ ;  /* 0x000000130f0f9210 */ /* 0x000fe40007ffe0ff */
[----:B------:R-:W-:Y:S01]  /*0700*/  @!P1 LEA R18, P6, R14, c[0x0][0x170], 0x2 ;  /* 0x00005c000e129a11 */ /* 0x000fe200078c10ff */
[----:B------:R-:W-:Y:S01]  /*0710*/  @!P2 IMAD R23, R60, c[0x0][0x1c4], R23 ;  /* 0x000071003c17aa24 */ /* 0x000fe200078e0217 */
[----:B------:R-:W-:Y:S01]  /*0720*/  ISETP.GT.U32.OR P3, PT, R6, 0x29f, P4 ;  /* 0x0000029f0600780c */ /* 0x000fe20002764470 */
[----:B------:R-:W-:Y:S01]  /*0730*/  @!P2 IMAD.WIDE.U32 R16, R60, c[0x0][0x1c0], R16 ;  /* 0x000070003c10aa25 */ /* 0x000fe200078e0010 */
[----:B------:R-:W-:-:S02]  /*0740*/  SHF.R.S32.HI R56, RZ, 0x1f, R8 ;  /* 0x0000001fff387819 */ /* 0x000fc40000011408 */
[----:B------:R-:W-:Y:S02]  /*0750*/  ISETP.GE.U32.AND P4, PT, R9, c[0x0][0x1c8], PT ;  /* 0x0000720009007a0c */ /* 0x000fe40003f86070 */
[----:B------:R-:W-:Y:S02]  /*0760*/  SHF.R.S32.HI R57, RZ, 0x1f, R9 ;  /* 0x0000001fff397819 */ /* 0x000fe40000011409 */
[----:B------:R-:W-:Y:S02]  /*0770*/  @!P1 LEA.HI.X R19, R14, c[0x0][0x174], R15, 0x2, P6 ;  /* 0x00005d000e139a11 */ /* 0x000fe400030f140f */
[----:B------:R-:W-:Y:S02]  /*0780*/  ISETP.GE.AND.EX P6, PT, R56, c[0x0][0x1cc], PT, P5 ;  /* 0x0000730038007a0c */ /* 0x000fe40003fc6350 */
[----:B------:R-:W-:Y:S02]  /*0790*/  ISETP.GE.AND.EX P5, PT, R57, c[0x0][0x1cc], PT, P4 ;  /* 0x0000730039007a0c */ /* 0x000fe40003fa6340 */
[----:B------:R-:W-:-:S02]  /*07a0*/  @!P2 IADD3 R15, R17, R23, RZ ;  /* 0x00000017110fa210 */ /* 0x000fc40007ffe0ff */
[----:B------:R-:W-:-:S04]  /*07b0*/  @!P2 LEA R22, P4, R16, c[0x0][0x170], 0x2 ;  /* 0x00005c001016aa11 */ /* 0x000fc800078810ff */
[----:B------:R-:W-:Y:S02]  /*07c0*/  @!P2 LEA.HI.X R23, R16, c[0x0][0x174], R15, 0x2, P4 ;  /* 0x00005d001017aa11 */ /* 0x000fe400020f140f */
[C---:B------:R-:W-:Y:S01]  /*07d0*/  ISETP.GT.U32.OR P4, PT, R6.reuse, 0x29f, P6 ;  /* 0x0000029f0600780c */ /* 0x040fe20003784470 */
[----:B------:R-:W-:Y:S01]  /*07e0*/  @!P3 IMAD R14, R55, c[0x0][0x1c0], RZ ;  /* 0x00007000370eba24 */ /* 0x000fe200078e02ff */
[----:B------:R-:W-:Y:S02]  /*07f0*/  @!P3 MOV R24, R68 ;  /* 0x000000440018b202 */ /* 0x000fe40000000f00 */
[----:B------:R-:W-:Y:S02]  /*0800*/  @!P3 MOV R25, R67 ;  /* 0x000000430019b202 */ /* 0x000fe40000000f00 */
[----:B------:R-:W-:Y:S01]  /*0810*/  ISETP.GT.U32.OR P5, PT, R6, 0x29f, P5 ;  /* 0x0000029f0600780c */ /* 0x000fe20002fa4470 */
[C---:B------:R-:W-:Y:S02]  /*0820*/  @!P3 IMAD R17, R7.reuse, c[0x0][0x1c4], R14 ;  /* 0x000071000711ba24 */ /* 0x040fe400078e020e */
[----:B------:R-:W-:Y:S01]  /*0830*/  @!P3 IMAD.WIDE.U32 R24, R7, c[0x0][0x1c0], R24 ;  /* 0x000070000718ba25 */ /* 0x000fe200078e0018 */
[----:B------:R-:W-:-:S04]  /*0840*/  CS2R R14, SRZ ;  /* 0x00000000000e7805 */ /* 0x000fc8000001ff00 */
[----:B------:R-:W-:Y:S01]  /*0850*/  @!P3 IADD3 R17, R25, R17, RZ ;  /* 0x000000111911b210 */ /* 0x000fe20007ffe0ff */
[----:B------:R-:W-:Y:S01]  /*0860*/  @!P4 IMAD R25, R56, c[0x0][0x1c0], RZ ;  /* 0x000070003819ca24 */ /* 0x000fe200078e02ff */
[----:B------:R-:W-:Y:S01]  /*0870*/  @!P3 LEA R16, P6, R24, c[0x0][0x170], 0x2 ;  /* 0x00005c001810ba11 */ /* 0x000fe200078c10ff */
[----:B------:R0:W3:Y:S01]  /*0880*/  @!P1 LDG.E.64 R14, [R18.64] ;  /* 0x00000006120e9981 */ /* 0x0000e2000c1e1b00 */
[----:B------:R-:W-:Y:S01]  /*0890*/  ISETP.GE.U32.AND P1, PT, R10, c[0x0][0x1c8], PT ;  /* 0x000072000a007a0c */ /* 0x000fe20003f26070 */
[----:B------:R-:W-:Y:S01]  /*08a0*/  @!P4 IMAD R29, R8, c[0x0][0x1c4], R25 ;  /* 0x00007100081dca24 */ /* 0x000fe200078e0219 */
[----:B------:R-:W-:Y:S01]  /*08b0*/  @!P3 LEA.HI.X R17, R24, c[0x0][0x174], R17, 0x2, P6 ;  /* 0x00005d001811ba11 */ /* 0x000fe200030f1411 */
[----:B------:R-:W-:Y:S01]  /*08c0*/  @!P5 IMAD R26, R57, c[0x0][0x1c0], RZ ;  /* 0x00007000391ada24 */ /* 0x000fe200078e02ff */
[----:B------:R-:W-:Y:S02]  /*08d0*/  SHF.R.S32.HI R58, RZ, 0x1f, R10 ;  /* 0x0000001fff3a7819 */ /* 0x000fe4000001140a */
[----:B------:R-:W-:-:S02]  /*08e0*/  @!P4 MOV R24, R68 ;  /* 0x000000440018c202 */ /* 0x000fc40000000f00 */
[-C--:B------:R-:W-:Y:S01]  /*08f0*/  @!P4 MOV R25, R67.reuse ;  /* 0x000000430019c202 */ /* 0x080fe20000000f00 */
[----:B------:R-:W-:Y:S01]  /*0900*/  CS2R R40, SRZ ;  /* 0x0000000000287805 */ /* 0x000fe2000001ff00 */
[----:B------:R-:W-:Y:S01]  /*0910*/  ISETP.GE.AND.EX P1, PT, R58, c[0x0][0x1cc], PT, P1 ;  /* 0x000073003a007a0c */ /* 0x000fe20003f26310 */
[----:B------:R-:W-:Y:S01]  /*0920*/  @!P5 IMAD R31, R9, c[0x0][0x1c4], R26 ;  /* 0x00007100091fda24 */ /* 0x000fe200078e021a */
[----:B------:R-:W-:Y:S01]  /*0930*/  @!P5 MOV R26, R68 ;  /* 0x00000044001ad202 */ /* 0x000fe20000000f00 */
[----:B------:R-:W-:Y:S01]  /*0940*/  @!P4 IMAD.WIDE.U32 R24, R8, c[0x0][0x1c0], R24 ;  /* 0x000070000818ca25 */ /* 0x000fe200078e0018 */
[----:B------:R-:W-:Y:S01]  /*0950*/  @!P5 MOV R27, R67 ;  /* 0x00000043001bd202 */ /* 0x000fe20000000f00 */
[----:B------:R1:W4:Y:S01]  /*0960*/  @P0 LDG.E.64 R40, [R20.64] ;  /* 0x0000000614280981 */ /* 0x000322000c1e1b00 */
[----:B------:R-:W-:Y:S02]  /*0970*/  ISETP.GT.U32.OR P1, PT, R6, 0x29f, P1 ;  /* 0x0000029f0600780c */ /* 0x000fe40000f24470 */
[----:B0-----:R-:W-:Y:S01]  /*0980*/  @!P4 IADD3 R19, R25, R29, RZ ;  /* 0x0000001d1913c210 */ /* 0x001fe20007ffe0ff */
[----:B------:R-:W-:Y:S01]  /*0990*/  @!P5 IMAD.WIDE.U32 R26, R9, c[0x0][0x1c0], R26 ;  /* 0x00007000091ada25 */ /* 0x000fe200078e001a */
[----:B------:R-:W-:-:S04]  /*09a0*/  @!P4 LEA R18, P6, R24, c[0x0][0x170], 0x2 ;  /* 0x00005c001812ca11 */ /* 0x000fc800078c10ff */
[----:B------:R-:W-:Y:S02]  /*09b0*/  @!P4 LEA.HI.X R19, R24, c[0x0][0x174], R19, 0x2, P6 ;  /* 0x00005d001813ca11 */ /* 0x000fe400030f1413 */
[----:B------:R-:W-:Y:S02]  /*09c0*/  @!P5 IADD3 R25, R27, R31, RZ ;  /* 0x0000001f1b19d210 */ /* 0x000fe40007ffe0ff */
[----:B-1----:R-:W-:Y:S01]  /*09d0*/  @!P5 LEA R20, P6, R26, c[0x0][0x170], 0x2 ;  /* 0x00005c001a14da11 */ /* 0x002fe200078c10ff */
[----:B------:R-:W-:-:S03]  /*09e0*/  CS2R R42, SRZ ;  /* 0x00000000002a7805 */ /* 0x000fc6000001ff00 */
[----:B------:R-:W-:Y:S01]  /*09f0*/  @!P5 LEA.HI.X R21, R26, c[0x0][0x174], R25, 0x2, P6 ;  /* 0x00005d001a15da11 */ /* 0x000fe200030f1419 */
[----:B------:R-:W-:Y:S01]  /*0a00*/  @!P1 IMAD R25, R58, c[0x0][0x1c0], RZ ;  /* 0x000070003a199a24 */ /* 0x000fe200078e02ff */
[----:B------:R-:W-:Y:S01]  /*0a10*/  CS2R R44, SRZ ;  /* 0x00000000002c7805 */ /* 0x000fe2000001ff00 */
[----:B------:R0:W5:Y:S01]  /*0a20*/  @!P2 LDG.E.64 R42, [R22.64] ;  /* 0x00000006162aa981 */ /* 0x000162000c1e1b00 */
[----:B------:R-:W-:Y:S01]  /*0a30*/  @!P1 MOV R24, R68 ;  /* 0x0000004400189202 */ /* 0x000fe20000000f00 */
[C---:B------:R-:W-:Y:S01]  /*0a40*/  @!P1 IMAD R27, R10.reuse, c[0x0][0x1c4], R25 ;  /* 0x000071000a1b9a24 */ /* 0x040fe200078e0219 */
[----:B------:R-:W-:Y:S01]  /*0a50*/  @!P1 MOV R25, R67 ;  /* 0x0000004300199202 */ /* 0x000fe20000000f00 */
[----:B------:R-:W-:Y:S01]  /*0a60*/  CS2R R46, SRZ ;  /* 0x00000000002e7805 */ /* 0x000fe2000001ff00 */
[----:B------:R4:W5:Y:S03]  /*0a70*/  @!P3 LDG.E.64 R44, [R16.64] ;  /* 0x00000006102cb981 */ /* 0x000966000c1e1b00 */
[----:B------:R-:W-:Y:S01]  /*0a80*/  @!P1 IMAD.WIDE.U32 R24, R10, c[0x0][0x1c0], R24 ;  /* 0x000070000a189a25 */ /* 0x000fe200078e0018 */
[----:B------:R-:W-:Y:S01]  /*0a90*/  CS2R R48, SRZ ;  /* 0x0000000000307805 */ /* 0x000fe2000001ff00 */
[----:B------:R1:W5:Y:S03]  /*0aa0*/  @!P4 LDG.E.64 R46, [R18.64] ;  /* 0x00000006122ec981 */ /* 0x000366000c1e1b00 */
[----:B0-----:R-:W-:-:S02]  /*0ab0*/  @!P1 IADD3 R23, R25, R27, RZ ;  /* 0x0000001b19179210 */ /* 0x001fc40007ffe0ff */
[C---:B------:R-:W-:Y:S01]  /*0ac0*/  @!P1 LEA R22, P2, R24.reuse, c[0x0][0x170], 0x2 ;  /* 0x00005c0018169a11 */ /* 0x040fe200078410ff */
[----:B------:R-:W-:Y:S01]  /*0ad0*/  CS2R R50, SRZ ;  /* 0x0000000000327805 */ /* 0x000fe2000001ff00 */
[----:B------:R3:W5:Y:S02]  /*0ae0*/  @!P5 LDG.E.64 R48, [R20.64] ;  /* 0x000000061430d981 */ /* 0x000764000c1e1b00 */
[----:B------:R-:W-:-:S05]  /*0af0*/  @!P1 LEA.HI.X R23, R24, c[0x0][0x174], R23, 0x2, P2 ;  /* 0x00005d0018179a11 */ /* 0x000fca00010f1417 */
[----:B------:R-:W5:Y:S01]  /*0b00*/  @!P1 LDG.E.64 R50, [R22.64] ;  /* 0x0000000616329981 */ /* 0x000f62000c1e1b00 */
[C---:B------:R-:W-:Y:S02]  /*0b10*/  ISETP.GT.AND P1, PT, R4.reuse, 0x1e, PT ;  /* 0x0000001e0400780c */ /* 0x040fe40003f24270 */
[----:B------:R-:W-:Y:S01]  /*0b20*/  ISETP.NE.AND P2, PT, R4, RZ, PT ;  /* 0x000000ff0400720c */ /* 0x000fe20003f45270 */
[----:B--2---:R-:W-:Y:S02]  /*0b30*/  FMUL.FTZ R25, R13, R13 ;  /* 0x0000000d0d197220 */ /* 0x004fe40000410000 */
[C---:B-1----:R-:W-:Y:S02]  /*0b40*/  FADD.FTZ R19, R12.reuse, R13 ;  /* 0x0000000d0c137221 */ /* 0x042fe40000010000 */
[----:B------:R-:W-:Y:S02]  /*0b50*/  FFMA.FTZ R18, R12, R12, R25 ;  /* 0x0000000c0c127223 */ /* 0x000fe40000010019 */
[----:B---3--:R-:W-:-:S02]  /*0b60*/  FMUL.FTZ R21, R15, R15 ;  /* 0x0000000f0f157220 */ /* 0x008fc40000410000 */
[----:B----4-:R-:W-:Y:S02]  /*0b70*/  FMUL.FTZ R17, R41, R41 ;  /* 0x0000002929117220 */ /* 0x010fe40000410000 */
[C---:B------:R-:W-:Y:S02]  /*0b80*/  FADD.FTZ R16, R40.reuse, R41 ;  /* 0x0000002928107221 */ /* 0x040fe40000010000 */
[----:B------:R-:W-:Y:S02]  /*0b90*/  FFMA.FTZ R17, R40, R40, R17 ;  /* 0x0000002828117223 */ /* 0x000fe40000010011 */
[----:B------:R-:W-:Y:S02]  /*0ba0*/  FADD.FTZ R16, RZ, R16 ;  /* 0x00000010ff107221 */ /* 0x000fe40000010000 */
[----:B------:R-:W-:Y:S02]  /*0bb0*/  FADD.FTZ R17, RZ, R17 ;  /* 0x00000011ff117221 */ /* 0x000fe40000010000 */
[----:B------:R-:W-:-:S02]  /*0bc0*/  FADD.FTZ R16, R16, R19 ;  /* 0x0000001310107221 */ /* 0x000fc40000010000 */
[----:B------:R-:W-:Y:S02]  /*0bd0*/  FADD.FTZ R17, R17, R18 ;  /* 0x0000001211117221 */ /* 0x000fe40000010000 */
[C---:B------:R-:W-:Y:S02]  /*0be0*/  FADD.FTZ R19, R14.reuse, R15 ;  /* 0x0000000f0e137221 */ /* 0x040fe40000010000 */
[----:B------:R-:W-:Y:S02]  /*0bf0*/  FFMA.FTZ R18, R14, R14, R21 ;  /* 0x0000000e0e127223 */ /* 0x000fe40000010015 */
[----:B-----5:R-:W-:Y:S02]  /*0c00*/  FMUL.FTZ R21, R43, R43 ;  /* 0x0000002b2b157220 */ /* 0x020fe40000410000 */
[----:B------:R-:W-:Y:S02]  /*0c10*/  FADD.FTZ R16, R16, R19 ;  /* 0x0000001310107221 */ /* 0x000fe40000010000 */
[----:B------:R-:W-:-:S02]  /*0c20*/  FADD.FTZ R17, R17, R18 ;  /* 0x0000001211117221 */ /* 0x000fc40000010000 */
[C---:B------:R-:W-:Y:S02]  /*0c30*/  FADD.FTZ R19, R42.reuse, R43 ;  /* 0x0000002b2a137221 */ /* 0x040fe40000010000 */
[----:B------:R-:W-:Y:S02]  /*0c40*/  FFMA.FTZ R18, R42, R42, R21 ;  /* 0x0000002a2a127223 */ /* 0x000fe40000010015 */
[----:B------:R-:W-:Y:S02]  /*0c50*/  FMUL.FTZ R21, R45, R45 ;  /* 0x0000002d2d157220 */ /* 0x000fe40000410000 */
[----:B------:R-:W-:Y:S02]  /*0c60*/  FADD.FTZ R16, R16, R19 ;  /* 0x0000001310107221 */ /* 0x000fe40000010000 */
[----:B------:R-:W-:Y:S02]  /*0c70*/  FADD.FTZ R17, R17, R18 ;  /* 0x0000001211117221 */ /* 0x000fe40000010000 */
[----:B------:R-:W-:-:S02]  /*0c80*/  FADD.FTZ R19, R44, R45 ;  /* 0x0000002d2c137221 */ /* 0x000fc40000010000 */
[----:B------:R-:W-:Y:S02]  /*0c90*/  FFMA.FTZ R18, R44, R44, R21 ;  /* 0x0000002c2c127223 */ /* 0x000fe40000010015 */
[----:B------:R-:W-:Y:S02]  /*0ca0*/  FMUL.FTZ R21, R47, R47 ;  /* 0x0000002f2f157220 */ /* 0x000fe40000410000 */
[----:B------:R-:W-:Y:S02]  /*0cb0*/  FADD.FTZ R16, R16, R19 ;  /* 0x0000001310107221 */ /* 0x000fe40000010000 */
[----:B------:R-:W-:Y:S02]  /*0cc0*/  FADD.FTZ R17, R17, R18 ;  /* 0x0000001211117221 */ /* 0x000fe40000010000 */
[C---:B------:R-:W-:Y:S02]  /*0cd0*/  FADD.FTZ R19, R46.reuse, R47 ;  /* 0x0000002f2e137221 */ /* 0x040fe40000010000 */
[----:B------:R-:W-:-:S02]  /*0ce0*/  FFMA.FTZ R18, R46, R46, R21 ;  /* 0x0000002e2e127223 */ /* 0x000fc40000010015 */
[----:B------:R-:W-:Y:S02]  /*0cf0*/  FMUL.FTZ R21, R49, R49 ;  /* 0x0000003131157220 */ /* 0x000fe40000410000 */
[----:B------:R-:W-:Y:S02]  /*0d00*/  FADD.FTZ R16, R16, R19 ;  /* 0x0000001310107221 */ /* 0x000fe40000010000 */
[----:B------:R-:W-:Y:S02]  /*0d10*/  FADD.FTZ R17, R17, R18 ;  /* 0x0000001211117221 */ /* 0x000fe40000010000 */
[C---:B------:R-:W-:Y:S02]  /*0d20*/  FADD.FTZ R19, R48.reuse, R49 ;  /* 0x0000003130137221 */ /* 0x040fe40000010000 */
[----:B------:R-:W-:Y:S02]  /*0d30*/  FFMA.FTZ R18, R48, R48, R21 ;  /* 0x0000003030127223 */ /* 0x000fe40000010015 */
[----:B------:R-:W-:-:S02]  /*0d40*/  FMUL.FTZ R21, R51, R51 ;  /* 0x0000003333157220 */ /* 0x000fc40000410000 */
[----:B------:R-:W-:Y:S02]  /*0d50*/  FADD.FTZ R16, R16, R19 ;  /* 0x0000001310107221 */ /* 0x000fe40000010000 */
[----:B------:R-:W-:Y:S02]  /*0d60*/  FADD.FTZ R17, R17, R18 ;  /* 0x0000001211117221 */ /* 0x000fe40000010000 */
        /* <DEDUP_REMOVED lines=25> */
[----:B------:R-:W-:Y:S02]  /*0f00*/  ISETP.GT.AND P1, PT, R4, 0xf, PT ;  /* 0x0000000f0400780c */ /* 0x000fe40003f24270 */
[----:B------:R-:W-:Y:S01]  /*0f10*/  ISETP.NE.AND P3, PT, R6, RZ, PT ;  /* 0x000000ff0600720c */ /* 0x000fe20003f65270 */
[----:B------:R-:W-:Y:S01]  /*0f20*/  BSSY B0, `(.L_x_2887) ;  /* 0x000003c000007945 */ /* 0x000fe20003800000 */
[----:B------:R-:W-:-:S09]  /*0f30*/  MOV R59, c[0x0][0xc] ;  /* 0x00000300003b7a02 */ /* 0x000fd20000000f00 */
[----:B0-----:R-:W-:Y:S02]  /*0f40*/  @!P1 FADD.FTZ R16, R16, R19 ;  /* 0x0000001310109221 */ /* 0x001fe40000010000 */
[----:B-1----:R-:W-:-:S03]  /*0f50*/  @!P1 FADD.FTZ R17, R17, R18 ;  /* 0x0000001211119221 */ /* 0x002fc60000010000 */
[----:B------:R-:W-:Y:S02]  /*0f60*/  MOV R32, R16 ;  /* 0x0000001000207202 */ /* 0x000fe40000000f00 */
[----:B------:R-:W-:-:S05]  /*0f70*/  MOV R33, R17 ;  /* 0x0000001100217202 */ /* 0x000fca0000000f00 */
[----:B------:R0:W-:Y:S04]  /*0f80*/  @!P2 STS.64 [R0.X8+0x18], R32 ;  /* 0x000018200000a388 */ /* 0x0001e80000008a00 */
[----:B------:R-:W-:Y:S01]  /*0f90*/  BAR.SYNC.DEFER_BLOCKING 0x0 ;  /* 0x0000000000007b1d */ /* 0x000fe20000010000 */
[----:B------:R-:W-:-:S05]  /*0fa0*/  ISETP.GE.U32.AND P1, PT, R59, 0x2, PT ;  /* 0x000000023b00780c */ /* 0x000fca0003f26070 */
[----:B------:R-:W-:Y:S05]  /*0fb0*/  @P3 BRA `(.L_x_2888) ;  /* 0x0000032000003947 */ /* 0x000fea0003800000 */
[----:B------:R-:W1:Y:S04]  /*0fc0*/  LDS.128 R16, [0x20] ;  /* 0x00002000ff107984 */ /* 0x000e680000000c00 */
[----:B------:R-:W2:Y:S04]  /*0fd0*/  LDS.128 R36, [0x30] ;  /* 0x00003000ff247984 */ /* 0x000ea80000000c00 */
[----:B------:R-:W3:Y:S04]  /*0fe0*/  LDS.128 R20, [0x40] ;  /* 0x00004000ff147984 */ /* 0x000ee80000000c00 */
[----:B------:R-:W4:Y:S04]  /*0ff0*/  LDS.128 R24, [0x50] ;  /* 0x00005000ff187984 */ /* 0x000f280000000c00 */
[----:B------:R-:W5:Y:S01]  /*1000*/  LDS.128 R28, [0x60] ;  /* 0x00006000ff1c7984 */ /* 0x000f620000000c00 */
[----:B-1----:R-:W-:-:S02]  /*1010*/  FADD.FTZ R71, R32, R16 ;  /* 0x0000001020477221 */ /* 0x002fc40000010000 */
[----:B------:R-:W-:Y:S02]  /*1020*/  FADD.FTZ R16, R33, R17 ;  /* 0x0000001121107221 */ /* 0x000fe40000010000 */
[----:B0-----:R-:W0:Y:S01]  /*1030*/  LDS.128 R32, [0x70] ;  /* 0x00007000ff207984 */ /* 0x001e220000000c00 */
[----:B------:R-:W-:Y:S02]  /*1040*/  FADD.FTZ R71, R71, R18 ;  /* 0x0000001247477221 */ /* 0x000fe40000010000 */
[----:B------:R-:W-:Y:S02]  /*1050*/  FADD.FTZ R16, R16, R19 ;  /* 0x0000001310107221 */ /* 0x000fe40000010000 */
[----:B--2---:R-:W-:Y:S02]  /*1060*/  FADD.FTZ R71, R71, R36 ;  /* 0x0000002447477221 */ /* 0x004fe40000010000 */
[----:B------:R-:W-:Y:S02]  /*1070*/  FADD.FTZ R36, R16, R37 ;  /* 0x0000002510247221 */ /* 0x000fe40000010000 */
[----:B------:R-:W1:Y:S01]  /*1080*/  LDS.128 R16, [0x80] ;  /* 0x00008000ff107984 */ /* 0x000e620000000c00 */
[----:B------:R-:W-:-:S02]  /*1090*/  FADD.FTZ R71, R71, R38 ;  /* 0x0000002647477221 */ /* 0x000fc40000010000 */
[----:B------:R-:W-:Y:S02]  /*10a0*/  FADD.FTZ R36, R36, R39 ;  /* 0x0000002724247221 */ /* 0x000fe40000010000 */
[----:B---3--:R-:W-:Y:S02]  /*10b0*/  FADD.FTZ R71, R71, R20 ;  /* 0x0000001447477221 */ /* 0x008fe40000010000 */
[----:B------:R-:W-:Y:S02]  /*10c0*/  FADD.FTZ R20, R36, R21 ;  /* 0x0000001524147221 */ /* 0x000fe40000010000 */
[----:B------:R-:W2:Y:S01]  /*10d0*/  LDS.128 R36, [0x90] ;  /* 0x00009000ff247984 */ /* 0x000ea20000000c00 */
[----:B------:R-:W-:Y:S02]  /*10e0*/  FADD.FTZ R71, R71, R22 ;  /* 0x0000001647477221 */ /* 0x000fe40000010000 */
[----:B------:R-:W-:Y:S02]  /*10f0*/  FADD.FTZ R20, R20, R23 ;  /* 0x0000001714147221 */ /* 0x000fe40000010000 */
[----:B----4-:R-:W-:-:S02]  /*1100*/  FADD.FTZ R71, R71, R24 ;  /* 0x0000001847477221 */ /* 0x010fc40000010000 */
[----:B------:R-:W-:Y:S02]  /*1110*/  FADD.FTZ R24, R20, R25 ;  /* 0x0000001914187221 */ /* 0x000fe40000010000 */
[----:B------:R-:W3:Y:S01]  /*1120*/  LDS.128 R20, [0xa0] ;  /* 0x0000a000ff147984 */ /* 0x000ee20000000c00 */
[----:B------:R-:W-:Y:S02]  /*1130*/  FADD.FTZ R71, R71, R26 ;  /* 0x0000001a47477221 */ /* 0x000fe40000010000 */
[----:B------:R-:W-:Y:S02]  /*1140*/  FADD.FTZ R24, R24, R27 ;  /* 0x0000001b18187221 */ /* 0x000fe40000010000 */
[----:B-----5:R-:W-:Y:S02]  /*1150*/  FADD.FTZ R71, R71, R28 ;  /* 0x0000001c47477221 */ /* 0x020fe40000010000 */
[----:B------:R-:W-:Y:S02]  /*1160*/  FADD.FTZ R28, R24, R29 ;  /* 0x0000001d181c7221 */ /* 0x000fe40000010000 */
[----:B------:R-:W4:Y:S01]  /*1170*/  LDS.128 R24, [0xb0] ;  /* 0x0000b000ff187984 */ /* 0x000f220000000c00 */
[----:B------:R-:W-:-:S02]  /*1180*/  FADD.FTZ R71, R71, R30 ;  /* 0x0000001e47477221 */ /* 0x000fc40000010000 */
[----:B------:R-:W-:Y:S02]  /*1190*/  FADD.FTZ R28, R28, R31 ;  /* 0x0000001f1c1c7221 */ /* 0x000fe40000010000 */
        /* <DEDUP_REMOVED lines=16> */
[----:B----4-:R-:W-:-:S02]  /*12a0*/  FADD.FTZ R71, R71, R24 ;  /* 0x0000001847477221 */ /* 0x010fc40000010000 */
[----:B------:R-:W-:Y:S02]  /*12b0*/  FADD.FTZ R28, R28, R25 ;  /* 0x000000191c1c7221 */ /* 0x000fe40000010000 */
[----:B------:R-:W-:Y:S02]  /*12c0*/  FADD.FTZ R32, R71, R26 ;  /* 0x0000001a47207221 */ /* 0x000fe40000010000 */
[----:B------:R-:W-:Y:S02]  /*12d0*/  FADD.FTZ R33, R28, R27 ;  /* 0x0000001b1c217221 */ /* 0x000fe40000010000 */
.L_x_2888:
[----:B------:R-:W-:Y:S05]  /*12e0*/  BSYNC B0 ;  /* 0x0000000000007941 */ /* 0x000fea0003800000 */
.L_x_2887:
[----:B------:R-:W-:Y:S05]  /*12f0*/  @!P1 BRA `(.L_x_2889) ;  /* 0x0000095000009947 */ /* 0x000fea0003800000 */
[----:B------:R-:W-:Y:S05]  /*1300*/  @P3 BRA `(.L_x_2890) ;  /* 0x000001c000003947 */ /* 0x000fea0003800000 */
[----:B------:R-:W1:Y:S01]  /*1310*/  S2R R27, SR_CTAID.Y ;  /* 0x00000000001b7919 */ /* 0x000e620000002600 */
[C---:B------:R-:W-:Y:S01]  /*1320*/  LOP3.LUT R22, R2.reuse, 0x1, RZ, 0xc0, !PT ;  /* 0x0000000102167812 */ /* 0x040fe200078ec0ff */
[----:B------:R-:W-:Y:S01]  /*1330*/  HFMA2.MMA R21, -RZ, RZ, 0, 2.384185791015625e-07 ;  /* 0x00000004ff157435 */ /* 0x000fe200000001ff */
[----:B------:R-:W-:Y:S02]  /*1340*/  LOP3.LUT P1, RZ, R2, 0x2, RZ, 0xc0, !PT ;  /* 0x0000000202ff7812 */ /* 0x000fe4000782c0ff */
[----:B------:R-:W-:Y:S01]  /*1350*/  MOV R20, 0x1 ;  /* 0x0000000100147802 */ /* 0x000fe20000000f00 */
[----:B------:R-:W-:-:S03]  /*1360*/  IMAD R18, R22, c[0x0][0x10], RZ ;  /* 0x0000040016127a24 */ /* 0x000fc600078e02ff */
[----:B------:R-:W-:Y:S01]  /*1370*/  SEL R23, R20, 0xffffffff, !P1 ;  /* 0xffffffff14177807 */ /* 0x000fe20004800000 */
[----:B------:R-:W-:-:S05]  /*1380*/  IMAD R16, R18, c[0x0][0xc], RZ ;  /* 0x0000030012107a24 */ /* 0x000fca00078e02ff */
[----:B------:R-:W-:-:S05]  /*1390*/  SHF.L.U32 R16, R16, 0x1, RZ ;  /* 0x0000000110107819 */ /* 0x000fca00000006ff */
[----:B------:R-:W-:-:S04]  /*13a0*/  IMAD.WIDE R16, R16, R21, c[0x0][0x198] ;  /* 0x0000660010107625 */ /* 0x000fc800078e0215 */
[----:B-1----:R-:W-:Y:S01]  /*13b0*/  IMAD R19, R5, c[0x0][0x10], R27 ;  /* 0x0000040005137a24 */ /* 0x002fe200078e021b */
[----:B------:R-:W-:-:S03]  /*13c0*/  IADD3 R18, R18, R27, RZ ;  /* 0x0000001b12127210 */ /* 0x000fc60007ffe0ff */
[----:B------:R-:W-:-:S04]  /*13d0*/  IMAD.WIDE.U32 R16, R19, 0x8, R16 ;  /* 0x0000000813107825 */ /* 0x000fc800078e0010 */
[----:B------:R-:W-:Y:S01]  /*13e0*/  IMAD.WIDE.U32 R18, R18, R21, c[0x0][0x190] ;  /* 0x0000640012127625 */ /* 0x000fe200078e0015 */
[----:B------:R1:W-:Y:S01]  /*13f0*/  STG.E.64 [R16.64], R32 ;  /* 0x0000002010007986 */ /* 0x0003e2000c101b06 */
        /* <DEDUP_REMOVED lines=8> */
.L_x_2891:
[----:B------:R-:W2:Y:S01]  /*1480*/  LDG.E.STRONG.GPU R18, [R16.64] ;  /* 0x0000000610127981 */ /* 0x000ea2000c1ef900 */
[----:B------:R-:W-:Y:S01]  /*1490*/  YIELD ;  /* 0x0000000000007946 */ /* 0x000fe20003800000 */
[----:B--2---:R-:W-:Y:S01]  /*14a0*/  ISETP.NE.AND P1, PT, R18, R25, PT ;  /* 0x000000191200720c */ /* 0x004fe20003f25270 */
[----:B------:R-:W-:-:S12]  /*14b0*/  CCTL.IVALL ;  /* 0x00000000ff00798f */ /* 0x000fd80002000000 */
[----:B------:R-:W-:Y:S05]  /*14c0*/  @P1 BRA `(.L_x_2891) ;  /* 0xffffffb000001947 */ /* 0x000fea000383ffff */
.L_x_2890:
[----:B--2---:R-:W-:Y:S01]  /*14d0*/  ISETP.NE.AND P1, PT, RZ, c[0x0][0xc], PT ;  /* 0x00000300ff007a0c */ /* 0x004fe20003f25270 */
[----:B------:R-:W-:Y:S01]  /*14e0*/  WARPSYNC 0xffffffff ;  /* 0xffffffff00007948 */ /* 0x000fe20003800000 */
[----:B------:R-:W-:Y:S11]  /*14f0*/  BAR.SYNC.DEFER_BLOCKING 0x0 ;  /* 0x0000000000007b1d */ /* 0x000ff60000010000 */
[----:B------:R-:W-:Y:S05]  /*1500*/  @!P1 BRA `(.L_x_2889) ;  /* 0x0000074000009947 */ /* 0x000fea0003800000 */
[----:B-1----:R-:W-:Y:S01]  /*1510*/  IADD3 R16, R59, -0x1, RZ ;  /* 0xffffffff3b107810 */ /* 0x002fe20007ffe0ff */
[----:B------:R-:W-:Y:S01]  /*1520*/  HFMA2.MMA R26, -RZ, RZ, 0, 0 ;  /* 0x00000000ff1a7435 */ /* 0x000fe200000001ff */
[----:B------:R-:W-:-:S02]  /*1530*/  MOV R24, c[0x0][0xc] ;  /* 0x0000030000187a02 */ /* 0x000fc40000000f00 */
[----:B------:R-:W-:Y:S02]  /*1540*/  ISETP.GE.U32.AND P2, PT, R16, 0x3, PT ;  /* 0x000000031000780c */ /* 0x000fe40003f46070 */
[----:B------:R-:W-:-:S11]  /*1550*/  LOP3.LUT P1, R24, R24, 0x3, RZ, 0xc0, !PT ;  /* 0x0000000318187812 */ /* 0x000fd6000782c0ff */
[----:B------:R-:W-:Y:S05]  /*1560*/  @!P2 BRA `(.L_x_2892) ;  /* 0x000003e00000a947 */ /* 0x000fea0003800000 */
[----:B------:R-:W-:Y:S02]  /*1570*/  LOP3.LUT R25, R59, 0x3, RZ, 0xc0, !PT ;  /* 0x000000033b197812 */ /* 0x000fe400078ec0ff */
[----:B------:R-:W-:Y:S02]  /*1580*/  MOV R26, RZ ;  /* 0x000000ff001a7202 */ /* 0x000fe40000000f00 */
[----:B------:R-:W-:Y:S02]  /*1590*/  IADD3 R25, -R25, c[0x0][0xc], RZ ;  /* 0x0000030019197a10 */ /* 0x000fe40007ffe1ff */
.L_x_2893:
        /* <DEDUP_REMOVED lines=9> */
[C---:B------:R-:W-:Y:S01]  /*1630*/  @!P6 LOP3.LUT R18, R2.reuse, 0x1, RZ, 0xc0, !PT ;  /* 0x000000010212e812 */ /* 0x040fe200078ec0ff */
[----:B------:R-:W2:Y:S04]  /*1640*/  @!P6 S2R R23, SR_CTAID.Y ;  /* 0x000000000017e919 */ /* 0x000ea80000002600 */
[----:B------:R-:W3:Y:S01]  /*1650*/  @!P4 S2R R29, SR_CTAID.Y ;  /* 0x00000000001dc919 */ /* 0x000ee20000002600 */
[----:B------:R-:W-:Y:S01]  /*1660*/  @!P4 LOP3.LUT R19, R2, 0x1, RZ, 0xc0, !PT ;  /* 0x000000010213c812 */ /* 0x000fe200078ec0ff */
[----:B------:R-:W-:Y:S01]  /*1670*/  @!P6 IMAD R18, R18, c[0x0][0x10], RZ ;  /* 0x000004001212ea24 */ /* 0x000fe200078e02ff */
[----:B------:R-:W-:Y:S01]  /*1680*/  @!P2 LOP3.LUT R30, R2, 0x1, RZ, 0xc0, !PT ;  /* 0x00000001021ea812 */ /* 0x000fe200078ec0ff */
[----:B------:R-:W4:Y:S01]  /*1690*/  @!P2 S2R R27, SR_CTAID.Y ;  /* 0x00000000001ba919 */ /* 0x000f220000002600 */
[----:B------:R-:W-:Y:S01]  /*16a0*/  @!P4 MOV R31, 0x4 ;  /* 0x00000004001fc802 */ /* 0x000fe20000000f00 */
[----:B------:R-:W-:Y:S01]  /*16b0*/  @!P4 IMAD R20, R19, c[0x0][0x10], RZ ;  /* 0x000004001314ca24 */ /* 0x000fe200078e02ff */
[----:B------:R-:W-:Y:S01]  /*16c0*/  @!P6 MOV R19, 0x4 ;  /* 0x000000040013e802 */ /* 0x000fe20000000f00 */
[----:B------:R-:W-:Y:S01]  /*16d0*/  @!P6 IMAD R18, R18, c[0x0][0xc], RZ ;  /* 0x000003001212ea24 */ /* 0x000fe200078e02ff */
[----:B------:R-:W-:Y:S01]  /*16e0*/  @!P2 MOV R35, 0x4 ;  /* 0x000000040023a802 */ /* 0x000fe20000000f00 */
[----:B------:R-:W-:-:S02]  /*16f0*/  @!P2 IMAD R30, R30, c[0x0][0x10], RZ ;  /* 0x000004001e1eaa24 */ /* 0x000fc400078e02ff */
[----:B------:R-:W-:Y:S01]  /*1700*/  @!P4 IMAD R20, R20, c[0x0][0xc], RZ ;  /* 0x000003001414ca24 */ /* 0x000fe200078e02ff */
[----:B------:R-:W-:Y:S01]  /*1710*/  @!P6 SHF.L.U32 R18, R18, 0x1, RZ ;  /* 0x000000011212e819 */ /* 0x000fe200000006ff */
[----:B------:R-:W-:Y:S02]  /*1720*/  @!P2 IMAD R30, R30, c[0x0][0xc], RZ ;  /* 0x000003001e1eaa24 */ /* 0x000fe400078e02ff */
[----:B-1----:R-:W-:Y:S01]  /*1730*/  @!P5 IMAD R21, R26, c[0x0][0x10], R21 ;  /* 0x000004001a15da24 */ /* 0x002fe200078e0215 */
[----:B------:R-:W-:Y:S01]  /*1740*/  @!P4 SHF.L.U32 R20, R20, 0x1, RZ ;  /* 0x000000011414c819 */ /* 0x000fe200000006ff */
[----:B------:R-:W-:Y:S01]  /*1750*/  @!P6 IMAD.WIDE R18, R18, R19, c[0x0][0x198] ;  /* 0x000066001212e625 */ /* 0x000fe200078e0213 */
[----:B------:R-:W-:-:S03]  /*1760*/  @!P2 SHF.L.U32 R30, R30, 0x1, RZ ;  /* 0x000000011e1ea819 */ /* 0x000fc600000006ff */
[----:B--2---:R-:W-:Y:S02]  /*1770*/  @!P6 IMAD R23, R16, c[0x0][0x10], R23 ;  /* 0x000004001017ea24 */ /* 0x004fe400078e0217 */
[----:B------:R-:W-:Y:S01]  /*1780*/  @!P5 IMAD R16, R17, c[0x0][0x10], RZ ;  /* 0x000004001110da24 */ /* 0x000fe200078e02ff */
[----:B------:R-:W-:Y:S01]  /*1790*/  @!P5 MOV R17, 0x4 ;  /* 0x000000040011d802 */ /* 0x000fe20000000f00 */
[----:B---3--:R-:W-:Y:S02]  /*17a0*/  @!P4 IMAD R29, R22, c[0x0][0x10], R29 ;  /* 0x00000400161dca24 */ /* 0x008fe400078e021d */
[----:B------:R-:W-:Y:S02]  /*17b0*/  @!P5 IMAD R16, R16, c[0x0][0xc], RZ ;  /* 0x000003001010da24 */ /* 0x000fe400078e02ff */
[----:B------:R-:W-:-:S03]  /*17c0*/  @!P6 IMAD.WIDE.U32 R18, R23, 0x8, R18 ;  /* 0x000000081712e825 */ /* 0x000fc600078e0012 */
[----:B------:R-:W-:Y:S01]  /*17d0*/  @!P5 SHF.L.U32 R16, R16, 0x1, RZ ;  /* 0x000000011010d819 */ /* 0x000fe200000006ff */
[----:B------:R-:W-:Y:S02]  /*17e0*/  @!P2 IMAD.WIDE R22, R30, R35, c[0x0][0x198] ;  /* 0x000066001e16a625 */ /* 0x000fe400078e0223 */
[----:B------:R-:W2:Y:S02]  /*17f0*/  @!P6 LDG.E.64 R18, [R18.64] ;  /* 0x000000061212e981 */ /* 0x000ea4000c1e1b00 */
[----:B------:R-:W-:-:S06]  /*1800*/  @!P5 IMAD.WIDE R16, R16, R17, c[0x0][0x198] ;  /* 0x000066001010d625 */ /* 0x000fcc00078e0211 */
[----:B------:R-:W-:-:S04]  /*1810*/  @!P5 IMAD.WIDE.U32 R16, R21, 0x8, R16 ;  /* 0x000000081510d825 */ /* 0x000fc800078e0010 */
[----:B------:R-:W-:Y:S02]  /*1820*/  @!P4 IMAD.WIDE R20, R20, R31, c[0x0][0x198] ;  /* 0x000066001414c625 */ /* 0x000fe400078e021f */
[----:B------:R-:W3:Y:S02]  /*1830*/  @!P5 LDG.E.64 R16, [R16.64] ;  /* 0x000000061010d981 */ /* 0x000ee4000c1e1b00 */
[----:B----4-:R-:W-:Y:S02]  /*1840*/  @!P2 IMAD R27, R28, c[0x0][0x10], R27 ;  /* 0x000004001c1baa24 */ /* 0x010fe400078e021b */
[----:B------:R-:W-:-:S04]  /*1850*/  @!P4 IMAD.WIDE.U32 R20, R29, 0x8, R20 ;  /* 0x000000081d14c825 */ /* 0x000fc800078e0014 */
[----:B------:R-:W-:Y:S02]  /*1860*/  @!P2 IMAD.WIDE.U32 R22, R27, 0x8, R22 ;  /* 0x000000081b16a825 */ /* 0x000fe400078e0016 */
[----:B------:R-:W4:Y:S04]  /*1870*/  @!P4 LDG.E.64 R20, [R20.64] ;  /* 0x000000061414c981 */ /* 0x000f28000c1e1b00 */
[----:B------:R-:W5:Y:S01]  /*1880*/  @!P2 LDG.E.64 R22, [R22.64] ;  /* 0x000000061616a981 */ /* 0x000f62000c1e1b00 */
[----:B------:R-:W-:Y:S02]  /*1890*/  IADD3 R25, R25, -0x4, RZ ;  /* 0xfffffffc19197810 */ /* 0x000fe40007ffe0ff */
[----:B------:R-:W-:Y:S01]  /*18a0*/  IADD3 R26, R26, 0x4, RZ ;  /* 0x000000041a1a7810 */ /* 0x000fe20007ffe0ff */
[----:B0--3--:R-:W-:-:S02]  /*18b0*/  @!P5 FADD.FTZ R32, R32, R16 ;  /* 0x000000102020d221 */ /* 0x009fc40000010000 */
[----:B------:R-:W-:Y:S01]  /*18c0*/  @!P5 FADD.FTZ R33, R33, R17 ;  /* 0x000000112121d221 */ /* 0x000fe20000010000 */
[----:B------:R-:W-:Y:S01]  /*18d0*/  ISETP.NE.AND P5, PT, R25, RZ, PT ;  /* 0x000000ff1900720c */ /* 0x000fe20003fa5270 */
[----:B--2---:R-:W-:Y:S02]  /*18e0*/  @!P6 FADD.FTZ R32, R32, R18 ;  /* 0x000000122020e221 */ /* 0x004fe40000010000 */
[----:B------:R-:W-:Y:S02]  /*18f0*/  @!P6 FADD.FTZ R33, R33, R19 ;  /* 0x000000132121e221 */ /* 0x000fe40000010000 */
[----:B----4-:R-:W-:Y:S02]  /*1900*/  @!P4 FADD.FTZ R32, R32, R20 ;  /* 0x000000142020c221 */ /* 0x010fe40000010000 */
[----:B------:R-:W-:Y:S02]  /*1910*/  @!P4 FADD.FTZ R33, R33, R21 ;  /* 0x000000152121c221 */ /* 0x000fe40000010000 */
[----:B-----5:R-:W-:-:S02]  /*1920*/  @!P2 FADD.FTZ R32, R32, R22 ;  /* 0x000000162020a221 */ /* 0x020fc40000010000 */
[----:B------:R-:W-:Y:S02]  /*1930*/  @!P2 FADD.FTZ R33, R33, R23 ;  /* 0x000000172121a221 */ /* 0x000fe40000010000 */
[----:B------:R-:W-:Y:S05]  /*1940*/  @P5 BRA `(.L_x_2893) ;  /* 0xfffffc5000005947 */ /* 0x000fea000383ffff */
.L_x_2892:
        /* <DEDUP_REMOVED lines=17> */
.L_x_2895:
[----:B------:R-:W-:Y:S05]  /*1a60*/  BSYNC B0 ;  /* 0x0000000000007941 */ /* 0x000fea0003800000 */
.L_x_2894:
        /* <DEDUP_REMOVED lines=11> */
[----:B------:R-:W-:Y:S01]  /*1b20*/  @!P2 IMAD R16, R16, c[0x0][0x10], RZ ;  /* 0x000004001010aa24 */ /* 0x000fe200078e02ff */
[----:B------:R-:W-:Y:S01]  /*1b30*/  @!P1 MOV R22, 0x4 ;  /* 0x0000000400169802 */ /* 0x000fe20000000f00 */
[----:B------:R-:W-:Y:S02]  /*1b40*/  @!P1 IMAD R17, R17, c[0x0][0x10], RZ ;  /* 0x0000040011119a24 */ /* 0x000fe400078e02ff */
        /* <DEDUP_REMOVED lines=16> */
.L_x_2889:
[----:B------:R-:W-:Y:S01]  /*1c50*/  LOP3.LUT P1, RZ, R5, R6, RZ, 0xfc, !PT ;  /* 0x0000000605ff7212 */ /* 0x000fe2000782fcff */
[----:B------:R-:W-:Y:S01]  /*1c60*/  @!P3 STS.64 [0xc8], R32 ;  /* 0x0000c820ff00b388 */ /* 0x000fe20000000a00 */
[----:B------:R-:W-:Y:S01]  /*1c70*/  ISETP.EQ.U32.AND P2, PT, RZ, c[0x0][0x168], PT ;  /* 0x00005a00ff007a0c */ /* 0x000fe20003f42070 */
[----:B------:R-:W-:Y:S01]  /*1c80*/  HFMA2.MMA R19, -RZ, RZ, 0, 2.384185791015625e-07 ;  /* 0x00000004ff137435 */ /* 0x000fe200000001ff */
[----:B------:R-:W-:Y:S02]  /*1c90*/  IADD3 R18, R65, R52, RZ ;  /* 0x0000003441127210 */ /* 0x000fe40007ffe0ff */
[----:B------:R-:W-:-:S07]  /*1ca0*/  ISETP.EQ.OR.EX P1, PT, RZ, c[0x0][0x16c], P1, P2 ;  /* 0x00005b00ff007a0c */ /* 0x000fce0000f22720 */
[----:B-1----:R-:W-:-:S04]  /*1cb0*/  IMAD.WIDE R16, R18, R19, c[0x0][0x178] ;  /* 0x00005e0012107625 */ /* 0x002fc800078e0213 */
        /* <DEDUP_REMOVED lines=9> */
[----:B------:R-:W-:-:S02]  /*1d50*/  MOV R28, 0x3f800000 ;  /* 0x3f800000001c7802 */ /* 0x000fc40000000f00 */
[----:B------:R-:W-:Y:S01]  /*1d60*/  ISETP.NE.AND P6, PT, RZ, UR5, PT ;  /* 0x00000005ff007c0c */ /* 0x000fe2000bfc5270 */
[----:B------:R-:W1:Y:S01]  /*1d70*/  LDS.64 R24, [0xc8] ;  /* 0x0000c800ff187984 */ /* 0x000e620000000a00 */
[----:B------:R-:W-:-:S04]  /*1d80*/  ISETP.GE.U32.AND P2, PT, R61, c[0x0][0x1c8], PT ;  /* 0x000072003d007a0c */ /* 0x000fc80003f46070 */
[----:B------:R-:W-:-:S04]  /*1d90*/  ISETP.GE.AND.EX P2, PT, R53, c[0x0][0x1cc], PT, P2 ;  /* 0x0000730035007a0c */ /* 0x000fc80003f46320 */
[----:B------:R-:W-:Y:S01]  /*1da0*/  ISETP.GT.U32.OR P2, PT, R6, 0x29f, P2 ;  /* 0x0000029f0600780c */ /* 0x000fe20001744470 */
[----:B-1----:R-:W-:-:S04]  /*1db0*/  FMUL.FTZ R24, R24, c[0x0][0x1f4] ;  /* 0x00007d0018187a20 */ /* 0x002fc80000410000 */
[C---:B------:R-:W-:Y:S02]  /*1dc0*/  FMUL.FTZ R26, R24.reuse, R24 ;  /* 0x00000018181a7220 */ /* 0x040fe40000410000 */
[C---:B------:R-:W-:Y:S02]  /*1dd0*/  FADD.FTZ R21, -R24.reuse, R40 ;  /* 0x0000002818157221 */ /* 0x040fe40000010100 */
[----:B------:R-:W-:Y:S02]  /*1de0*/  FFMA.FTZ R25, R25, c[0x0][0x1f4], -R26 ;  /* 0x00007d0019197a23 */ /* 0x000fe4000001081a */
[C---:B------:R-:W-:Y:S02]  /*1df0*/  FADD.FTZ R41, -R24.reuse, R41 ;  /* 0x0000002918297221 */ /* 0x040fe40000010100 */
[C---:B------:R-:W-:Y:S01]  /*1e00*/  FADD.FTZ R35, -R24.reuse, R12 ;  /* 0x0000000c18237221 */ /* 0x040fe20000010100 */
[----:B------:R-:W-:Y:S01]  /*1e10*/  FSETP.GTU.FTZ.AND P1, PT, R25, RZ, PT ;  /* 0x000000ff1900720b */ /* 0x000fe20003f3c000 */
[----:B------:R-:W-:-:S02]  /*1e20*/  FADD.FTZ R13, -R24, R13 ;  /* 0x0000000d180d7221 */ /* 0x000fc40000010100 */
[C---:B0-----:R-:W-:Y:S02]  /*1e30*/  FADD.FTZ R33, -R24.reuse, R14 ;  /* 0x0000000e18217221 */ /* 0x041fe40000010100 */
[C---:B------:R-:W-:Y:S02]  /*1e40*/  FADD.FTZ R15, -R24.reuse, R15 ;  /* 0x0000000f180f7221 */ /* 0x040fe40000010100 */
[C---:B------:R-:W-:Y:S02]  /*1e50*/  FADD.FTZ R31, -R24.reuse, R42 ;  /* 0x0000002a181f7221 */ /* 0x040fe40000010100 */
[C---:B------:R-:W-:Y:S02]  /*1e60*/  FADD.FTZ R43, -R24.reuse, R43 ;  /* 0x0000002b182b7221 */ /* 0x040fe40000010100 */
[----:B------:R-:W-:Y:S02]  /*1e70*/  FADD.FTZ R29, -R24, R44 ;  /* 0x0000002c181d7221 */ /* 0x000fe40000010100 */
[----:B------:R-:W-:-:S02]  /*1e80*/  @P1 FADD.FTZ R25, R25, c[0x0][0x188] ;  /* 0x0000620019191621 */ /* 0x000fc40000010000 */
[----:B------:R-:W-:Y:S02]  /*1e90*/  FADD.FTZ R45, -R24, R45 ;  /* 0x0000002d182d7221 */ /* 0x000fe40000010100 */
[----:B------:R0:W1:Y:S01]  /*1ea0*/  @P1 MUFU.RSQ R28, R25 ;  /* 0x00000019001c1308 */ /* 0x0000620000001400 */
[----:B------:R-:W-:Y:S01]  /*1eb0*/  ISETP.GE.U32.AND P1, PT, R62, c[0x0][0x1c8], PT ;  /* 0x000072003e007a0c */ /* 0x000fe20003f26070 */
[C---:B------:R-:W-:Y:S02]  /*1ec0*/  FADD.FTZ R27, -R24.reuse, R46 ;  /* 0x0000002e181b7221 */ /* 0x040fe40000010100 */
[C---:B------:R-:W-:Y:S01]  /*1ed0*/  FADD.FTZ R47, -R24.reuse, R47 ;  /* 0x0000002f182f7221 */ /* 0x040fe20000010100 */
[----:B------:R-:W-:Y:S01]  /*1ee0*/  ISETP.GE.AND.EX P1, PT, R11, c[0x0][0x1cc], PT, P1 ;  /* 0x000073000b007a0c */ /* 0x000fe20003f26310 */
[C---:B------:R-:W-:Y:S02]  /*1ef0*/  FADD.FTZ R49, -R24.reuse, R49 ;  /* 0x0000003118317221 */ /* 0x040fe40000010100 */
[----:B------:R-:W-:Y:S01]  /*1f00*/  FADD.FTZ R23, -R24, R50 ;  /* 0x0000003218177221 */ /* 0x000fe20000010100 */
[----:B------:R-:W-:Y:S01]  /*1f10*/  ISETP.GT.U32.OR P1, PT, R6, 0x29f, P1 ;  /* 0x0000029f0600780c */ /* 0x000fe20000f24470 */
[----:B0-----:R-:W-:-:S02]  /*1f20*/  FADD.FTZ R25, -R24, R48 ;  /* 0x0000003018197221 */ /* 0x001fc40000010100 */
[----:B------:R-:W-:Y:S02]  /*1f30*/  FADD.FTZ R51, -R24, R51 ;  /* 0x0000003318337221 */ /* 0x000fe40000010100 */
[-C--:B-1----:R-:W-:Y:S02]  /*1f40*/  FMUL.FTZ R21, R21, R28.reuse ;  /* 0x0000001c15157220 */ /* 0x082fe40000410000 */
[-C--:B------:R-:W-:Y:S02]  /*1f50*/  FMUL.FTZ R14, R41, R28.reuse ;  /* 0x0000001c290e7220 */ /* 0x080fe40000410000 */
[-C--:B------:R-:W-:Y:S02]  /*1f60*/  FMUL.FTZ R35, R35, R28.reuse ;  /* 0x0000001c23237220 */ /* 0x080fe40000410000 */
[-C--:B------:R-:W-:Y:S02]  /*1f70*/  FMUL.FTZ R26, R13, R28.reuse ;  /* 0x0000001c0d1a7220 */ /* 0x080fe40000410000 */
[----:B------:R-:W-:-:S02]  /*1f80*/  FMUL.FTZ R33, R33, R28 ;  /* 0x0000001c21217220 */ /* 0x000fc40000410000 */
[-C--:B------:R-:W-:Y:S02]  /*1f90*/  FMUL.FTZ R24, R15, R28.reuse ;  /* 0x0000001c0f187220 */ /* 0x080fe40000410000 */
[-C--:B------:R-:W-:Y:S02]  /*1fa0*/  FMUL.FTZ R31, R31, R28.reuse ;  /* 0x0000001c1f1f7220 */ /* 0x080fe40000410000 */
        /* <DEDUP_REMOVED lines=8> */
[----:B------:R-:W-:Y:S02]  /*2030*/  FMUL.FTZ R28, R51, R28 ;  /* 0x0000001c331c7220 */ /* 0x000fe40000410000 */
[----:B--2---:R-:W-:-:S02]  /*2040*/  FFMA.FTZ R12, R16, R21, R18 ;  /* 0x00000015100c7223 */ /* 0x004fc40000010012 */
        /* <DEDUP_REMOVED lines=12> */
.L_x_2896:
        /* <DEDUP_REMOVED lines=11> */
.L_x_2898:
[----:B------:R-:W-:Y:S05]  /*21c0*/  BSYNC B0 ;  /* 0x0000000000007941 */ /* 0x000fea0003800000 */
.L_x_2897:
[----:B0-----:R-:W-:Y:S02]  /*21d0*/  FFMA.FTZ R12, R16, R35, R18 ;  /* 0x00000023100c7223 */ /* 0x001fe40000010012 */
        /* <DEDUP_REMOVED lines=12> */
.L_x_2899:
        /* <DEDUP_REMOVED lines=11> */
.L_x_2901:
[----:B------:R-:W-:Y:S05]  /*2350*/  BSYNC B0 ;  /* 0x0000000000007941 */ /* 0x000fea0003800000 */
.L_x_2900:
        /* <DEDUP_REMOVED lines=13> */
.L_x_2902:
        /* <DEDUP_REMOVED lines=11> */
.L_x_2904:
[----:B------:R-:W-:Y:S05]  /*24e0*/  BSYNC B0 ;  /* 0x0000000000007941 */ /* 0x000fea0003800000 */
.L_x_2903:
[----:B------:R-:W-:Y:S01]  /*24f0*/  ISETP.GE.U32.AND P5, PT, R60, c[0x0][0x1c8], PT ;  /* 0x000072003c007a0c */ /* 0x000fe20003fa6070 */
[C-C-:B0-----:R-:W-:Y:S01]  /*2500*/  FFMA.FTZ R20, R16.reuse, R27, R18.reuse ;  /* 0x0000001b10147223 */ /* 0x141fe20000010012 */
        /* <DEDUP_REMOVED lines=34> */
.L_x_2905:
        /* <DEDUP_REMOVED lines=11> */
.L_x_2907:
[----:B------:R-:W-:Y:S05]  /*27e0*/  BSYNC B0 ;  /* 0x0000000000007941 */ /* 0x000fea0003800000 */
.L_x_2906:
        /* <DEDUP_REMOVED lines=11> */
.L_x_2908:
[----:B------:R-:W-:Y:S01]  /*28a0*/  BSSY B0, `(.L_x_2909) ;  /* 0x000000b000007945 */ /* 0x000fe20003800000 */
[----:B------:R-:W-:Y:S05]  /*28b0*/  @P1 BRA `(.L_x_2910) ;  /* 0x0000009000001947 */ /* 0x000fea0003800000 */
[----:B0-----:R-:W-:Y:S01]  /*28c0*/  IMAD R16, R55, c[0x0][0x1c0], RZ ;  /* 0x0000700037107a24 */ /* 0x001fe200078e02ff */
[----:B------:R-:W-:Y:S02]  /*28d0*/  MOV R12, R68 ;  /* 0x00000044000c7202 */ /* 0x000fe40000000f00 */
[----:B------:R-:W-:Y:S01]  /*28e0*/  MOV R13, R67 ;  /* 0x00000043000d7202 */ /* 0x000fe20000000f00 */
[----:B------:R-:W-:-:S04]  /*28f0*/  IMAD R11, R7, c[0x0][0x1c4], R16 ;  /* 0x00007100070b7a24 */ /* 0x000fc800078e0210 */
[----:B------:R-:W-:-:S05]  /*2900*/  IMAD.WIDE.U32 R16, R7, c[0x0][0x1c0], R12 ;  /* 0x0000700007107a25 */ /* 0x000fca00078e000c */
[----:B------:R-:W-:Y:S02]  /*2910*/  IADD3 R11, R17, R11, RZ ;  /* 0x0000000b110b7210 */ /* 0x000fe40007ffe0ff */
[----:B------:R-:W-:-:S04]  /*2920*/  LEA R12, P1, R16, c[0x0][0x160], 0x2 ;  /* 0x00005800100c7a11 */ /* 0x000fc800078210ff */
[----:B------:R-:W-:-:S05]  /*2930*/  LEA.HI.X R13, R16, c[0x0][0x164], R11, 0x2, P1 ;  /* 0x00005900100d7a11 */ /* 0x000fca00008f140b */
[----:B------:R0:W-:Y:S04]  /*2940*/  STG.E.64 [R12.64], R14 ;  /* 0x0000000e0c007986 */ /* 0x0001e8000c101b06 */
.L_x_2910:
[----:B------:R-:W-:Y:S05]  /*2950*/  BSYNC B0 ;  /* 0x0000000000007941 */ /* 0x000fea0003800000 */
.L_x_2909:
        /* <DEDUP_REMOVED lines=11> */
.L_x_2911:
        /* <DEDUP_REMOVED lines=11> */
.L_x_2913:
[----:B------:R-:W-:Y:S05]  /*2ac0*/  BSYNC B0 ;  /* 0x0000000000007941 */ /* 0x000fea0003800000 */
.L_x_2912:
        /* <DEDUP_REMOVED lines=11> */
.L_x_2914:
        /* <DEDUP_REMOVED lines=11> */
.L_x_2916:
[----:B------:R-:W-:Y:S05]  /*2c30*/  BSYNC B0 ;  /* 0x0000000000007941 */ /* 0x000fea0003800000 */
.L_x_2915:
        /* <DEDUP_REMOVED lines=11> */
.L_x_2917:
[----:B------:R-:W-:Y:S01]  /*2cf0*/  BSSY B0, `(.L_x_2918) ;  /* 0x000000a000007945 */ /* 0x000fe20003800000 */
[----:B------:R-:W-:Y:S05]  /*2d00*/  @P4 BRA `(.L_x_2919) ;  /* 0x0000008000004947 */ /* 0x000fea0003800000 */
[----:B------:R-:W-:Y:S01]  /*2d10*/  MOV R66, R68 ;  /* 0x0000004400427202 */ /* 0x000fe20000000f00 */
[----:B------:R-:W-:-:S04]  /*2d20*/  IMAD R11, R58, c[0x0][0x1c0], RZ ;  /* 0x000070003a0b7a24 */ /* 0x000fc800078e02ff */
[----:B------:R-:W-:-:S04]  /*2d30*/  IMAD.WIDE.U32 R66, R10, c[0x0][0x1c0], R66 ;  /* 0x000070000a427a25 */ /* 0x000fc800078e0042 */
[----:B------:R-:W-:Y:S01]  /*2d40*/  IMAD R11, R10, c[0x0][0x1c4], R11 ;  /* 0x000071000a0b7a24 */ /* 0x000fe200078e020b */
[----:B0-----:R-:W-:-:S04]  /*2d50*/  LEA R12, P1, R66, c[0x0][0x160], 0x2 ;  /* 0x00005800420c7a11 */ /* 0x001fc800078210ff */
[----:B------:R-:W-:-:S04]  /*2d60*/  IADD3 R11, R67, R11, RZ ;  /* 0x0000000b430b7210 */ /* 0x000fc80007ffe0ff */
[----:B------:R-:W-:-:S05]  /*2d70*/  LEA.HI.X R13, R66, c[0x0][0x164], R11, 0x2, P1 ;  /* 0x00005900420d7a11 */ /* 0x000fca00008f140b */
[----:B------:R0:W-:Y:S02]  /*2d80*/  STG.E.64 [R12.64], R26 ;  /* 0x0000001a0c007986 */ /* 0x0001e4000c101b06 */
.L_x_2919:
[----:B------:R-:W-:Y:S05]  /*2d90*/  BSYNC B0 ;  /* 0x0000000000007941 */ /* 0x000fea0003800000 */
.L_x_2918:
[----:B------:R-:W-:Y:S02]  /*2da0*/  IADD3 R64, R64, c[0x0][0x10], RZ ;  /* 0x0000040040407a10 */ /* 0x000fe40007ffe0ff */
[----:B------:R-:W-:Y:S02]  /*2db0*/  IADD3 R2, R2, 0x1, RZ ;  /* 0x0000000102027810 */ /* 0x000fe40007ffe0ff */
[----:B------:R-:W-:-:S13]  /*2dc0*/  ISETP.GE.AND P1, PT, R64, UR4, PT ;  /* 0x0000000440007c0c */ /* 0x000fda000bf26270 */
[----:B------:R-:W-:Y:S01]  /*2dd0*/  @P1 CALL.REL.NOINC `(.L_x_2920) ;  /* 0x0000001000001944 */ /* 0x000fe20003c00000 */
[----:B------:R-:W-:Y:S05]  /*2de0*/  BRA `(.L_x_2921) ;  /* 0xffffd43000007947 */ /* 0x000fea000383ffff */
.L_x_2920:
[----:B------:R-:W-:Y:S05]  /*2df0*/  EXIT ;  /* 0x000000000000794d */ /* 0x000fea0003800000 */
.L_x_2922:
        /* <DEDUP_REMOVED lines=16> */
.L_x_3322:


//--------------------- .text._Z35group_norm_nhwc_fwd_one_pass_kernelI11Fp32IOFp32WLi512ELi42ELi672EEv26Group_norm_nhwc_fwd_params --------------------------
	.section	.text._Z35group_norm_nhwc_fwd_one_pass_kernelI11Fp32IOFp32WLi512ELi42ELi672EEv26Group_norm_nhwc_fwd_params,"ax",@progbits
	.sectioninfo	@"SHI_REGISTERS=80"
	.align	128
        .global         _Z35group_norm_nhwc_fwd_one_pass_kernelI11Fp32IOFp32WLi512ELi42ELi672EEv26Group_norm_nhwc_fwd_params
        .type           _Z35group_norm_nhwc_fwd_one_pass_kernelI11Fp32IOFp32WLi512ELi42ELi672EEv26Group_norm_nhwc_fwd_params,@function
        .size           _Z35group_norm_nhwc_fwd_one_pass_kernelI11Fp32IOFp32WLi512ELi42ELi672EEv26Group_norm_nhwc_fwd_params,(.L_x_3323 - _Z35group_norm_nhwc_fwd_one_pass_kernelI11Fp32IOFp32WLi512ELi42ELi672EEv26Group_norm_nhwc_fwd_params)
        .other          _Z35group_norm_nhwc_fwd_one_pass_kernelI11Fp32IOFp32WLi512ELi42ELi672EEv26Group_norm_nhwc_fwd_params,@"STO_CUDA_ENTRY STV_DEFAULT"
_Z35group_norm_nhwc_fwd_one_pass_kernelI11Fp32IOFp32WLi512ELi42ELi672EEv26Group_norm_nhwc_fwd_params:
.text._Z35group_norm_nhwc_fwd_one_pass_kernelI11Fp32IOFp32WLi512ELi42ELi672EEv26Group_norm_nhwc_fwd_params:
        /* <DEDUP_REMOVED lines=8> */
[----:B-1----:R-:W0:Y:S01]  /*0080*/  S2UR UR15, SR_CTAID.X ;  /* 0x00000000000f79c3 */ /* 0x002e220000002500 */
[----:B------:R-:W-:Y:S01]  /*0090*/  IMAD.WIDE.U32 R2, R4, -0x79e79e79, RZ ;  /* 0x8618618704027825 */ /* 0x000fe200078e00ff */
[----:B------:R-:W-:Y:S02]  /*00a0*/  ULDC.U8 UR16, c[0x0][0x1dc] ;  /* 0x0000770000107ab9 */ /* 0x000fe40000000000 */
[----:B------:R-:W-:Y:S02]  /*00b0*/  UMOV UR4, URZ ;  /* 0x0000003f00047c82 */ /* 0x000fe40008000000 */
[----:B------:R-:W-:Y:S01]  /*00c0*/  IADD3 R2, -R3, R4, RZ ;  /* 0x0000000403027210 */ /* 0x000fe20007ffe1ff */
[----:B------:R-:W-:-:S03]  /*00d0*/  ULDC.64 UR12, c[0x0][0x118] ;  /* 0x00004600000c7ab9 */ /* 0x000fc60000000a00 */
[----:B------:R-:W-:Y:S02]  /*00e0*/  LEA.HI R2, R2, R3, RZ, 0x1f ;  /* 0x0000000302027211 */ /* 0x000fe400078ff8ff */
[----:B------:R-:W-:Y:S02]  /*00f0*/  SHF.R.S32.HI R3, RZ, 0x1f, R4 ;  /* 0x0000001fff037819 */ /* 0x000fe40000011404 */
[----:B------:R-:W-:Y:S02]  /*0100*/  SHF.R.U32.HI R2, RZ, 0x4, R2 ;  /* 0x00000004ff027819 */ /* 0x000fe40000011602 */
[----:B------:R-:W-:-:S03]  /*0110*/  LEA.HI R3, R3, R4, RZ, 0x5 ;  /* 0x0000000403037211 */ /* 0x000fc600078f28ff */
[----:B------:R-:W-:Y:S01]  /*0120*/  IMAD R44, R2, -0x15, R4 ;  /* 0xffffffeb022c7824 */ /* 0x000fe200078e0204 */
[----:B------:R-:W-:Y:S02]  /*0130*/  SHF.R.S32.HI R3, RZ, 0x5, R3 ;  /* 0x00000005ff037819 */ /* 0x000fe40000011403 */
[----:B0-----:R-:W-:Y:S02]  /*0140*/  MOV R5, UR15 ;  /* 0x0000000f00057c02 */ /* 0x001fe40008000f00 */
[----:B------:R-:W-:-:S03]  /*0150*/  SHF.L.U32 R44, R44, 0x1, RZ ;  /* 0x000000012c2c7819 */ /* 0x000fc600000006ff */
[----:B------:R-:W-:-:S05]  /*0160*/  IMAD R0, R5, c[0x0][0x1e4], R2 ;  /* 0x0000790005007a24 */ /* 0x000fca00078e0202 */
[C---:B------:R-:W-:Y:S02]  /*0170*/  ISETP.GE.U32.AND P0, PT, R0.reuse, c[0x0][0x1c8], PT ;  /* 0x0000720000007a0c */ /* 0x040fe40003f06070 */
[----:B------:R-:W-:Y:S02]  /*0180*/  SHF.R.S32.HI R2, RZ, 0x1f, R0 ;  /* 0x0000001fff027819 */ /* 0x000fe40000011400 */
[----:B------:R-:W-:Y:S02]  /*0190*/  IADD3 R63, R0, 0x20, RZ ;  /* 0x00000020003f7810 */ /* 0x000fe40007ffe0ff */
[----:B------:R-:W-:Y:S02]  /*01a0*/  ISETP.GE.AND.EX P0, PT, R2, c[0x0][0x1cc], PT, P0 ;  /* 0x0000730002007a0c */ /* 0x000fe40003f06300 */
        /* <DEDUP_REMOVED lines=13> */
[----:B------:R-:W-:-:S02]  /*0280*/  IADD3 R46, R0, 0x1c0, RZ ;  /* 0x000001c0002e7810 */ /* 0x000fc40007ffe0ff */
[----:B------:R-:W-:Y:S02]  /*0290*/  IADD3 R45, R0, 0x1e0, RZ ;  /* 0x000001e0002d7810 */ /* 0x000fe40007ffe0ff */
.L_x_2981:
[----:B------:R-:W-:Y:S01]  /*02a0*/  IABS R5, c[0x0][0x1d8] ;  /* 0x0000760000057a13 */ /* 0x000fe20000000000 */
[----:B0-----:R-:W0:Y:S01]  /*02b0*/  S2R R61, SR_TID.X ;  /* 0x00000000003d7919 */ /* 0x001e220000002100 */
[----:B------:R-:W-:Y:S02]  /*02c0*/  SHF.R.S32.HI R8, RZ, 0x1f, R0 ;  /* 0x0000001fff087819 */ /* 0x000fe40000011400 */
[----:B-1----:R-:W1:Y:S01]  /*02d0*/  I2F.RP R4, R5 ;  /* 0x0000000500047306 */ /* 0x002e620000209400 */
[----:B------:R-:W-:Y:S02]  /*02e0*/  SHF.R.S32.HI R64, RZ, 0x1f, R63 ;  /* 0x0000001fff407819 */ /* 0x000fe4000001143f */
[----:B------:R-:W-:Y:S02]  /*02f0*/  ISETP.GE.U32.AND P4, PT, R56, c[0x0][0x1c8], PT ;  /* 0x0000720038007a0c */ /* 0x000fe40003f86070 */
[----:B------:R-:W-:Y:S02]  /*0300*/  SHF.R.S32.HI R65, RZ, 0x1f, R62 ;  /* 0x0000001fff417819 */ /* 0x000fe4000001143e */
[----:B------:R-:W-:-:S02]  /*0310*/  SHF.R.S32.HI R68, RZ, 0x1f, R57 ;  /* 0x0000001fff447819 */ /* 0x000fc40000011439 */
[----:B------:R-:W-:-:S04]  /*0320*/  SHF.R.S32.HI R70, RZ, 0x1f, R56 ;  /* 0x0000001fff467819 */ /* 0x000fc80000011438 */
[----:B------:R-:W-:Y:S01]  /*0330*/  ISETP.GE.AND.EX P4, PT, R70, c[0x0][0x1cc], PT, P4 ;  /* 0x0000730046007a0c */ /* 0x000fe20003f86340 */
[----:B-1----:R-:W1:Y:S03]  /*0340*/  MUFU.RCP R4, R4 ;  /* 0x0000000400047308 */ /* 0x002e660000001000 */
[----:B0-----:R-:W-:Y:S02]  /*0350*/  ISETP.GT.U32.OR P4, PT, R61, 0x29f, P4 ;  /* 0x0000029f3d00780c */ /* 0x001fe40002784470 */
[----:B-1----:R-:W-:-:S04]  /*0360*/  IADD3 R2, R4, 0xffffffe, RZ ;  /* 0x0ffffffe04027810 */ /* 0x002fc80007ffe0ff */
[----:B------:R0:W1:Y:S02]  /*0370*/  F2I.FTZ.U32.TRUNC.NTZ R3, R2 ;  /* 0x0000000200037305 */ /* 0x000064000021f000 */
[----:B0-----:R-:W-:Y:S01]  /*0380*/  HFMA2.MMA R2, -RZ, RZ, 0, 0 ;  /* 0x00000000ff027435 */ /* 0x001fe200000001ff */
        /* <DEDUP_REMOVED lines=13> */
[----:B------:R-:W-:Y:S02]  /*0460*/  ISETP.NE.AND P2, PT, RZ, c[0x0][0x1d8], PT ;  /* 0x00007600ff007a0c */ /* 0x000fe40003f45270 */
[----:B------:R-:W-:-:S09]  /*0470*/  SHF.R.S32.HI R4, RZ, 0x1f, R44 ;  /* 0x0000001fff047819 */ /* 0x000fd2000001142c */
[----:B------:R-:W-:-:S04]  /*0480*/  @P1 IADD3 R3, R3, 0x1, RZ ;  /* 0x0000000103031810 */ /* 0x000fc80007ffe0ff */
[----:B------:R-:W-:-:S04]  /*0490*/  MOV R5, R3 ;  /* 0x0000000300057202 */ /* 0x000fc80000000f00 */
[----:B------:R-:W-:Y:S02]  /*04a0*/  @!P3 IADD3 R5, -R5, RZ, RZ ;  /* 0x000000ff0505b210 */ /* 0x000fe40007ffe1ff */
[----:B------:R-:W-:Y:S02]  /*04b0*/  @!P2 LOP3.LUT R5, RZ, c[0x0][0x1d8], RZ, 0x33, !PT ;  /* 0x00007600ff05aa12 */ /* 0x000fe400078e33ff */
[----:B------:R-:W-:Y:S02]  /*04c0*/  ISETP.GE.U32.AND P3, PT, R62, c[0x0][0x1c8], PT ;  /* 0x000072003e007a0c */ /* 0x000fe40003f66070 */
[----:B------:R-:W-:Y:S02]  /*04d0*/  IADD3 R43, -R5, RZ, RZ ;  /* 0x000000ff052b7210 */ /* 0x000fe40007ffe1ff */
[----:B------:R-:W-:Y:S02]  /*04e0*/  SHF.R.S32.HI R3, RZ, 0x1f, R5 ;  /* 0x0000001fff037819 */ /* 0x000fe40000011405 */
[----:B------:R-:W-:Y:S01]  /*04f0*/  ISETP.GE.U32.AND P2, PT, R57, c[0x0][0x1c8], PT ;  /* 0x0000720039007a0c */ /* 0x000fe20003f46070 */
[----:B------:R-:W-:Y:S01]  /*0500*/  IMAD R43, R43, c[0x0][0x1d8], R42 ;  /* 0x000076002b2b7a24 */ /* 0x000fe200078e022a */
[----:B------:R-:W-:Y:S01]  /*0510*/  ISETP.GE.AND.EX P3, PT, R65, c[0x0][0x1cc], PT, P3 ;  /* 0x0000730041007a0c */ /* 0x000fe20003f66330 */
[----:B------:R-:W-:Y:S01]  /*0520*/  IMAD R6, R3, c[0x0][0x1d0], RZ ;  /* 0x0000740003067a24 */ /* 0x000fe200078e02ff */
[----:B------:R-:W-:Y:S01]  /*0530*/  ISETP.GE.AND.EX P2, PT, R68, c[0x0][0x1cc], PT, P2 ;  /* 0x0000730044007a0c */ /* 0x000fe20003f46320 */
[----:B------:R-:W-:Y:S01]  /*0540*/  IMAD R43, R43, 0x2a, RZ ;  /* 0x0000002a2b2b7824 */ /* 0x000fe200078e02ff */
[----:B------:R-:W-:Y:S01]  /*0550*/  ISETP.GT.U32.OR P3, PT, R61, 0x29f, P3 ;  /* 0x0000029f3d00780c */ /* 0x000fe20001f64470 */
[----:B------:R-:W-:Y:S01]  /*0560*/  IMAD R7, R5, c[0x0][0x1d4], R6 ;  /* 0x0000750005077a24 */ /* 0x000fe200078e0206 */
[----:B------:R-:W-:-:S02]  /*0570*/  ISETP.GT.U32.OR P2, PT, R61, 0x29f, P2 ;  /* 0x0000029f3d00780c */ /* 0x000fc40001744470 */
[----:B------:R-:W-:-:S04]  /*0580*/  IADD3 R2, P1, R44, R43, RZ ;  /* 0x0000002b2c027210 */ /* 0x000fc80007f3e0ff */
[----:B------:R-:W-:Y:S02]  /*0590*/  LEA.HI.X.SX32 R3, R43, R4, 0x1, P1 ;  /* 0x000000042b037211 */ /* 0x000fe400008f0eff */
[----:B------:R-:W-:-:S03]  /*05a0*/  ISETP.GE.U32.AND P1, PT, R63, c[0x0][0x1c8], PT ;  /* 0x000072003f007a0c */ /* 0x000fc60003f26070 */
[----:B------:R-:W-:Y:S01]  /*05b0*/  IMAD.WIDE.U32 R2, R5, c[0x0][0x1d0], R2 ;  /* 0x0000740005027a25 */ /* 0x000fe200078e0002 */
[----:B------:R-:W-:-:S03]  /*05c0*/  ISETP.GE.AND.EX P1, PT, R64, c[0x0][0x1cc], PT, P1 ;  /* 0x0000730040007a0c */ /* 0x000fc60003f26310 */
[----:B------:R-:W-:Y:S01]  /*05d0*/  @P0 IMAD R5, R8, c[0x0][0x1c0], RZ ;  /* 0x0000700008050a24 */ /* 0x000fe200078e02ff */
[-C--:B------:R-:W-:Y:S01]  /*05e0*/  @P0 MOV R4, R2.reuse ;  /* 0x0000000200040202 */ /* 0x080fe20000000f00 */
[----:B------:R-:W-:Y:S01]  /*05f0*/  @!P2 IMAD R8, R68, c[0x0][0x1c0], RZ ;  /* 0x000070004408aa24 */ /* 0x000fe200078e02ff */
[----:B------:R-:W-:Y:S01]  /*0600*/  ISETP.GT.U32.OR P1, PT, R61, 0x29f, P1 ;  /* 0x0000029f3d00780c */ /* 0x000fe20000f24470 */
[C---:B------:R-:W-:Y:S01]  /*0610*/  @P0 IMAD R9, R0.reuse, c[0x0][0x1c4], R5 ;  /* 0x0000710000090a24 */ /* 0x040fe200078e0205 */
[----:B------:R-:W-:Y:S01]  /*0620*/  IADD3 R5, R3, R7, RZ ;  /* 0x0000000703057210 */ /* 0x000fe20007ffe0ff */
[----:B------:R-:W-:Y:S01]  /*0630*/  @!P2 IMAD R23, R57, c[0x0][0x1c4], R8 ;  /* 0x000071003917aa24 */ /* 0x000fe200078e0208 */
[-C--:B------:R-:W-:Y:S02]  /*0640*/  @!P3 MOV R14, R2.reuse ;  /* 0x00000002000eb202 */ /* 0x080fe40000000f00 */
[----:B------:R-:W-:Y:S01]  /*0650*/  @!P3 MOV R15, R5 ;  /* 0x00000005000fb202 */ /* 0x000fe20000000f00 */
[----:B------:R-:W-:Y:S01]  /*0660*/  @P0 IMAD.WIDE.U32 R6, R0, c[0x0][0x1c0], R4 ;  /* 0x0000700000060a25 */ /* 0x000fe200078e0004 */
[----:B------:R-:W-:-:S03]  /*0670*/  @!P4 MOV R8, R2 ;  /* 0x000000020008c202 */ /* 0x000fc60000000f00 */
[----:B------:R-:W-:Y:S01]  /*0680*/  @!P3 IMAD.WIDE.U32 R14, R62, c[0x0][0x1c0], R14 ;  /* 0x000070003e0eba25 */ /* 0x000fe200078e000e */
[----:B------:R-:W-:Y:S02]  /*0690*/  @P0 IADD3 R7, R7, R9, RZ ;  /* 0x0000000907070210 */ /* 0x000fe40007ffe0ff */
[----:B------:R-:W-:Y:S01]  /*06a0*/  @P0 LEA R18, P5, R6, c[0x0][0x170], 0x2 ;  /* 0x00005c0006120a11 */ /* 0x000fe200078a10ff */
[----:B------:R-:W-:Y:S01]  /*06b0*/  @!P4 IMAD R9, R70, c[0x0][0x1c0], RZ ;  /* 0x000070004609ca24 */ /* 0x000fe200078e02ff */
[-C--:B------:R-:W-:Y:S02]  /*06c0*/  @!P1 MOV R10, R2.reuse ;  /* 0x00000002000a9202 */ /* 0x080fe40000000f00 */
[----:B------:R-:W-:Y:S01]  /*06d0*/  @P0 LEA.HI.X R19, R6, c[0x0][0x174], R7, 0x2, P5 ;  /* 0x00005d0006130a11 */ /* 0x000fe200028f1407 */
[----:B------:R-:W-:Y:S01]  /*06e0*/  @!P1 IMAD R6, R64, c[0x0][0x1c0], RZ ;  /* 0x0000700040069a24 */ /* 0x000fe200078e02ff */
[-C--:B------:R-:W-:Y:S01]  /*06f0*/  @!P1 MOV R11, R5.reuse ;  /* 0x00000005000b9202 */ /* 0x080fe20000000f00 */
[----:B------:R-:W-:Y:S01]  /*0700*/  @!P3 IMAD R7, R65, c[0x0][0x1c0], RZ ;  /* 0x000070004107ba24 */ /* 0x000fe200078e02ff */
[----:B------:R-:W-:Y:S01]  /*0710*/  @!P3 LEA R16, P5, R14, c[0x0][0x170], 0x2 ;  /* 0x00005c000e10ba11 */ /* 0x000fe200078a10ff */
[C---:B------:R-:W-:Y:S01]  /*0720*/  @!P1 IMAD R13, R63.reuse, c[0x0][0x1c4], R6 ;  /* 0x000071003f0d9a24 */ /* 0x040fe200078e0206 */
[----:B------:R-:W-:Y:S01]  /*0730*/  @!P2 MOV R6, R2 ;  /* 0x000000020006a202 */ /* 0x000fe20000000f00 */
[----:B------:R-:W-:Y:S01]  /*0740*/  @!P4 IMAD R25, R56, c[0x0][0x1c4], R9 ;  /* 0x000071003819ca24 */ /* 0x000fe200078e0209 */
[----:B------:R-:W-:Y:S01]  /*0750*/  @!P4 MOV R9, R5 ;  /* 0x000000050009c202 */ /* 0x000fe20000000f00 */
[----:B------:R-:W-:-:S04]  /*0760*/  @!P1 IMAD.WIDE.U32 R10, R63, c[0x0][0x1c0], R10 ;  /* 0x000070003f0a9a25 */ /* 0x000fc800078e000a */
[----:B------:R-:W-:Y:S01]  /*0770*/  @!P3 IMAD R17, R62, c[0x0][0x1c4], R7 ;  /* 0x000071003e11ba24 */ /* 0x000fe200078e0207 */
[----:B------:R-:W-:Y:S01]  /*0780*/  @!P1 IADD3 R13, R11, R13, RZ ;  /* 0x0000000d0b0d9210 */ /* 0x000fe20007ffe0ff */
[----:B------:R-:W-:Y:S01]  /*0790*/  @!P4 IMAD.WIDE.U32 R8, R56, c[0x0][0x1c0], R8 ;  /* 0x000070003808ca25 */ /* 0x000fe200078e0008 */
[----:B------:R-:W-:Y:S02]  /*07a0*/  @!P2 MOV R7, R5 ;  /* 0x000000050007a202 */ /* 0x000fe40000000f00 */
[----:B------:R-:W-:Y:S02]  /*07b0*/  @!P3 IADD3 R11, R15, R17, RZ ;  /* 0x000000110f0bb210 */ /* 0x000fe40007ffe0ff */
[----:B------:R-:W-:Y:S01]  /*07c0*/  @!P4 IADD3 R9, R9, R25, RZ ;  /* 0x000000190909c210 */ /* 0x000fe20007ffe0ff */
[----:B------:R-:W-:Y:S01]  /*07d0*/  @!P2 IMAD.WIDE.U32 R6, R57, c[0x0][0x1c0], R6 ;  /* 0x000070003906aa25 */ /* 0x000fe200078e0006 */
[----:B------:R-:W-:Y:S02]  /*07e0*/  @!P3 LEA.HI.X R17, R14, c[0x0][0x174], R11, 0x2, P5 ;  /* 0x00005d000e11ba11 */ /* 0x000fe400028f140b */
[----:B------:R-:W-:-:S02]  /*07f0*/  @!P4 LEA R14, P5, R8, c[0x0][0x170], 0x2 ;  /* 0x00005c00080eca11 */ /* 0x000fc400078a10ff */
[----:B------:R-:W-:Y:S02]  /*0800*/  @!P1 LEA R20, P6, R10, c[0x0][0x170], 0x2 ;  /* 0x00005c000a149a11 */ /* 0x000fe400078c10ff */
[----:B------:R-:W-:Y:S02]  /*0810*/  @!P4 LEA.HI.X R15, R8, c[0x0][0x174], R9, 0x2, P5 ;  /* 0x00005d00080fca11 */ /* 0x000fe400028f1409 */
[----:B------:R-:W-:Y:S01]  /*0820*/  CS2R R8, SRZ ;  /* 0x0000000000087805 */ /* 0x000fe2000001ff00 */
[----:B------:R-:W-:Y:S02]  /*0830*/  SHF.R.S32.HI R72, RZ, 0x1f, R55 ;  /* 0x0000001fff487819 */ /* 0x000fe40000011437 */
[----:B------:R-:W-:Y:S02]  /*0840*/  @!P1 LEA.HI.X R21, R10, c[0x0][0x174], R13, 0x2, P6 ;  /* 0x00005d000a159a11 */ /* 0x000fe400030f140d */
[----:B------:R-:W-:Y:S01]  /*0850*/  @!P2 IADD3 R7, R7, R23, RZ ;  /* 0x000000170707a210 */ /* 0x000fe20007ffe0ff */
[----:B------:R0:W2:Y:S01]  /*0860*/  @!P3 LDG.E.64 R8, [R16.64] ;  /* 0x0000000c1008b981 */ /* 0x0000a2000c1e1b00 */
[----:B------:R-:W-:-:S02]  /*0870*/  ISETP.GE.U32.AND P3, PT, R55, c[0x0][0x1c8], PT ;  /* 0x0000720037007a0c */ /* 0x000fc40003f66070 */
[----:B------:R-:W-:Y:S01]  /*0880*/  @!P2 LEA R12, P6, R6, c[0x0][0x170], 0x2 ;  /* 0x00005c00060caa11 */ /* 0x000fe200078c10ff */
[----:B------:R-:W-:Y:S01]  /*0890*/  CS2R R10, SRZ ;  /* 0x00000000000a7805 */ /* 0x000fe2000001ff00 */
[----:B------:R-:W-:Y:S02]  /*08a0*/  ISETP.GE.AND.EX P3, PT, R72, c[0x0][0x1cc], PT, P3 ;  /* 0x0000730048007a0c */ /* 0x000fe40003f66330 */
[----:B------:R-:W-:Y:S02]  /*08b0*/  @!P2 LEA.HI.X R13, R6, c[0x0][0x174], R7, 0x2, P6 ;  /* 0x00005d00060daa11 */ /* 0x000fe400030f1407 */
[----:B------:R-:W-:Y:S01]  /*08c0*/  ISETP.GT.U32.OR P3, PT, R61, 0x29f, P3 ;  /* 0x0000029f3d00780c */ /* 0x000fe20001f64470 */
[----:B------:R-:W-:Y:S01]  /*08d0*/  CS2R R6, SRZ ;  /* 0x0000000000067805 */ /* 0x000fe2000001ff00 */
[----:B------:R-:W-:Y:S01]  /*08e0*/  SHF.R.S32.HI R75, RZ, 0x1f, R54 ;  /* 0x0000001fff4b7819 */ /* 0x000fe20000011436 */
[----:B------:R1:W3:Y:S01]  /*08f0*/  @!P2 LDG.E.64 R10, [R12.64] ;  /* 0x0000000c0c0aa981 */ /* 0x0002e2000c1e1b00 */
[----:B------:R-:W-:-:S02]  /*0900*/  ISETP.GE.U32.AND P2, PT, R54, c[0x0][0x1c8], PT ;  /* 0x0000720036007a0c */ /* 0x000fc40003f46070 */
[----:B------:R-:W-:Y:S01]  /*0910*/  SHF.R.S32.HI R76, RZ, 0x1f, R53 ;  /* 0x0000001fff4c7819 */ /* 0x000fe20000011435 */
[----:B------:R4:W5:Y:S01]  /*0920*/  @!P1 LDG.E.64 R6, [R20.64] ;  /* 0x0000000c14069981 */ /* 0x000962000c1e1b00 */
[----:B------:R-:W-:Y:S02]  /*0930*/  ISETP.GE.AND.EX P2, PT, R75, c[0x0][0x1cc], PT, P2 ;  /* 0x000073004b007a0c */ /* 0x000fe40003f46320 */
[----:B------:R-:W-:Y:S02]  /*0940*/  ISETP.GE.U32.AND P1, PT, R53, c[0x0][0x1c8], PT ;  /* 0x0000720035007a0c */ /* 0x000fe40003f26070 */
[----:B------:R-:W-:Y:S01]  /*0950*/  ISETP.GT.U32.OR P2, PT, R61, 0x29f, P2 ;  /* 0x0000029f3d00780c */ /* 0x000fe20001744470 */
[----:B0-----:R-:W-:Y:S01]  /*0960*/  @!P3 IMAD R16, R72, c[0x0][0x1c0], RZ ;  /* 0x000070004810ba24 */ /* 0x001fe200078e02ff */
[----:B------:R-:W-:Y:S01]  /*0970*/  ISETP.GE.AND.EX P1, PT, R76, c[0x0][0x1cc], PT, P1 ;  /* 0x000073004c007a0c */ /* 0x000fe20003f26310 */
[----:B-1----:R-:W-:Y:S01]  /*0980*/  CS2R R12, SRZ ;  /* 0x00000000000c7805 */ /* 0x002fe2000001ff00 */
[----:B------:R-:W-:Y:S01]  /*0990*/  @!P3 MOV R17, R5 ;  /* 0x000000050011b202 */ /* 0x000fe20000000f00 */
[----:B----4-:R-:W-:Y:S01]  /*09a0*/  @!P3 IMAD R21, R55, c[0x0][0x1c4], R16 ;  /* 0x000071003715ba24 */ /* 0x010fe200078e0210 */
[----:B------:R-:W-:-:S02]  /*09b0*/  @!P3 MOV R16, R2 ;  /* 0x000000020010b202 */ /* 0x000fc40000000f00 */
[----:B------:R-:W-:Y:S01]  /*09c0*/  ISETP.GE.U32.AND P5, PT, R52, c[0x0][0x1c8], PT ;  /* 0x0000720034007a0c */ /* 0x000fe20003fa6070 */
[----:B------:R0:W4:Y:S01]  /*09d0*/  @!P4 LDG.E.64 R12, [R14.64] ;  /* 0x0000000c0e0cc981 */ /* 0x000122000c1e1b00 */
[----:B------:R-:W-:Y:S02]  /*09e0*/  SHF.R.S32.HI R26, RZ, 0x1f, R52 ;  /* 0x0000001fff1a7819 */ /* 0x000fe40000011434 */
[----:B------:R-:W-:Y:S01]  /*09f0*/  ISETP.GT.U32.OR P1, PT, R61, 0x29f, P1 ;  /* 0x0000029f3d00780c */ /* 0x000fe20000f24470 */
[----:B------:R-:W-:Y:S01]  /*0a00*/  @!P3 IMAD.WIDE.U32 R16, R55, c[0x0][0x1c0], R16 ;  /* 0x000070003710ba25 */ /* 0x000fe200078e0010 */
[----:B------:R-:W-:Y:S02]  /*0a10*/  ISETP.GE.U32.AND P6, PT, R51, c[0x0][0x1c8], PT ;  /* 0x0000720033007a0c */ /* 0x000fe40003fc6070 */
[----:B------:R-:W-:Y:S02]  /*0a20*/  SHF.R.S32.HI R77, RZ, 0x1f, R51 ;  /* 0x0000001fff4d7819 */ /* 0x000fe40000011433 */
[----:B------:R-:W-:Y:S01]  /*0a30*/  ISETP.GE.AND.EX P5, PT, R26, c[0x0][0x1cc], PT, P5 ;  /* 0x000073001a007a0c */ /* 0x000fe20003fa6350 */
[----:B------:R-:W-:Y:S01]  /*0a40*/  @!P2 IMAD R23, R75, c[0x0][0x1c0], RZ ;  /* 0x000070004b17aa24 */ /* 0x000fe200078e02ff */
[----:B0-----:R-:W-:-:S02]  /*0a50*/  @!P2 MOV R14, R2 ;  /* 0x00000002000ea202 */ /* 0x001fc40000000f00 */
[----:B------:R-:W-:Y:S02]  /*0a60*/  @!P2 MOV R15, R5 ;  /* 0x00000005000fa202 */ /* 0x000fe40000000f00 */
[----:B------:R-:W-:Y:S02]  /*0a70*/  ISETP.GE.AND.EX P4, PT, R77, c[0x0][0x1cc], PT, P6 ;  /* 0x000073004d007a0c */ /* 0x000fe40003f86360 */
[----:B------:R-:W-:Y:S02]  /*0a80*/  ISETP.GT.U32.OR P5, PT, R61, 0x29f, P5 ;  /* 0x0000029f3d00780c */ /* 0x000fe40002fa4470 */
[----:B------:R-:W-:Y:S02]  /*0a90*/  @!P3 IADD3 R17, R17, R21, RZ ;  /* 0x000000151111b210 */ /* 0x000fe40007ffe0ff */
[----:B------:R-:W-:Y:S01]  /*0aa0*/  @!P3 LEA R20, P6, R16, c[0x0][0x170], 0x2 ;  /* 0x00005c001014ba11 */ /* 0x000fe200078c10ff */
[C---:B------:R-:W-:Y:S02]  /*0ab0*/  @!P2 IMAD R23, R54.reuse, c[0x0][0x1c4], R23 ;  /* 0x000071003617aa24 */ /* 0x040fe400078e0217 */
[----:B------:R-:W-:Y:S01]  /*0ac0*/  @!P2 IMAD.WIDE.U32 R14, R54, c[0x0][0x1c0], R14 ;  /* 0x00007000360eaa25 */ /* 0x000fe200078e000e */
[----:B------:R-:W-:-:S02]  /*0ad0*/  @!P3 LEA.HI.X R21, R16, c[0x0][0x174], R17, 0x2, P6 ;  /* 0x00005d001015ba11 */ /* 0x000fc400030f1411 */
[----:B------:R-:W-:Y:S01]  /*0ae0*/  @!P1 MOV R16, R2 ;  /* 0x0000000200109202 */ /* 0x000fe20000000f00 */
[----:B------:R-:W-:Y:S01]  /*0af0*/  @!P1 IMAD R22, R76, c[0x0][0x1c0], RZ ;  /* 0x000070004c169a24 */ /* 0x000fe200078e02ff */
[----:B------:R-:W-:Y:S02]  /*0b00*/  @!P1 MOV R17, R5 ;  /* 0x0000000500119202 */ /* 0x000fe40000000f00 */
[----:B------:R-:W-:Y:S02]  /*0b10*/  @!P2 IADD3 R15, R15, R23, RZ ;  /* 0x000000170f0fa210 */ /* 0x000fe40007ffe0ff */
[C---:B------:R-:W-:Y:S01]  /*0b20*/  @!P2 LEA R24, P6, R14.reuse, c[0x0][0x170], 0x2 ;  /* 0x00005c000e18aa11 */ /* 0x040fe200078c10ff */
[----:B------:R-:W-:Y:S01]  /*0b30*/  @!P1 IMAD R27, R53, c[0x0][0x1c4], R22 ;  /* 0x00007100351b9a24 */ /* 0x000fe200078e0216 */
[----:B------:R-:W-:Y:S01]  /*0b40*/  ISETP.GT.U32.OR P4, PT, R61, 0x29f, P4 ;  /* 0x0000029f3d00780c */ /* 0x000fe20002784470 */
[----:B------:R-:W-:Y:S01]  /*0b50*/  @!P1 IMAD.WIDE.U32 R16, R53, c[0x0][0x1c0], R16 ;  /* 0x0000700035109a25 */ /* 0x000fe200078e0010 */
[----:B------:R-:W-:-:S03]  /*0b60*/  @!P2 LEA.HI.X R25, R14, c[0x0][0x174], R15, 0x2, P6 ;  /* 0x00005d000e19aa11 */ /* 0x000fc600030f140f */
[----:B------:R-:W-:Y:S01]  /*0b70*/  @!P5 IMAD R15, R26, c[0x0][0x1c0], RZ ;  /* 0x000070001a0fda24 */ /* 0x000fe200078e02ff */
[----:B------:R-:W-:Y:S02]  /*0b80*/  @!P1 IADD3 R17, R17, R27, RZ ;  /* 0x0000001b11119210 */ /* 0x000fe40007ffe0ff */
[----:B------:R-:W-:Y:S01]  /*0b90*/  @!P1 LEA R22, P6, R16, c[0x0][0x170], 0x2 ;  /* 0x00005c0010169a11 */ /* 0x000fe200078c10ff */
[----:B------:R-:W-:Y:S01]  /*0ba0*/  @!P5 IMAD R27, R52, c[0x0][0x1c4], R15 ;  /* 0x00007100341bda24 */ /* 0x000fe200078e020f */
[-C--:B------:R-:W-:Y:S02]  /*0bb0*/  @!P5 MOV R14, R2.reuse ;  /* 0x00000002000ed202 */ /* 0x080fe40000000f00 */
[-C--:B------:R-:W-:Y:S01]  /*0bc0*/  @!P5 MOV R15, R5.reuse ;  /* 0x00000005000fd202 */ /* 0x080fe20000000f00 */
[----:B------:R-:W-:Y:S01]  /*0bd0*/  @!P4 IMAD R26, R77, c[0x0][0x1c0], RZ ;  /* 0x000070004d1aca24 */ /* 0x000fe200078e02ff */
[----:B------:R-:W-:Y:S02]  /*0be0*/  @!P1 LEA.HI.X R23, R16, c[0x0][0x174], R17, 0x2, P6 ;  /* 0x00005d0010179a11 */ /* 0x000fe400030f1411 */
[----:B------:R-:W-:Y:S01]  /*0bf0*/  @!P4 MOV R16, R2 ;  /* 0x000000020010c202 */ /* 0x000fe20000000f00 */
[----:B------:R-:W-:Y:S01]  /*0c00*/  @!P5 IMAD.WIDE.U32 R14, R52, c[0x0][0x1c0], R14 ;  /* 0x00007000340eda25 */ /* 0x000fe200078e000e */
[----:B------:R-:W-:-:S03]  /*0c10*/  @!P4 MOV R17, R5 ;  /* 0x000000050011c202 */ /* 0x000fc60000000f00 */
[----:B------:R-:W-:Y:S01]  /*0c20*/  @!P4 IMAD R29, R51, c[0x0][0x1c4], R26 ;  /* 0x00007100331dca24 */ /* 0x000fe200078e021a */
[----:B------:R-:W-:Y:S01]  /*0c30*/  @!P5 IADD3 R15, R15, R27, RZ ;  /* 0x0000001b0f0fd210 */ /* 0x000fe20007ffe0ff */
[----:B------:R-:W-:Y:S01]  /*0c40*/  @!P4 IMAD.WIDE.U32 R16, R51, c[0x0][0x1c0], R16 ;  /* 0x000070003310ca25 */ /* 0x000fe200078e0010 */
[----:B------:R-:W-:-:S04]  /*0c50*/  @!P5 LEA R26, P6, R14, c[0x0][0x170], 0x2 ;  /* 0x00005c000e1ada11 */ /* 0x000fc800078c10ff */
[----:B------:R-:W-:Y:S02]  /*0c60*/  @!P5 LEA.HI.X R27, R14, c[0x0][0x174], R15, 0x2, P6 ;  /* 0x00005d000e1bda11 */ /* 0x000fe400030f140f */
[----:B------:R-:W-:Y:S01]  /*0c70*/  @!P4 IADD3 R17, R17, R29, RZ ;  /* 0x0000001d1111c210 */ /* 0x000fe20007ffe0ff */
[----:B------:R-:W-:Y:S01]  /*0c80*/  CS2R R14, SRZ ;  /* 0x00000000000e7805 */ /* 0x000fe2000001ff00 */
[----:B------:R-:W-:-:S04]  /*0c90*/  @!P4 LEA R28, P6, R16, c[0x0][0x170], 0x2 ;  /* 0x00005c00101cca11 */ /* 0x000fc800078c10ff */
[----:B------:R-:W-:Y:S01]  /*0ca0*/  @!P4 LEA.HI.X R29, R16, c[0x0][0x174], R17, 0x2, P6 ;  /* 0x00005d00101dca11 */ /* 0x000fe200030f1411 */
[----:B------:R0:W3:Y:S01]  /*0cb0*/  @P0 LDG.E.64 R14, [R18.64] ;  /* 0x0000000c120e0981 */ /* 0x0000e2000c1e1b00 */
[----:B------:R-:W-:Y:S01]  /*0cc0*/  CS2R R16, SRZ ;  /* 0x0000000000107805 */ /* 0x000fe2000001ff00 */
[----:B------:R-:W-:-:S05]  /*0cd0*/  SHF.R.S32.HI R74, RZ, 0x1f, R50 ;  /* 0x0000001fff4a7819 */ /* 0x000fca0000011432 */
[----:B------:R1:W4:Y:S01]  /*0ce0*/  @!P3 LDG.E.64 R16, [R20.64] ;  /* 0x0000000c1410b981 */ /* 0x000322000c1e1b00 */
[----:B0-----:R-:W-:-:S06]  /*0cf0*/  CS2R R18, SRZ ;  /* 0x0000000000127805 */ /* 0x001fcc000001ff00 */
[----:B------:R0:W4:Y:S01]  /*0d00*/  @!P2 LDG.E.64 R18, [R24.64] ;  /* 0x0000000c1812a981 */ /* 0x000122000c1e1b00 */
[----:B-1----:R-:W-:Y:S01]  /*0d10*/  CS2R R20, SRZ ;  /* 0x0000000000147805 */ /* 0x002fe2000001ff00 */
[----:B------:R-:W-:-:S05]  /*0d20*/  ISETP.GE.U32.AND P2, PT, R50, c[0x0][0x1c8], PT ;  /* 0x0000720032007a0c */ /* 0x000fca0003f46070 */
[----:B------:R1:W4:Y:S01]  /*0d30*/  @!P1 LDG.E.64 R20, [R22.64] ;  /* 0x0000000c16149981 */ /* 0x000322000c1e1b00 */
[----:B------:R-:W-:-:S04]  /*0d40*/  ISETP.GE.AND.EX P1, PT, R74, c[0x0][0x1cc], PT, P2 ;  /* 0x000073004a007a0c */ /* 0x000fc80003f26320 */
[----:B------:R-:W-:Y:S02]  /*0d50*/  ISETP.GT.U32.OR P1, PT, R61, 0x29f, P1 ;  /* 0x0000029f3d00780c */ /* 0x000fe40000f24470 */
[----:B------:R-:W-:Y:S02]  /*0d60*/  ISETP.GE.U32.AND P3, PT, R49, c[0x0][0x1c8], PT ;  /* 0x0000720031007a0c */ /* 0x000fe40003f66070 */
[----:B------:R-:W-:Y:S02]  /*0d70*/  SHF.R.S32.HI R73, RZ, 0x1f, R49 ;  /* 0x0000001fff497819 */ /* 0x000fe40000011431 */
[----:B------:R-:W-:Y:S02]  /*0d80*/  ISETP.GE.U32.AND P2, PT, R48, c[0x0][0x1c8], PT ;  /* 0x0000720030007a0c */ /* 0x000fe40003f46070 */
[----:B------:R-:W-:Y:S02]  /*0d90*/  SHF.R.S32.HI R71, RZ, 0x1f, R48 ;  /* 0x0000001fff477819 */ /* 0x000fe40000011430 */
[----:B------:R-:W-:-:S02]  /*0da0*/  ISETP.GE.AND.EX P3, PT, R73, c[0x0][0x1cc], PT, P3 ;  /* 0x0000730049007a0c */ /* 0x000fc40003f66330 */
[----:B------:R-:W-:Y:S01]  /*0db0*/  ISETP.GE.AND.EX P6, PT, R71, c[0x0][0x1cc], PT, P2 ;  /* 0x0000730047007a0c */ /* 0x000fe20003fc6320 */
[----:B------:R-:W-:Y:S01]  /*0dc0*/  @!P1 IMAD R31, R74, c[0x0][0x1c0], RZ ;  /* 0x000070004a1f9a24 */ /* 0x000fe200078e02ff */
[C---:B------:R-:W-:Y:S01]  /*0dd0*/  ISETP.GT.U32.OR P2, PT, R61.reuse, 0x29f, P3 ;  /* 0x0000029f3d00780c */ /* 0x040fe20001f44470 */
[----:B-1----:R-:W-:Y:S01]  /*0de0*/  CS2R R22, SRZ ;  /* 0x0000000000167805 */ /* 0x002fe2000001ff00 */
[----:B------:R-:W-:Y:S01]  /*0df0*/  @!P1 MOV R30, R2 ;  /* 0x00000002001e9202 */ /* 0x000fe20000000f00 */
[C---:B------:R-:W-:Y:S01]  /*0e00*/  @!P1 IMAD R33, R50.reuse, c[0x0][0x1c4], R31 ;  /* 0x0000710032219a24 */ /* 0x040fe200078e021f */
[-C--:B------:R-:W-:Y:S01]  /*0e10*/  @!P1 MOV R31, R5.reuse ;  /* 0x00000005001f9202 */ /* 0x080fe20000000f00 */
[----:B0-----:R-:W-:Y:S02]  /*0e20*/  CS2R R24, SRZ ;  /* 0x0000000000187805 */ /* 0x001fe4000001ff00 */
[----:B------:R0:W4:Y:S02]  /*0e30*/  @!P5 LDG.E.64 R22, [R26.64] ;  /* 0x0000000c1a16d981 */ /* 0x000124000c1e1b00 */
[----:B------:R-:W-:Y:S01]  /*0e40*/  @!P1 IMAD.WIDE.U32 R30, R50, c[0x0][0x1c0], R30 ;  /* 0x00007000321e9a25 */ /* 0x000fe200078e001e */
[----:B------:R-:W-:Y:S01]  /*0e50*/  ISETP.GT.U32.OR P3, PT, R61, 0x29f, P6 ;  /* 0x0000029f3d00780c */ /* 0x000fe20003764470 */
[----:B------:R1:W4:Y:S02]  /*0e60*/  @!P4 LDG.E.64 R24, [R28.64] ;  /* 0x0000000c1c18c981 */ /* 0x000324000c1e1b00 */
[----:B0-----:R-:W-:Y:S01]  /*0e70*/  @!P2 IMAD R26, R73, c[0x0][0x1c0], RZ ;  /* 0x00007000491aaa24 */ /* 0x001fe200078e02ff */
[----:B------:R-:W-:-:S02]  /*0e80*/  @!P2 MOV R27, R5 ;  /* 0x00000005001ba202 */ /* 0x000fc40000000f00 */
[----:B-1----:R-:W-:Y:S01]  /*0e90*/  @!P1 IADD3 R29, R31, R33, RZ ;  /* 0x000000211f1d9210 */ /* 0x002fe20007ffe0ff */
[----:B------:R-:W-:Y:S01]  /*0ea0*/  @!P2 IMAD R31, R49, c[0x0][0x1c4], R26 ;  /* 0x00007100311faa24 */ /* 0x000fe200078e021a */
[----:B------:R-:W-:Y:S02]  /*0eb0*/  @!P2 MOV R26, R2 ;  /* 0x00000002001aa202 */ /* 0x000fe40000000f00 */
[----:B------:R-:W-:Y:S02]  /*0ec0*/  ISETP.GE.U32.AND P4, PT, R47, c[0x0][0x1c8], PT ;  /* 0x000072002f007a0c */ /* 0x000fe40003f86070 */
[----:B------:R-:W-:Y:S01]  /*0ed0*/  ISETP.GE.U32.AND P5, PT, R46, c[0x0][0x1c8], PT ;  /* 0x000072002e007a0c */ /* 0x000fe20003fa6070 */
[----:B------:R-:W-:Y:S01]  /*0ee0*/  @!P2 IMAD.WIDE.U32 R26, R49, c[0x0][0x1c0], R26 ;  /* 0x00007000311aaa25 */ /* 0x000fe200078e001a */
[----:B------:R-:W-:Y:S02]  /*0ef0*/  SHF.R.S32.HI R69, RZ, 0x1f, R47 ;  /* 0x0000001fff457819 */ /* 0x000fe4000001142f */
[----:B------:R-:W-:-:S02]  /*0f00*/  SHF.R.S32.HI R67, RZ, 0x1f, R46 ;  /* 0x0000001fff437819 */ /* 0x000fc4000001142e */
[C---:B------:R-:W-:Y:S02]  /*0f10*/  @!P1 LEA R28, P6, R30.reuse, c[0x0][0x170], 0x2 ;  /* 0x00005c001e1c9a11 */ /* 0x040fe400078c10ff */
[----:B------:R-:W-:Y:S02]  /*0f20*/  ISETP.GE.AND.EX P4, PT, R69, c[0x0][0x1cc], PT, P4 ;  /* 0x0000730045007a0c */ /* 0x000fe40003f86340 */
[----:B------:R-:W-:Y:S02]  /*0f30*/  ISETP.GE.AND.EX P5, PT, R67, c[0x0][0x1cc], PT, P5 ;  /* 0x0000730043007a0c */ /* 0x000fe40003fa6350 */
[----:B------:R-:W-:Y:S02]  /*0f40*/  @!P1 LEA.HI.X R29, R30, c[0x0][0x174], R29, 0x2, P6 ;  /* 0x00005d001e1d9a11 */ /* 0x000fe400030f141d */
[----:B------:R-:W-:Y:S01]  /*0f50*/  @!P2 IADD3 R27, R27, R31, RZ ;  /* 0x0000001f1b1ba210 */ /* 0x000fe20007ffe0ff */
[----:B------:R-:W-:Y:S01]  /*0f60*/  @!P3 IMAD R35, R71, c[0x0][0x1c0], RZ ;  /* 0x000070004723ba24 */ /* 0x000fe200078e02ff */
[----:B------:R-:W-:-:S02]  /*0f70*/  @!P3 MOV R30, R2 ;  /* 0x00000002001eb202 */ /* 0x000fc40000000f00 */
[----:B------:R-:W-:Y:S02]  /*0f80*/  @!P3 MOV R31, R5 ;  /* 0x00000005001fb202 */ /* 0x000fe40000000f00 */
[----:B------:R-:W-:Y:S02]  /*0f90*/  @!P2 LEA R36, P6, R26, c[0x0][0x170], 0x2 ;  /* 0x00005c001a24aa11 */ /* 0x000fe400078c10ff */
[C---:B------:R-:W-:Y:S02]  /*0fa0*/  ISETP.GT.U32.OR P4, PT, R61.reuse, 0x29f, P4 ;  /* 0x0000029f3d00780c */ /* 0x040fe40002784470 */
[----:B------:R-:W-:Y:S01]  /*0fb0*/  ISETP.GT.U32.OR P5, PT, R61, 0x29f, P5 ;  /* 0x0000029f3d00780c */ /* 0x000fe20002fa4470 */
[----:B------:R-:W-:Y:S01]  /*0fc0*/  @!P3 IMAD R35, R48, c[0x0][0x1c4], R35 ;  /* 0x000071003023ba24 */ /* 0x000fe200078e0223 */
[----:B------:R-:W-:Y:S01]  /*0fd0*/  @!P2 LEA.HI.X R37, R26, c[0x0][0x174], R27, 0x2, P6 ;  /* 0x00005d001a25aa11 */ /* 0x000fe200030f141b */
[----:B------:R-:W-:Y:S01]  /*0fe0*/  @!P3 IMAD.WIDE.U32 R30, R48, c[0x0][0x1c0], R30 ;  /* 0x00007000301eba25 */ /* 0x000fe200078e001e */
[----:B------:R-:W-:Y:S01]  /*0ff0*/  CS2R R26, SRZ ;  /* 0x00000000001a7805 */ /* 0x000fe2000001ff00 */
[----:B------:R-:W-:-:S03]  /*1000*/  SHF.R.S32.HI R66, RZ, 0x1f, R45 ;  /* 0x0000001fff427819 */ /* 0x000fc6000001142d */
[----:B------:R-:W-:Y:S02]  /*1010*/  @!P3 IADD3 R31, R31, R35, RZ ;  /* 0x000000231f1fb210 */ /* 0x000fe40007ffe0ff */
[C---:B------:R-:W-:Y:S01]  /*1020*/  @!P3 LEA R32, P6, R30.reuse, c[0x0][0x170], 0x2 ;  /* 0x00005c001e20ba11 */ /* 0x040fe200078c10ff */
[----:B------:R0:W4:Y:S01]  /*1030*/  @!P1 LDG.E.64 R26, [R28.64] ;  /* 0x0000000c1c1a9981 */ /* 0x000122000c1e1b00 */
[----:B------:R-:W-:Y:S02]  /*1040*/  ISETP.GE.U32.AND P1, PT, R45, c[0x0][0x1c8], PT ;  /* 0x000072002d007a0c */ /* 0x000fe40003f26070 */
[----:B------:R-:W-:Y:S01]  /*1050*/  @!P3 LEA.HI.X R33, R30, c[0x0][0x174], R31, 0x2, P6 ;  /* 0x00005d001e21ba11 */ /* 0x000fe200030f141f */
[----:B------:R-:W-:Y:S01]  /*1060*/  @!P5 IMAD R31, R67, c[0x0][0x1c0], RZ ;  /* 0x00007000431fda24 */ /* 0x000fe200078e02ff */
[----:B------:R-:W-:Y:S01]  /*1070*/  ISETP.GE.AND.EX P1, PT, R66, c[0x0][0x1cc], PT, P1 ;  /* 0x0000730042007a0c */ /* 0x000fe20003f26310 */
[----:B------:R-:W-:Y:S01]  /*1080*/  @!P4 IMAD R34, R69, c[0x0][0x1c0], RZ ;  /* 0x000070004522ca24 */ /* 0x000fe200078e02ff */
[----:B0-----:R-:W-:-:S02]  /*1090*/  @!P4 MOV R28, R2 ;  /* 0x00000002001cc202 */ /* 0x001fc40000000f00 */
[-C--:B------:R-:W-:Y:S01]  /*10a0*/  @!P4 MOV R29, R5.reuse ;  /* 0x00000005001dc202 */ /* 0x080fe20000000f00 */
[----:B------:R-:W-:Y:S01]  /*10b0*/  @!P5 IMAD R38, R46, c[0x0][0x1c4], R31 ;  /* 0x000071002e26da24 */ /* 0x000fe200078e021f */
[----:B------:R-:W-:Y:S01]  /*10c0*/  @!P5 MOV R30, R2 ;  /* 0x00000002001ed202 */ /* 0x000fe20000000f00 */
[C---:B------:R-:W-:Y:S01]  /*10d0*/  @!P4 IMAD R34, R47.reuse, c[0x0][0x1c4], R34 ;  /* 0x000071002f22ca24 */ /* 0x040fe200078e0222 */
[----:B------:R-:W-:Y:S01]  /*10e0*/  @!P5 MOV R31, R5 ;  /* 0x00000005001fd202 */ /* 0x000fe20000000f00 */
[----:B------:R-:W-:Y:S01]  /*10f0*/  @!P4 IMAD.WIDE.U32 R28, R47, c[0x0][0x1c0], R28 ;  /* 0x000070002f1cca25 */ /* 0x000fe200078e001c */
[----:B------:R-:W-:-:S03]  /*1100*/  ISETP.GT.U32.OR P1, PT, R61, 0x29f, P1 ;  /* 0x0000029f3d00780c */ /* 0x000fc60000f24470 */
[----:B------:R-:W-:Y:S01]  /*1110*/  @!P5 IMAD.WIDE.U32 R30, R46, c[0x0][0x1c0], R30 ;  /* 0x000070002e1eda25 */ /* 0x000fe200078e001e */
[----:B------:R-:W-:Y:S02]  /*1120*/  @!P4 IADD3 R29, R29, R34, RZ ;  /* 0x000000221d1dc210 */ /* 0x000fe40007ffe0ff */
[C---:B------:R-:W-:Y:S02]  /*1130*/  @!P4 LEA R34, P6, R28.reuse, c[0x0][0x170], 0x2 ;  /* 0x00005c001c22ca11 */ /* 0x040fe400078c10ff */
[----:B------:R-:W-:Y:S02]  /*1140*/  @!P5 IADD3 R31, R31, R38, RZ ;  /* 0x000000261f1fd210 */ /* 0x000fe40007ffe0ff */
[----:B------:R-:W-:Y:S02]  /*1150*/  @!P4 LEA.HI.X R35, R28, c[0x0][0x174], R29, 0x2, P6 ;  /* 0x00005d001c23ca11 */ /* 0x000fe400030f141d */
[----:B------:R-:W-:Y:S01]  /*1160*/  @!P5 LEA R38, P6, R30, c[0x0][0x170], 0x2 ;  /* 0x00005c001e26da11 */ /* 0x000fe200078c10ff */
[----:B------:R-:W-:Y:S01]  /*1170*/  CS2R R28, SRZ ;  /* 0x00000000001c7805 */ /* 0x000fe2000001ff00 */
[----:B------:R-:W-:-:S02]  /*1180*/  @!P1 IMAD R40, R66, c[0x0][0x1c0], RZ ;  /* 0x0000700042289a24 */ /* 0x000fc400078e02ff */
[----:B------:R-:W-:Y:S02]  /*1190*/  @!P5 LEA.HI.X R39, R30, c[0x0][0x174], R31, 0x2, P6 ;  /* 0x00005d001e27da11 */ /* 0x000fe400030f141f */
[----:B------:R-:W-:Y:S01]  /*11a0*/  CS2R R30, SRZ ;  /* 0x00000000001e7805 */ /* 0x000fe2000001ff00 */
[----:B------:R0:W4:Y:S01]  /*11b0*/  @!P2 LDG.E.64 R28, [R36.64] ;  /* 0x0000000c241ca981 */ /* 0x000122000c1e1b00 */
[----:B------:R-:W-:-:S04]  /*11c0*/  @!P1 MOV R41, R5 ;  /* 0x0000000500299202 */ /* 0x000fc80000000f00 */
[----:B------:R1:W4:Y:S01]  /*11d0*/  @!P3 LDG.E.64 R30, [R32.64] ;  /* 0x0000000c201eb981 */ /* 0x000322000c1e1b00 */
[----:B0-----:R-:W-:Y:S01]  /*11e0*/  @!P1 IMAD R36, R45, c[0x0][0x1c4], R40 ;  /* 0x000071002d249a24 */ /* 0x001fe200078e0228 */
[----:B------:R-:W-:Y:S01]  /*11f0*/  @!P1 MOV R40, R2 ;  /* 0x0000000200289202 */ /* 0x000fe20000000f00 */
[----:B-1----:R-:W-:-:S04]  /*1200*/  CS2R R32, SRZ ;  /* 0x0000000000207805 */ /* 0x002fc8000001ff00 */
[----:B------:R-:W-:Y:S02]  /*1210*/  @!P1 IMAD.WIDE.U32 R40, R45, c[0x0][0x1c0], R40 ;  /* 0x000070002d289a25 */ /* 0x000fe400078e0028 */
[----:B------:R0:W4:Y:S03]  /*1220*/  @!P4 LDG.E.64 R32, [R34.64] ;  /* 0x0000000c2220c981 */ /* 0x000126000c1e1b00 */
[----:B------:R-:W-:Y:S02]  /*1230*/  @!P1 IADD3 R37, R41, R36, RZ ;  /* 0x0000002429259210 */ /* 0x000fe40007ffe0ff */
[----:B------:R-:W-:Y:S01]  /*1240*/  @!P1 LEA R36, P2, R40, c[0x0][0x170], 0x2 ;  /* 0x00005c0028249a11 */ /* 0x000fe200078410ff */
[----:B0-----:R-:W-:-:S03]  /*1250*/  CS2R R34, SRZ ;  /* 0x0000000000227805 */ /* 0x001fc6000001ff00 */
[----:B------:R-:W-:Y:S02]  /*1260*/  @!P1 LEA.HI.X R37, R40, c[0x0][0x174], R37, 0x2, P2 ;  /* 0x00005d0028259a11 */ /* 0x000fe400010f1425 */
[----:B------:R-:W-:Y:S01]  /*1270*/  CS2R R40, SRZ ;  /* 0x0000000000287805 */ /* 0x000fe2000001ff00 */
[----:B------:R0:W4:Y:S05]  /*1280*/  @!P5 LDG.E.64 R34, [R38.64] ;  /* 0x0000000c2622d981 */ /* 0x00012a000c1e1b00 */
[----:B------:R2:W4:Y:S02]  /*1290*/  @!P1 LDG.E.64 R40, [R36.64] ;  /* 0x0000000c24289981 */ /* 0x000524000c1e1b00 */
[----:B--2---:R-:W-:-:S04]  /*12a0*/  FMUL.FTZ R36, R9, R9 ;  /* 0x0000000909247220 */ /* 0x004fc80000410000 */
[----:B------:R-:W-:Y:S02]  /*12b0*/  FFMA.FTZ R36, R8, R8, R36 ;  /* 0x0000000808247223 */ /* 0x000fe40000010024 */
[----:B-----5:R-:W-:Y:S02]  /*12c0*/  FMUL.FTZ R37, R7, R7 ;  /* 0x0000000707257220 */ /* 0x020fe40000410000 */
[C---:B0-----:R-:W-:Y:S02]  /*12d0*/  FADD.FTZ R39, R6.reuse, R7 ;  /* 0x0000000706277221 */ /* 0x041fe40000010000 */
[----:B------:R-:W-:Y:S01]  /*12e0*/  FFMA.FTZ R37, R6, R6, R37 ;  /* 0x0000000606257223 */ /* 0x000fe20000010025 */
[----:B------:R-:W0:Y:S01]  /*12f0*/  S2R R60, SR_LANEID ;  /* 0x00000000003c7919 */ /* 0x000e220000000000 */
[----:B---3--:R-:W-:Y:S02]  /*1300*/  FMUL.FTZ R59, R15, R15 ;  /* 0x0000000f0f3b7220 */ /* 0x008fe40000410000 */
[----:B------:R-:W-:-:S02]  /*1310*/  FADD.FTZ R58, R14, R15 ;  /* 0x0000000f0e3a7221 */ /* 0x000fc40000010000 */
[----:B------:R-:W-:Y:S02]  /*1320*/  FFMA.FTZ R38, R14, R14, R59 ;  /* 0x0000000e0e267223 */ /* 0x000fe4000001003b */
[----:B------:R-:W-:Y:S02]  /*1330*/  FADD.FTZ R58, RZ, R58 ;  /* 0x0000003aff3a7221 */ /* 0x000fe40000010000 */
[----:B------:R-:W-:Y:S02]  /*1340*/  FADD.FTZ R38, RZ, R38 ;  /* 0x00000026ff267221 */ /* 0x000fe40000010000 */
[----:B------:R-:W-:Y:S02]  /*1350*/  FADD.FTZ R39, R58, R39 ;  /* 0x000000273a277221 */ /* 0x000fe40000010000 */
[----:B------:R-:W-:Y:S02]  /*1360*/  FADD.FTZ R58, R8, R9 ;  /* 0x00000009083a7221 */ /* 0x000fe40000010000 */
[----:B------:R-:W-:-:S02]  /*1370*/  FADD.FTZ R37, R38, R37 ;  /* 0x0000002526257221 */ /* 0x000fc40000010000 */
[----:B------:R-:W-:Y:S02]  /*1380*/  FMUL.FTZ R38, R11, R11 ;  /* 0x0000000b0b267220 */ /* 0x000fe40000410000 */
[----:B------:R-:W-:Y:S02]  /*1390*/  FADD.FTZ R39, R39, R58 ;  /* 0x0000003a27277221 */ /* 0x000fe40000010000 */
[C---:B------:R-:W-:Y:S02]  /*13a0*/  FADD.FTZ R58, R10.reuse, R11 ;  /* 0x0000000b0a3a7221 */ /* 0x040fe40000010000 */
[----:B------:R-:W-:Y:S02]  /*13b0*/  FADD.FTZ R37, R37, R36 ;  /* 0x0000002425257221 */ /* 0x000fe40000010000 */
[----:B------:R-:W-:Y:S02]  /*13c0*/  FFMA.FTZ R38, R10, R10, R38 ;  /* 0x0000000a0a267223 */ /* 0x000fe40000010026 */
[----:B----4-:R-:W-:-:S02]  /*13d0*/  FMUL.FTZ R36, R13, R13 ;  /* 0x0000000d0d247220 */ /* 0x010fc40000410000 */
[----:B------:R-:W-:Y:S02]  /*13e0*/  FADD.FTZ R39, R39, R58 ;  /* 0x0000003a27277221 */ /* 0x000fe40000010000 */
[C---:B------:R-:W-:Y:S02]  /*13f0*/  FADD.FTZ R58, R12.reuse, R13 ;  /* 0x0000000d0c3a7221 */ /* 0x040fe40000010000 */
[----:B------:R-:W-:Y:S02]  /*1400*/  FADD.FTZ R37, R37, R38 ;  /* 0x0000002625257221 */ /* 0x000fe40000010000 */
[----:B------:R-:W-:Y:S02]  /*1410*/  FFMA.FTZ R36, R12, R12, R36 ;  /* 0x0000000c0c247223 */ /* 0x000fe40000010024 */
[----:B------:R-:W-:Y:S02]  /*1420*/  FMUL.FTZ R38, R17, R17 ;  /* 0x0000001111267220 */ /* 0x000fe40000410000 */
[----:B------:R-:W-:-:S02]  /*1430*/  FADD.FTZ R39, R39, R58 ;  /* 0x0000003a27277221 */ /* 0x000fc40000010000 */
[C---:B------:R-:W-:Y:S02]  /*1440*/  FADD.FTZ R58, R16.reuse, R17 ;  /* 0x00000011103a7221 */ /* 0x040fe40000010000 */
[----:B------:R-:W-:Y:S02]  /*1450*/  FADD.FTZ R37, R37, R36 ;  /* 0x0000002425257221 */ /* 0x000fe40000010000 */
[----:B------:R-:W-:Y:S02]  /*1460*/  FFMA.FTZ R38, R16, R16, R38 ;  /* 0x0000001010267223 */ /* 0x000fe40000010026 */
[----:B------:R-:W-:Y:S02]  /*1470*/  FMUL.FTZ R36, R19, R19 ;  /* 0x0000001313247220 */ /* 0x000fe40000410000 */
[----:B------:R-:W-:Y:S02]  /*1480*/  FADD.FTZ R39, R39, R58 ;  /* 0x0000003a27277221 */ /* 0x000fe40000010000 */
[----:B------:R-:W-:-:S02]  /*1490*/  FADD.FTZ R58, R18, R19 ;  /* 0x00000013123a7221 */ /* 0x000fc40000010000 */
[----:B------:R-:W-:Y:S02]  /*14a0*/  FADD.FTZ R37, R37, R38 ;  /* 0x0000002625257221 */ /* 0x000fe40000010000 */
        /* <DEDUP_REMOVED lines=9> */
[C---:B------:R-:W-:Y:S02]  /*1540*/  FFMA.FTZ R58, R22.reuse, R22, R36 ;  /* 0x00000016163a7223 */ /* 0x040fe40000010024 */
[----:B------:R-:W-:-:S02]  /*1550*/  FADD.FTZ R37, R22, R23 ;  /* 0x0000001716257221 */ /* 0x000fc40000010000 */
[----:B------:R-:W-:Y:S02]  /*1560*/  FADD.FTZ R58, R38, R58 ;  /* 0x0000003a263a7221 */ /* 0x000fe40000010000 */
[----:B------:R-:W-:Y:S02]  /*1570*/  FMUL.FTZ R36, R25, R25 ;  /* 0x0000001919247220 */ /* 0x000fe40000410000 */
[----:B------:R-:W-:Y:S02]  /*1580*/  FADD.FTZ R37, R39, R37 ;  /* 0x0000002527257221 */ /* 0x000fe40000010000 */
[C---:B------:R-:W-:Y:S02]  /*1590*/  FADD.FTZ R38, R24.reuse, R25 ;  /* 0x0000001918267221 */ /* 0x040fe40000010000 */
[----:B------:R-:W-:Y:S02]  /*15a0*/  FFMA.FTZ R39, R24, R24, R36 ;  /* 0x0000001818277223 */ /* 0x000fe40000010024 */
[----:B------:R-:W-:-:S02]  /*15b0*/  FADD.FTZ R37, R37, R38 ;  /* 0x0000002625257221 */ /* 0x000fc40000010000 */
[----:B------:R-:W-:Y:S02]  /*15c0*/  FADD.FTZ R39, R58, R39 ;  /* 0x000000273a277221 */ /* 0x000fe40000010000 */
[----:B------:R-:W-:Y:S02]  /*15d0*/  FMUL.FTZ R36, R27, R27 ;  /* 0x0000001b1b247220 */ /* 0x000fe40000410000 */
[C---:B------:R-:W-:Y:S02]  /*15e0*/  FADD.FTZ R38, R26.reuse, R27 ;  /* 0x0000001b1a267221 */ /* 0x040fe40000010000 */
[----:B------:R-:W-:Y:S02]  /*15f0*/  FFMA.FTZ R58, R26, R26, R36 ;  /* 0x0000001a1a3a7223 */ /* 0x000fe40000010024 */
[----:B------:R-:W-:Y:S02]  /*1600*/  FADD.FTZ R37, R37, R38 ;  /* 0x0000002625257221 */ /* 0x000fe40000010000 */
[----:B------:R-:W-:-:S02]  /*1610*/  FADD.FTZ R39, R39, R58 ;  /* 0x0000003a27277221 */ /* 0x000fc40000010000 */
[----:B------:R-:W-:Y:S02]  /*1620*/  FMUL.FTZ R36, R29, R29 ;  /* 0x0000001d1d247220 */ /* 0x000fe40000410000 */
[C---:B------:R-:W-:Y:S02]  /*1630*/  FADD.FTZ R38, R28.reuse, R29 ;  /* 0x0000001d1c267221 */ /* 0x040fe40000010000 */
[----:B------:R-:W-:Y:S02]  /*1640*/  FFMA.FTZ R58, R28, R28, R36 ;  /* 0x0000001c1c3a7223 */ /* 0x000fe40000010024 */
[----:B------:R-:W-:Y:S02]  /*1650*/  FADD.FTZ R37, R37, R38 ;  /* 0x0000002625257221 */ /* 0x000fe40000010000 */
[----:B------:R-:W-:Y:S02]  /*1660*/  FMUL.FTZ R36, R31, R31 ;  /* 0x0000001f1f247220 */ /* 0x000fe40000410000 */
[----:B------:R-:W-:-:S02]  /*1670*/  FADD.FTZ R38, R30, R31 ;  /* 0x0000001f1e267221 */ /* 0x000fc40000010000 */
[----:B------:R-:W-:Y:S02]  /*1680*/  FADD.FTZ R39, R39, R58 ;  /* 0x0000003a27277221 */ /* 0x000fe40000010000 */
[----:B------:R-:W-:Y:S02]  /*1690*/  FFMA.FTZ R58, R30, R30, R36 ;  /* 0x0000001e1e3a7223 */ /* 0x000fe40000010024 */
[----:B------:R-:W-:Y:S02]  /*16a0*/  FADD.FTZ R37, R37, R38 ;  /* 0x0000002625257221 */ /* 0x000fe40000010000 */
[----:B------:R-:W-:Y:S02]  /*16b0*/  FADD.FTZ R39, R39, R58 ;  /* 0x0000003a27277221 */ /* 0x000fe40000010000 */
[----:B------:R-:W-:Y:S02]  /*16c0*/  FMUL.FTZ R36, R33, R33 ;  /* 0x0000002121247220 */ /* 0x000fe40000410000 */
[----:B------:R-:W-:-:S02]  /*16d0*/  FADD.FTZ R38, R32, R33 ;  /* 0x0000002120267221 */ /* 0x000fc40000010000 */
[----:B------:R-:W-:Y:S02]  /*16e0*/  FFMA.FTZ R58, R32, R32, R36 ;  /* 0x00000020203a7223 */ /* 0x000fe40000010024 */
[----:B------:R-:W-:Y:S02]  /*16f0*/  FADD.FTZ R37, R37, R38 ;  /* 0x0000002625257221 */ /* 0x000fe40000010000 */
[----:B------:R-:W-:Y:S02]  /*1700*/  FADD.FTZ R39, R39, R58 ;  /* 0x0000003a27277221 */ /* 0x000fe40000010000 */
[----:B------:R-:W-:Y:S02]  /*1710*/  FMUL.FTZ R36, R35, R35 ;  /* 0x0000002323247220 */ /* 0x000fe40000410000 */
[C---:B------:R-:W-:Y:S02]  /*1720*/  FADD.FTZ R38, R34.reuse, R35 ;  /* 0x0000002322267221 */ /* 0x040fe40000010000 */
[----:B------:R-:W-:-:S02]  /*1730*/  FFMA.FTZ R36, R34, R34, R36 ;  /* 0x0000002222247223 */ /* 0x000fc40000010024 */
[----:B------:R-:W-:Y:S02]  /*1740*/  FADD.FTZ R37, R37, R38 ;  /* 0x0000002625257221 */ /* 0x000fe40000010000 */
[----:B------:R-:W-:Y:S02]  /*1750*/  FMUL.FTZ R58, R41, R41 ;  /* 0x00000029293a7220 */ /* 0x000fe40000410000 */
[C---:B------:R-:W-:Y:S02]  /*1760*/  FADD.FTZ R38, R40.reuse, R41 ;  /* 0x0000002928267221 */ /* 0x040fe40000010000 */
[----:B------:R-:W-:Y:S02]  /*1770*/  FADD.FTZ R36, R39, R36 ;  /* 0x0000002427247221 */ /* 0x000fe40000010000 */
[----:B------:R-:W-:Y:S02]  /*1780*/  FFMA.FTZ R58, R40, R40, R58 ;  /* 0x00000028283a7223 */ /* 0x000fe4000001003a */
[----:B------:R-:W-:-:S02]  /*1790*/  FADD.FTZ R37, R37, R38 ;  /* 0x0000002625257221 */ /* 0x000fc40000010000 */
[----:B------:R-:W-:-:S03]  /*17a0*/  FADD.FTZ R59, R36, R58 ;  /* 0x0000003a243b7221 */ /* 0x000fc60000010000 */
[----:B------:R-:W1:Y:S04]  /*17b0*/  SHFL.DOWN PT, R36, R37, 0x1, 0x1f ;  /* 0x08201f0025247f89 */ /* 0x000e6800000e0000 */
[----:B------:R-:W2:Y:S01]  /*17c0*/  SHFL.DOWN PT, R38, R59, 0x1, 0x1f ;  /* 0x08201f003b267f89 */ /* 0x000ea200000e0000 */
[----:B0-----:R-:W-:-:S13]  /*17d0*/  ISETP.GT.AND P1, PT, R60, 0x1e, PT ;  /* 0x0000001e3c00780c */ /* 0x001fda0003f24270 */
[----:B-1----:R-:W-:Y:S02]  /*17e0*/  @!P1 FADD.FTZ R37, R37, R36 ;  /* 0x0000002425259221 */ /* 0x002fe40000010000 */
[----:B--2---:R-:W-:-:S03]  /*17f0*/  @!P1 FADD.FTZ R59, R59, R38 ;  /* 0x000000263b3b9221 */ /* 0x004fc60000010000 */
        /* <DEDUP_REMOVED lines=19> */
[----:B------:R-:W-:Y:S02]  /*1930*/  SHF.R.S32.HI R60, RZ, 0x1f, R61 ;  /* 0x0000001fff3c7819 */ /* 0x000fe4000001143d */
[----:B------:R-:W-:-:S02]  /*1940*/  ISETP.NE.AND P3, PT, R61, RZ, PT ;  /* 0x000000ff3d00720c */ /* 0x000fc40003f65270 */
[----:B------:R-:W-:-:S04]  /*1950*/  LEA.HI R60, R60, R61, RZ, 0x5 ;  /* 0x0000003d3c3c7211 */ /* 0x000fc800078f28ff */
[----:B------:R-:W-:Y:S01]  /*1960*/  SHF.R.S32.HI R60, RZ, 0x5, R60 ;  /* 0x00000005ff3c7819 */ /* 0x000fe2000001143c */
[----:B0-----:R-:W-:Y:S02]  /*1970*/  @!P1 FADD.FTZ R37, R37, R36 ;  /* 0x0000002425259221 */ /* 0x001fe40000010000 */
[----:B-1----:R-:W-:-:S03]  /*1980*/  @!P1 FADD.FTZ R59, R59, R38 ;  /* 0x000000263b3b9221 */ /* 0x002fc60000010000 */
[----:B------:R-:W-:Y:S01]  /*1990*/  MOV R58, R37 ;  /* 0x00000025003a7202 */ /* 0x000fe20000000f00 */
[----:B------:R-:W-:Y:S04]  /*19a0*/  BSSY B0, `(.L_x_2923) ;  /* 0x0000036000007945 */ /* 0x000fe80003800000 */
[----:B------:R0:W-:Y:S04]  /*19b0*/  @!P2 STS.64 [R60.X8+0x18], R58 ;  /* 0x0000183a3c00a388 */ /* 0x0001e80000008a00 */
[----:B------:R-:W-:Y:S06]  /*19c0*/  BAR.SYNC.DEFER_BLOCKING 0x0 ;  /* 0x0000000000007b1d */ /* 0x000fec0000010000 */
[----:B------:R-:W-:Y:S05]  /*19d0*/  @P3 BRA `(.L_x_2924) ;  /* 0x0000032000003947 */ /* 0x000fea0003800000 */
[----:B------:R-:W1:Y:S02]  /*19e0*/  LDS.128 R36, [0x20] ;  /* 0x00002000ff247984 */ /* 0x000e640000000c00 */
[----:B01----:R-:W-:-:S02]  /*19f0*/  FADD.FTZ R58, R58, R36 ;  /* 0x000000243a3a7221 */ /* 0x003fc40000010000 */
        /* <DEDUP_REMOVED lines=48> */
.L_x_2924:
[----:B------:R-:W-:Y:S05]  /*1d00*/  BSYNC B0 ;  /* 0x0000000000007941 */ /* 0x000fea0003800000 */
.L_x_2923:
[----:B0-----:R-:W-:-:S04]  /*1d10*/  MOV R60, c[0x0][0xc] ;  /* 0x00000300003c7a02 */ /* 0x001fc80000000f00 */
[----:B------:R-:W-:-:S13]  /*1d20*/  ISETP.GE.U32.AND P1, PT, R60, 0x2, PT ;  /* 0x000000023c00780c */ /* 0x000fda0003f26070 */
[----:B------:R-:W-:Y:S05]  /*1d30*/  @!P1 BRA `(.L_x_2925) ;  /* 0x00000b3000009947 */ /* 0x000fea0003800000 */
[----:B------:R-:W-:Y:S05]  /*1d40*/  @P3 BRA `(.L_x_2926) ;  /* 0x0000023000003947 */ /* 0x000fea0003800000 */
[----:B------:R-:W0:Y:S01]  /*1d50*/  S2UR UR11, SR_CTAID.Y ;  /* 0x00000000000b79c3 */ /* 0x000e220000002600 */
[----:B------:R-:W-:Y:S02]  /*1d60*/  ULOP3.LUT UR5, UR4, 0x1, URZ, 0xc0, !UPT ;  /* 0x0000000104057892 */ /* 0x000fe4000f8ec03f */
[----:B------:R-:W-:Y:S02]  /*1d70*/  ULDC UR10, c[0x0][0x10] ;  /* 0x00000400000a7ab9 */ /* 0x000fe40000000800 */
[----:B------:R-:W-:Y:S02]  /*1d80*/  UIMAD UR5, UR5, UR10, URZ ;  /* 0x0000000a050572a4 */ /* 0x000fe4000f8e023f */
[----:B------:R-:W-:Y:S02]  /*1d90*/  ULDC UR6, c[0x0][0xc] ;  /* 0x0000030000067ab9 */ /* 0x000fe40000000800 */
[----:B------:R-:W-:Y:S02]  /*1da0*/  UIMAD UR6, UR5, UR6, URZ ;  /* 0x00000006050672a4 */ /* 0x000fe4000f8e023f */
[----:B------:R-:W-:-:S02]  /*1db0*/  UMOV UR14, 0x4 ;  /* 0x00000004000e7882 */ /* 0x000fc40000000000 */
[----:B------:R-:W-:Y:S02]  /*1dc0*/  USHF.L.U32 UR9, UR6, 0x1, URZ ;  /* 0x0000000106097899 */ /* 0x000fe4000800063f */
[----:B------:R-:W-:Y:S02]  /*1dd0*/  ULOP3.LUT UP0, URZ, UR4, 0x2, URZ, 0xc0, !UPT ;  /* 0x00000002043f7892 */ /* 0x000fe4000f80c03f */
[----:B------:R-:W-:Y:S02]  /*1de0*/  ULDC.64 UR6, c[0x0][0x198] ;  /* 0x0000660000067ab9 */ /* 0x000fe40000000a00 */
[----:B------:R-:W-:Y:S02]  /*1df0*/  UIMAD.WIDE UR6, UR9, UR14, UR6 ;  /* 0x0000000e090672a5 */ /* 0x000fe4000f8e0206 */
[----:B0-----:R-:W-:Y:S02]  /*1e00*/  UIMAD UR10, UR15, UR10, UR11 ;  /* 0x0000000a0f0a72a4 */ /* 0x001fe4000f8e020b */
[----:B------:R-:W-:-:S02]  /*1e10*/  UIADD3 UR5, UR5, UR11, URZ ;  /* 0x0000000b05057290 */ /* 0x000fc4000fffe03f */
[----:B------:R-:W-:-:S06]  /*1e20*/  UIMAD.WIDE.U32 UR6, UR10, 0x8, UR6 ;  /* 0x000000080a0678a5 */ /* 0x000fcc000f8e0006 */
[----:B------:R-:W-:Y:S01]  /*1e30*/  MOV R36, UR6 ;  /* 0x0000000600247c02 */ /* 0x000fe20008000f00 */
[----:B------:R-:W-:Y:S01]  /*1e40*/  UMOV UR6, 0x1 ;  /* 0x0000000100067882 */ /* 0x000fe20000000000 */
[----:B------:R-:W-:Y:S01]  /*1e50*/  MOV R37, UR7 ;  /* 0x0000000700257c02 */ /* 0x000fe20008000f00 */
[----:B------:R-:W-:-:S04]  /*1e60*/  USEL UR6, UR6, 0xffffffff, !UP0 ;  /* 0xffffffff06067887 */ /* 0x000fc8000c000000 */
[----:B------:R0:W-:Y:S02]  /*1e70*/  STG.E.64 [R36.64], R58 ;  /* 0x0000003a24007986 */ /* 0x0001e4000c101b0c */
[----:B------:R-:W-:Y:S02]  /*1e80*/  MOV R38, UR6 ;  /* 0x0000000600267c02 */ /* 0x000fe40008000f00 */
[----:B0-----:R-:W-:Y:S02]  /*1e90*/  MOV R36, UR14 ;  /* 0x0000000e00247c02 */ /* 0x001fe40008000f00 */
[----:B------:R-:W-:-:S05]  /*1ea0*/  MOV R37, UR5 ;  /* 0x0000000500257c02 */ /* 0x000fca0008000f00 */
[----:B------:R-:W-:Y:S01]  /*1eb0*/  IMAD.WIDE.U32 R36, R37, R36, c[0x0][0x190] ;  /* 0x0000640025247625 */ /* 0x000fe200078e0024 */
[----:B------:R-:W-:Y:S06]  /*1ec0*/  MEMBAR.ALL.GPU ;  /* 0x0000000000007992 */ /* 0x000fec000000a000 */
[----:B------:R-:W-:Y:S01]  /*1ed0*/  PLOP3.LUT P1, PT, PT, PT, UP0, 0x80, 0x0 ;  /* 0x000000000000781c */ /* 0x000fe20003f2f008 */
[----:B------:R-:W-:-:S00]  /*1ee0*/  ERRBAR ;  /* 0x00000000000079ab */ /* 0x000fc00000000000 */
[----:B------:R0:W-:Y:S02]  /*1ef0*/  RED.E.ADD.S32.STRONG.GPU [R36.64], R38 ;  /* 0x000000262400798e */ /* 0x0001e4000c10e38c */
[----:B0-----:R-:W-:-:S04]  /*1f00*/  SEL R38, RZ, c[0x0][0xc], P1 ;  /* 0x00000300ff267a07 */ /* 0x001fc80000800000 */
[----:B------:R-:W-:-:S13]  /*1f10*/  ISETP.NE.AND P1, PT, R38, -0x1, PT ;  /* 0xffffffff2600780c */ /* 0x000fda0003f25270 */
[----:B------:R-:W-:Y:S05]  /*1f20*/  @!P1 BRA `(.L_x_2926) ;  /* 0x0000005000009947 */ /* 0x000fea0003800000 */
.L_x_2927:
[----:B------:R-:W2:Y:S01]  /*1f30*/  LDG.E.STRONG.GPU R39, [R36.64] ;  /* 0x0000000c24277981 */ /* 0x000ea2000c1ef900 */
[----:B------:R-:W-:Y:S01]  /*1f40*/  YIELD ;  /* 0x0000000000007946 */ /* 0x000fe20003800000 */
[----:B--2---:R-:W-:Y:S01]  /*1f50*/  ISETP.NE.AND P1, PT, R39, R38, PT ;  /* 0x000000262700720c */ /* 0x004fe20003f25270 */
[----:B------:R-:W-:-:S12]  /*1f60*/  CCTL.IVALL ;  /* 0x00000000ff00798f */ /* 0x000fd80002000000 */
[----:B------:R-:W-:Y:S05]  /*1f70*/  @P1 BRA `(.L_x_2927) ;  /* 0xffffffb000001947 */ /* 0x000fea000383ffff */
.L_x_2926:
[----:B------:R-:W-:Y:S01]  /*1f80*/  ISETP.NE.AND P1, PT, RZ, c[0x0][0xc], PT ;  /* 0x00000300ff007a0c */ /* 0x000fe20003f25270 */
[----:B------:R-:W-:Y:S01]  /*1f90*/  WARPSYNC 0xffffffff ;  /* 0xffffffff00007948 */ /* 0x000fe20003800000 */
[----:B------:R-:W-:Y:S11]  /*1fa0*/  BAR.SYNC.DEFER_BLOCKING 0x0 ;  /* 0x0000000000007b1d */ /* 0x000ff60000010000 */
[----:B------:R-:W-:Y:S05]  /*1fb0*/  @!P1 BRA `(.L_x_2925) ;  /* 0x000008b000009947 */ /* 0x000fea0003800000 */
[----:B------:R-:W-:Y:S01]  /*1fc0*/  IADD3 R36, R60, -0x1, RZ ;  /* 0xffffffff3c247810 */ /* 0x000fe20007ffe0ff */
[----:B------:R-:W-:-:S03]  /*1fd0*/  UMOV UR5, URZ ;  /* 0x0000003f00057c82 */ /* 0x000fc60008000000 */
[----:B------:R-:W-:-:S13]  /*1fe0*/  ISETP.GE.U32.AND P1, PT, R36, 0x3, PT ;  /* 0x000000032400780c */ /* 0x000fda0003f26070 */
[----:B------:R-:W-:Y:S05]  /*1ff0*/  @!P1 BRA `(.L_x_2928) ;  /* 0x000004a000009947 */ /* 0x000fea0003800000 */
[----:B------:R-:W-:Y:S01]  /*2000*/  LOP3.LUT R60, R60, 0x3, RZ, 0xc0, !PT ;  /* 0x000000033c3c7812 */ /* 0x000fe200078ec0ff */
[----:B------:R-:W-:-:S03]  /*2010*/  UMOV UR5, URZ ;  /* 0x0000003f00057c82 */ /* 0x000fc60008000000 */
[----:B------:R-:W-:Y:S02]  /*2020*/  IADD3 R60, -R60, c[0x0][0xc], RZ ;  /* 0x000003003c3c7a10 */ /* 0x000fe40007ffe1ff */
.L_x_2929:
[----:B------:R-:W-:Y:S02]  /*2030*/  MOV R36, UR5 ;  /* 0x0000000500247c02 */ /* 0x000fe40008000f00 */
[----:B------:R-:W-:Y:S02]  /*2040*/  MOV R39, UR5 ;  /* 0x0000000500277c02 */ /* 0x000fe40008000f00 */
[----:B------:R-:W-:Y:S02]  /*2050*/  ISETP.EQ.OR P1, PT, R36, UR15, P3 ;  /* 0x0000000f24007c0c */ /* 0x000fe40009f22670 */
[----:B------:R-:W-:-:S11]  /*2060*/  MOV R36, UR4 ;  /* 0x0000000400247c02 */ /* 0x000fd60008000f00 */
[----:B------:R-:W0:Y:S01]  /*2070*/  @!P1 S2R R38, SR_CTAID.Y ;  /* 0x0000000000269919 */ /* 0x000e220000002600 */
[----:B------:R-:W-:Y:S02]  /*2080*/  @!P1 LOP3.LUT R36, R36, 0x1, RZ, 0xc0, !PT ;  /* 0x0000000124249812 */ /* 0x000fe400078ec0ff */
[----:B------:R-:W-:-:S03]  /*2090*/  @!P1 MOV R37, 0x4 ;  /* 0x0000000400259802 */ /* 0x000fc60000000f00 */
[----:B------:R-:W-:-:S04]  /*20a0*/  @!P1 IMAD R36, R36, c[0x0][0x10], RZ ;  /* 0x0000040024249a24 */ /* 0x000fc800078e02ff */
[----:B------:R-:W-:-:S05]  /*20b0*/  @!P1 IMAD R36, R36, c[0x0][0xc], RZ ;  /* 0x0000030024249a24 */ /* 0x000fca00078e02ff */
[----:B------:R-:W-:-:S05]  /*20c0*/  @!P1 SHF.L.U32 R36, R36, 0x1, RZ ;  /* 0x0000000124249819 */ /* 0x000fca00000006ff */
[----:B------:R-:W-:-:S04]  /*20d0*/  @!P1 IMAD.WIDE R36, R36, R37, c[0x0][0x198] ;  /* 0x0000660024249625 */ /* 0x000fc800078e0225 */
[----:B0-----:R-:W-:-:S04]  /*20e0*/  @!P1 IMAD R38, R39, c[0x0][0x10], R38 ;  /* 0x0000040027269a24 */ /* 0x001fc800078e0226 */
[----:B------:R-:W-:-:S05]  /*20f0*/  @!P1 IMAD.WIDE.U32 R36, R38, 0x8, R36 ;  /* 0x0000000826249825 */ /* 0x000fca00078e0024 */
[----:B------:R0:W2:Y:S01]  /*2100*/  @!P1 LDG.E.64 R38, [R36.64] ;  /* 0x0000000c24269981 */ /* 0x0000a2000c1e1b00 */
[----:B------:R-:W-:-:S06]  /*2110*/  UIADD3 UR6, UR5, 0x1, URZ ;  /* 0x0000000105067890 */ /* 0x000fcc000fffe03f */
[----:B0-----:R-:W-:Y:S02]  /*2120*/  MOV R36, UR6 ;  /* 0x0000000600247c02 */ /* 0x001fe40008000f00 */
[----:B------:R-:W-:Y:S02]  /*2130*/  MOV R37, UR4 ;  /* 0x0000000400257c02 */ /* 0x000fe40008000f00 */
[----:B------:R-:W-:-:S13]  /*2140*/  ISETP.EQ.OR P2, PT, R36, UR15, P3 ;  /* 0x0000000f24007c0c */ /* 0x000fda0009f42670 */
[----:B------:R-:W0:Y:S01]  /*2150*/  @!P2 S2R R36, SR_CTAID.Y ;  /* 0x000000000024a919 */ /* 0x000e220000002600 */
[----:B------:R-:W-:-:S05]  /*2160*/  @!P2 LOP3.LUT R37, R37, 0x1, RZ, 0xc0, !PT ;  /* 0x000000012525a812 */ /* 0x000fca00078ec0ff */
[----:B------:R-:W-:-:S04]  /*2170*/  @!P2 IMAD R37, R37, c[0x0][0x10], RZ ;  /* 0x000004002525aa24 */ /* 0x000fc800078e02ff */
[----:B------:R-:W-:-:S05]  /*2180*/  @!P2 IMAD R37, R37, c[0x0][0xc], RZ ;  /* 0x000003002525aa24 */ /* 0x000fca00078e02ff */
[----:B------:R-:W-:Y:S01]  /*2190*/  @!P2 SHF.L.U32 R37, R37, 0x1, RZ ;  /* 0x000000012525a819 */ /* 0x000fe200000006ff */
[----:B--2---:R-:W-:Y:S01]  /*21a0*/  @!P1 FADD.FTZ R58, R58, R38 ;  /* 0x000000263a3a9221 */ /* 0x004fe20000010000 */
[----:B------:R-:W-:-:S05]  /*21b0*/  MOV R38, UR6 ;  /* 0x0000000600267c02 */ /* 0x000fca0008000f00 */
[----:B0-----:R-:W-:Y:S01]  /*21c0*/  @!P2 IMAD R38, R38, c[0x0][0x10], R36 ;  /* 0x000004002626aa24 */ /* 0x001fe200078e0224 */
[----:B------:R-:W-:-:S05]  /*21d0*/  @!P2 MOV R36, 0x4 ;  /* 0x000000040024a802 */ /* 0x000fca0000000f00 */
[----:B------:R-:W-:-:S06]  /*21e0*/  @!P2 IMAD.WIDE R36, R37, R36, c[0x0][0x198] ;  /* 0x000066002524a625 */ /* 0x000fcc00078e0224 */
[----:B------:R-:W-:-:S06]  /*21f0*/  @!P2 IMAD.WIDE.U32 R36, R38, 0x8, R36 ;  /* 0x000000082624a825 */ /* 0x000fcc00078e0024 */
[----:B------:R-:W2:Y:S01]  /*2200*/  @!P2 LDG.E.64 R36, [R36.64] ;  /* 0x0000000c2424a981 */ /* 0x000ea2000c1e1b00 */
[----:B------:R-:W-:Y:S01]  /*2210*/  UIADD3 UR6, UR5, 0x2, URZ ;  /* 0x0000000205067890 */ /* 0x000fe2000fffe03f */
[----:B------:R-:W-:Y:S01]  /*2220*/  @!P1 FADD.FTZ R59, R59, R39 ;  /* 0x000000273b3b9221 */ /* 0x000fe20000010000 */
[----:B------:R-:W-:-:S04]  /*2230*/  MOV R39, UR4 ;  /* 0x0000000400277c02 */ /* 0x000fc80008000f00 */
[----:B------:R-:W-:-:S04]  /*2240*/  MOV R38, UR6 ;  /* 0x0000000600267c02 */ /* 0x000fc80008000f00 */
        /* <DEDUP_REMOVED lines=30> */
[----:B------:R-:W-:Y:S01]  /*2430*/  IADD3 R60, R60, -0x4, RZ ;  /* 0xfffffffc3c3c7810 */ /* 0x000fe20007ffe0ff */
[----:B------:R-:W-:Y:S01]  /*2440*/  @!P4 FADD.FTZ R59, R59, R39 ;  /* 0x000000273b3bc221 */ /* 0x000fe20000010000 */
[----:B------:R-:W-:Y:S02]  /*2450*/  UIADD3 UR5, UR5, 0x4, URZ ;  /* 0x0000000405057890 */ /* 0x000fe4000fffe03f */
[----:B------:R-:W-:Y:S01]  /*2460*/  ISETP.NE.AND P2, PT, R60, RZ, PT ;  /* 0x000000ff3c00720c */ /* 0x000fe20003f45270 */
[----:B--2---:R-:W-:Y:S02]  /*2470*/  @!P1 FADD.FTZ R58, R58, R36 ;  /* 0x000000243a3a9221 */ /* 0x004fe40000010000 */
[----:B------:R-:W-:-:S10]  /*2480*/  @!P1 FADD.FTZ R59, R59, R37 ;  /* 0x000000253b3b9221 */ /* 0x000fd40000010000 */
[----:B------:R-:W-:Y:S05]  /*2490*/  @P2 BRA `(.L_x_2929) ;  /* 0xfffffb9000002947 */ /* 0x000fea000383ffff */
.L_x_2928:
[----:B------:R-:W-:-:S04]  /*24a0*/  MOV R38, c[0x0][0xc] ;  /* 0x0000030000267a02 */ /* 0x000fc80000000f00 */
[----:B------:R-:W-:-:S13]  /*24b0*/  LOP3.LUT P1, R38, R38, 0x3, RZ, 0xc0, !PT ;  /* 0x0000000326267812 */ /* 0x000fda000782c0ff */
[----:B------:R-:W-:Y:S05]  /*24c0*/  @!P1 BRA `(.L_x_2925) ;  /* 0x000003a000009947 */ /* 0x000fea0003800000 */
[----:B------:R-:W-:Y:S01]  /*24d0*/  MOV R36, UR5 ;  /* 0x0000000500247c02 */ /* 0x000fe20008000f00 */
[----:B------:R-:W-:Y:S01]  /*24e0*/  BSSY B0, `(.L_x_2930) ;  /* 0x0000015000007945 */ /* 0x000fe20003800000 */
[----:B------:R-:W-:Y:S02]  /*24f0*/  ISETP.NE.AND P2, PT, R38, 0x1, PT ;  /* 0x000000012600780c */ /* 0x000fe40003f45270 */
[----:B------:R-:W-:-:S13]  /*2500*/  ISETP.EQ.OR P1, PT, R36, UR15, P3 ;  /* 0x0000000f24007c0c */ /* 0x000fda0009f22670 */
        /* <DEDUP_REMOVED lines=8> */
[----:B------:R-:W-:-:S03]  /*2590*/  USHF.L.U32 UR10, UR6, 0x1, URZ ;  /* 0x00000001060a7899 */ /* 0x000fc6000800063f */
[----:B------:R-:W-:Y:S02]  /*25a0*/  ULDC.64 UR6, c[0x0][0x198] ;  /* 0x0000660000067ab9 */ /* 0x000fe40000000a00 */
[----:B------:R-:W-:Y:S02]  /*25b0*/  UIMAD.WIDE UR6, UR10, UR11, UR6 ;  /* 0x0000000b0a0672a5 */ /* 0x000fe4000f8e0206 */
[----:B0-----:R-:W-:-:S04]  /*25c0*/  UIMAD UR9, UR5, UR14, UR9 ;  /* 0x0000000e050972a4 */ /* 0x001fc8000f8e0209 */
[----:B------:R-:W-:-:S06]  /*25d0*/  UIMAD.WIDE.U32 UR6, UR9, 0x8, UR6 ;  /* 0x00000008090678a5 */ /* 0x000fcc000f8e0006 */
[----:B------:R-:W-:Y:S02]  /*25e0*/  MOV R36, UR6 ;  /* 0x0000000600247c02 */ /* 0x000fe40008000f00 */
[----:B------:R-:W-:-:S06]  /*25f0*/  MOV R37, UR7 ;  /* 0x0000000700257c02 */ /* 0x000fcc0008000f00 */
[----:B------:R-:W2:Y:S02]  /*2600*/  LDG.E.64 R36, [R36.64] ;  /* 0x0000000c24247981 */ /* 0x000ea4000c1e1b00 */
[----:B--2---:R-:W-:Y:S02]  /*2610*/  FADD.FTZ R58, R58, R36 ;  /* 0x000000243a3a7221 */ /* 0x004fe40000010000 */
[----:B------:R-:W-:Y:S02]  /*2620*/  FADD.FTZ R59, R59, R37 ;  /* 0x000000253b3b7221 */ /* 0x000fe40000010000 */
.L_x_2931:
[----:B------:R-:W-:Y:S05]  /*2630*/  BSYNC B0 ;  /* 0x0000000000007941 */ /* 0x000fea0003800000 */
.L_x_2930:
[----:B------:R-:W-:Y:S05]  /*2640*/  @!P2 BRA `(.L_x_2925) ;  /* 0x000002200000a947 */ /* 0x000fea0003800000 */
[----:B------:R-:W-:-:S06]  /*2650*/  UIADD3 UR6, UR5, 0x1, URZ ;  /* 0x0000000105067890 */ /* 0x000fcc000fffe03f */
[----:B------:R-:W-:-:S04]  /*2660*/  MOV R36, UR6 ;  /* 0x0000000600247c02 */ /* 0x000fc80008000f00 */
[----:B------:R-:W-:-:S13]  /*2670*/  ISETP.EQ.OR P2, PT, R36, UR15, P3 ;  /* 0x0000000f24007c0c */ /* 0x000fda0009f42670 */
[----:B------:R-:W0:Y:S01]  /*2680*/  @!P2 S2R R39, SR_CTAID.Y ;  /* 0x000000000027a919 */ /* 0x000e220000002600 */
[----:B------:R-:W-:Y:S01]  /*2690*/  @!P2 MOV R37, 0x4 ;  /* 0x000000040025a802 */ /* 0x000fe20000000f00 */
[----:B0-----:R-:W-:Y:S01]  /*26a0*/  @!P2 IMAD R39, R36, c[0x0][0x10], R39 ;  /* 0x000004002427aa24 */ /* 0x001fe200078e0227 */
[----:B------:R-:W-:-:S04]  /*26b0*/  MOV R36, UR4 ;  /* 0x0000000400247c02 */ /* 0x000fc80008000f00 */
[----:B------:R-:W-:-:S05]  /*26c0*/  @!P2 LOP3.LUT R36, R36, 0x1, RZ, 0xc0, !PT ;  /* 0x000000012424a812 */ /* 0x000fca00078ec0ff */
[----:B------:R-:W-:-:S04]  /*26d0*/  @!P2 IMAD R36, R36, c[0x0][0x10], RZ ;  /* 0x000004002424aa24 */ /* 0x000fc800078e02ff */
[----:B------:R-:W-:-:S05]  /*26e0*/  @!P2 IMAD R36, R36, c[0x0][0xc], RZ ;  /* 0x000003002424aa24 */ /* 0x000fca00078e02ff */
[----:B------:R-:W-:-:S05]  /*26f0*/  @!P2 SHF.L.U32 R36, R36, 0x1, RZ ;  /* 0x000000012424a819 */ /* 0x000fca00000006ff */
[----:B------:R-:W-:-:S06]  /*2700*/  @!P2 IMAD.WIDE R36, R36, R37, c[0x0][0x198] ;  /* 0x000066002424a625 */ /* 0x000fcc00078e0225 */
[----:B------:R-:W-:-:S06]  /*2710*/  @!P2 IMAD.WIDE.U32 R36, R39, 0x8, R36 ;  /* 0x000000082724a825 */ /* 0x000fcc00078e0024 */
[----:B------:R-:W2:Y:S01]  /*2720*/  @!P2 LDG.E.64 R36, [R36.64] ;  /* 0x0000000c2424a981 */ /* 0x000ea2000c1e1b00 */
[----:B------:R-:W-:Y:S01]  /*2730*/  UIADD3 UR5, UR5, 0x2, URZ ;  /* 0x0000000205057890 */ /* 0x000fe2000fffe03f */
[----:B--2---:R-:W-:-:S05]  /*2740*/  @!P2 FADD.FTZ R58, R58, R36 ;  /* 0x000000243a3aa221 */ /* 0x004fca0000010000 */
[----:B------:R-:W-:Y:S01]  /*2750*/  MOV R36, UR5 ;  /* 0x0000000500247c02 */ /* 0x000fe20008000f00 */
[----:B------:R-:W-:Y:S01]  /*2760*/  @!P2 FADD.FTZ R59, R59, R37 ;  /* 0x000000253b3ba221 */ /* 0x000fe20000010000 */
[----:B------:R-:W-:Y:S02]  /*2770*/  MOV R37, UR5 ;  /* 0x0000000500257c02 */ /* 0x000fe40008000f00 */
[----:B------:R-:W-:Y:S02]  /*2780*/  ISETP.EQ.OR P1, PT, R36, UR15, P3 ;  /* 0x0000000f24007c0c */ /* 0x000fe40009f22670 */
[----:B------:R-:W-:Y:S02]  /*2790*/  MOV R36, UR4 ;  /* 0x0000000400247c02 */ /* 0x000fe40008000f00 */
[----:B------:R-:W-:-:S13]  /*27a0*/  ISETP.EQ.OR P1, PT, R38, 0x2, P1 ;  /* 0x000000022600780c */ /* 0x000fda0000f22670 */
[----:B------:R-:W0:Y:S01]  /*27b0*/  @!P1 S2R R38, SR_CTAID.Y ;  /* 0x0000000000269919 */ /* 0x000e220000002600 */
        /* <DEDUP_REMOVED lines=8> */
[----:B------:R-:W2:Y:S02]  /*2840*/  @!P1 LDG.E.64 R36, [R36.64] ;  /* 0x0000000c24249981 */ /* 0x000ea4000c1e1b00 */
[----:B--2---:R-:W-:Y:S02]  /*2850*/  @!P1 FADD.FTZ R58, R58, R36 ;  /* 0x000000243a3a9221 */ /* 0x004fe40000010000 */
[----:B------:R-:W-:Y:S02]  /*2860*/  @!P1 FADD.FTZ R59, R59, R37 ;  /* 0x000000253b3b9221 */ /* 0x000fe40000010000 */
.L_x_2925:
[----:B------:R-:W0:Y:S01]  /*2870*/  S2R R36, SR_TID.X ;  /* 0x0000000000247919 */ /* 0x000e220000002100 */
[----:B------:R-:W-:-:S03]  /*2880*/  ISETP.EQ.U32.AND P2, PT, RZ, c[0x0][0x168], PT ;  /* 0x00005a00ff007a0c */ /* 0x000fc60003f42070 */
[----:B------:R1:W-:Y:S01]  /*2890*/  @!P3 STS.64 [0xc8], R58 ;  /* 0x0000c83aff00b388 */ /* 0x0003e20000000a00 */
[----:B0-----:R-:W-:-:S04]  /*28a0*/  LOP3.LUT P1, RZ, R36, UR15, RZ, 0xfc, !PT ;  /* 0x0000000f24ff7c12 */ /* 0x001fc8000f82fcff */
[----:B------:R-:W-:-:S13]  /*28b0*/  ISETP.EQ.OR.EX P1, PT, RZ, c[0x0][0x16c], P1, P2 ;  /* 0x00005b00ff007a0c */ /* 0x000fda0000f22720 */
[----:B------:R-:W-:Y:S01]  /*28c0*/  @!P1 MOV R36, 0x8 ;  /* 0x0000000800249802 */ /* 0x000fe20000000f00 */
[----:B-1----:R-:W-:Y:S02]  /*28d0*/  @!P1 FMUL.FTZ R59, R59, c[0x0][0x1f4] ;  /* 0x00007d003b3b9a20 */ /* 0x002fe40000410000 */
[----:B------:R-:W-:Y:S02]  /*28e0*/  @!P1 FMUL.FTZ R58, R58, c[0x0][0x1f4] ;  /* 0x00007d003a3a9a20 */ /* 0x000fe40000410000 */
[----:B------:R-:W-:-:S05]  /*28f0*/  @!P1 IMAD.WIDE R36, R42, R36, c[0x0][0x168] ;  /* 0x00005a002a249625 */ /* 0x000fca00078e0224 */
[----:B------:R-:W-:Y:S04]  /*2900*/  @!P1 STG.E.64 [R36.64], R58 ;  /* 0x0000003a24009986 */ /* 0x000fe8000c101b0c */
[----:B------:R-:W-:Y:S06]  /*2910*/  BAR.SYNC.DEFER_BLOCKING 0x0 ;  /* 0x0000000000007b1d */ /* 0x000fec0000010000 */
[----:B------:R-:W0:Y:S02]  /*2920*/  LDS.64 R36, [0xc8] ;  /* 0x0000c800ff247984 */ /* 0x000e240000000a00 */
[----:B0-----:R-:W-:-:S04]  /*2930*/  FMUL.FTZ R39, R36, c[0x0][0x1f4] ;  /* 0x00007d0024277a20 */ /* 0x001fc80000410000 */
[----:B------:R0:W1:Y:S02]  /*2940*/  R2UR UR5, R39 ;  /* 0x00000000270573c2 */ /* 0x00006400000e0000 */
[----:B0-----:R-:W-:Y:S01]  /*2950*/  HFMA2.MMA R39, -RZ, RZ, 0, 2.384185791015625e-07 ;  /* 0x00000004ff277435 */ /* 0x001fe200000001ff */
[----:B-1----:R-:W-:-:S05]  /*2960*/  MOV R38, UR5 ;  /* 0x0000000500267c02 */ /* 0x002fca0008000f00 */
[----:B------:R-:W-:-:S04]  /*2970*/  FMUL.FTZ R38, R38, UR5 ;  /* 0x0000000526267c20 */ /* 0x000fc80008410000 */
[----:B------:R-:W-:-:S05]  /*2980*/  FFMA.FTZ R38, R37, c[0x0][0x1f4], -R38 ;  /* 0x00007d0025267a23 */ /* 0x000fca0000010826 */
[----:B------:R-:W-:-:S13]  /*2990*/  FSETP.GTU.FTZ.AND P1, PT, R38, RZ, PT ;  /* 0x000000ff2600720b */ /* 0x000fda0003f3c000 */
[----:B------:R-:W-:Y:S01]  /*29a0*/  VOTEU.ANY UP0, P1 ;  /* 0x00000000003f7886 */ /* 0x000fe20000800100 */
[----:B------:R-:W-:-:S13]  /*29b0*/  PLOP3.LUT P1, PT, PT, PT, UP0, 0x80, 0x0 ;  /* 0x000000000000781c */ /* 0x000fda0003f2f008 */
[----:B------:R-:W-:Y:S01]  /*29c0*/  @P1 FADD.FTZ R58, R38, c[0x0][0x188] ;  /* 0x00006200263a1621 */ /* 0x000fe20000010000 */
[----:B------:R-:W-:-:S05]  /*29d0*/  IADD3 R38, R44, R43, RZ ;  /* 0x0000002b2c267210 */ /* 0x000fca0007ffe0ff */
[CC--:B------:R-:W-:Y:S01]  /*29e0*/  IMAD.WIDE R36, R38.reuse, R39.reuse, c[0x0][0x178] ;  /* 0x00005e0026247625 */ /* 0x0c0fe200078e0227 */
[----:B------:R-:W0:Y:S03]  /*29f0*/  @P1 MUFU.RSQ R58, R58 ;  /* 0x0000003a003a1308 */ /* 0x000e260000001400 */
[----:B------:R-:W-:Y:S02]  /*2a00*/  IMAD.WIDE R38, R38, R39, c[0x0][0x180] ;  /* 0x0000600026267625 */ /* 0x000fe400078e0227 */
[----:B------:R-:W2:Y:S04]  /*2a10*/  LDG.E.64 R36, [R36.64] ;  /* 0x0000000c24247981 */ /* 0x000ea8000c1e1b00 */
[----:B------:R-:W2:Y:S01]  /*2a20*/  LDG.E.64 R38, [R38.64] ;  /* 0x0000000c26267981 */ /* 0x000ea2000c1e1b00 */
[----:B0-----:R-:W0:Y:S01]  /*2a30*/  @P1 R2UR UR7, R58 ;  /* 0x000000003a0713c2 */ /* 0x001e2200000e0000 */
[----:B------:R-:W-:Y:S01]  /*2a40*/  ISETP.NE.AND P5, PT, RZ, UR16, PT ;  /* 0x00000010ff007c0c */ /* 0x000fe2000bfa5270 */
[----:B------:R-:W-:Y:S01]  /*2a50*/  FADD.FTZ R14, R14, -UR5 ;  /* 0x800000050e0e7e21 */ /* 0x000fe20008010000 */
[----:B------:R-:W-:Y:S01]  /*2a60*/  UMOV UR6, 0x3f800000 ;  /* 0x3f80000000067882 */ /* 0x000fe20000000000 */
[----:B------:R-:W-:Y:S01]  /*2a70*/  FADD.FTZ R15, R15, -UR5 ;  /* 0x800000050f0f7e21 */ /* 0x000fe20008010000 */
[----:B0-----:R-:W-:-:S02]  /*2a80*/  @UP0 UMOV UR6, UR7 ;  /* 0x0000000700060c82 */ /* 0x001fc40008000000 */
[----:B------:R-:W-:Y:S02]  /*2a90*/  FMUL.FTZ R14, R14, UR6 ;  /* 0x000000060e0e7c20 */ /* 0x000fe40008410000 */
[----:B------:R-:W-:Y:S02]  /*2aa0*/  FMUL.FTZ R15, R15, UR6 ;  /* 0x000000060f0f7c20 */ /* 0x000fe40008410000 */
[----:B--2---:R-:W-:Y:S02]  /*2ab0*/  FFMA.FTZ R14, R36, R14, R38 ;  /* 0x0000000e240e7223 */ /* 0x004fe40000010026 */
[----:B------:R-:W-:Y:S01]  /*2ac0*/  FFMA.FTZ R15, R37, R15, R39 ;  /* 0x0000000f250f7223 */ /* 0x000fe20000010027 */
[----:B------:R-:W-:Y:S05]  /*2ad0*/  @!P5 BRA `(.L_x_2932) ;  /* 0x000000a00000d947 */ /* 0x000fea0003800000 */
[----:B------:R-:W-:-:S06]  /*2ae0*/  FMUL.FTZ R43, R14, -1.4426950216293334961 ;  /* 0xbfb8aa3b0e2b7820 */ /* 0x000fcc0000410000 */
[----:B------:R-:W0:Y:S02]  /*2af0*/  MUFU.EX2 R43, R43 ;  /* 0x0000002b002b7308 */ /* 0x000e240000000800 */
[----:B0-----:R-:W-:-:S06]  /*2b00*/  FADD.FTZ R43, R43, 1 ;  /* 0x3f8000002b2b7421 */ /* 0x001fcc0000010000 */
[----:B------:R-:W0:Y:S02]  /*2b10*/  MUFU.RCP R43, R43 ;  /* 0x0000002b002b7308 */ /* 0x000e240000001000 */
[----:B0-----:R-:W-:Y:S02]  /*2b20*/  FMUL.FTZ R14, R14, R43 ;  /* 0x0000002b0e0e7220 */ /* 0x001fe40000410000 */
[----:B------:R-:W-:-:S06]  /*2b30*/  FMUL.FTZ R43, R15, -1.4426950216293334961 ;  /* 0xbfb8aa3b0f2b7820 */ /* 0x000fcc0000410000 */
[----:B------:R-:W0:Y:S02]  /*2b40*/  MUFU.EX2 R43, R43 ;  /* 0x0000002b002b7308 */ /* 0x000e240000000800 */
[----:B0-----:R-:W-:-:S06]  /*2b50*/  FADD.FTZ R43, R43, 1 ;  /* 0x3f8000002b2b7421 */ /* 0x001fcc0000010000 */
[----:B------:R-:W0:Y:S02]  /*2b60*/  MUFU.RCP R43, R43 ;  /* 0x0000002b002b7308 */ /* 0x000e240000001000 */
[----:B0-----:R-:W-:-:S06]  /*2b70*/  FMUL.FTZ R15, R15, R43 ;  /* 0x0000002b0f0f7220 */ /* 0x001fcc0000410000 */
.L_x_2932:
[----:B------:R-:W-:Y:S01]  /*2b80*/  BSSY B0, `(.L_x_2933) ;  /* 0x000000c000007945 */ /* 0x000fe20003800000 */
[----:B------:R-:W-:Y:S05]  /*2b90*/  @!P0 BRA `(.L_x_2934) ;  /* 0x000000a000008947 */ /* 0x000fea0003800000 */
[----:B------:R-:W-:Y:S02]  /*2ba0*/  SHF.R.S32.HI R43, RZ, 0x1f, R0 ;  /* 0x0000001fff2b7819 */ /* 0x000fe40000011400 */
[----:B------:R-:W-:Y:S02]  /*2bb0*/  MOV R58, R2 ;  /* 0x00000002003a7202 */ /* 0x000fe40000000f00 */
        /* <DEDUP_REMOVED lines=8> */
.L_x_2934:
[----:B------:R-:W-:Y:S05]  /*2c40*/  BSYNC B0 ;  /* 0x0000000000007941 */ /* 0x000fea0003800000 */
.L_x_2933:
[----:B0-----:R-:W0:Y:S01]  /*2c50*/  S2R R60, SR_TID.X ;  /* 0x00000000003c7919 */ /* 0x001e220000002100 */
[----:B------:R-:W-:Y:S01]  /*2c60*/  FADD.FTZ R6, R6, -UR5 ;  /* 0x8000000506067e21 */ /* 0x000fe20008010000 */
[----:B------:R-:W-:Y:S01]  /*2c70*/  ISETP.GE.U32.AND P1, PT, R63, c[0x0][0x1c8], PT ;  /* 0x000072003f007a0c */ /* 0x000fe20003f26070 */
[----:B------:R-:W-:Y:S02]  /*2c80*/  FADD.FTZ R14, R7, -UR5 ;  /* 0x80000005070e7e21 */ /* 0x000fe40008010000 */
[----:B------:R-:W-:Y:S01]  /*2c90*/  FMUL.FTZ R7, R6, UR6 ;  /* 0x0000000606077c20 */ /* 0x000fe20008410000 */
[----:B------:R-:W-:Y:S01]  /*2ca0*/  ISETP.GE.AND.EX P1, PT, R64, c[0x0][0x1cc], PT, P1 ;  /* 0x0000730040007a0c */ /* 0x000fe20003f26310 */
[----:B------:R-:W-:Y:S02]  /*2cb0*/  FMUL.FTZ R14, R14, UR6 ;  /* 0x000000060e0e7c20 */ /* 0x000fe40008410000 */
[----:B------:R-:W-:Y:S02]  /*2cc0*/  FFMA.FTZ R6, R36, R7, R38 ;  /* 0x0000000724067223 */ /* 0x000fe40000010026 */
[----:B------:R-:W-:Y:S01]  /*2cd0*/  FFMA.FTZ R7, R37, R14, R39 ;  /* 0x0000000e25077223 */ /* 0x000fe20000010027 */
[----:B0-----:R-:W-:Y:S01]  /*2ce0*/  ISETP.GT.U32.OR P1, PT, R60, 0x29f, P1 ;  /* 0x0000029f3c00780c */ /* 0x001fe20000f24470 */
[----:B------:R-:W-:Y:S11]  /*2cf0*/  @!P5 BRA `(.L_x_2935) ;  /* 0x000000a00000d947 */ /* 0x000ff60003800000 */
        /* <DEDUP_REMOVED lines=10> */
.L_x_2935:
        /* <DEDUP_REMOVED lines=11> */
.L_x_2937:
[----:B------:R-:W-:Y:S05]  /*2e50*/  BSYNC B0 ;  /* 0x0000000000007941 */ /* 0x000fea0003800000 */
.L_x_2936:
[----:B------:R-:W-:Y:S01]  /*2e60*/  FADD.FTZ R8, R8, -UR5 ;  /* 0x8000000508087e21 */ /* 0x000fe20008010000 */
[----:B------:R-:W-:Y:S01]  /*2e70*/  ISETP.GE.U32.AND P1, PT, R62, c[0x0][0x1c8], PT ;  /* 0x000072003e007a0c */ /* 0x000fe20003f26070 */
[----:B------:R-:W-:Y:S02]  /*2e80*/  FADD.FTZ R9, R9, -UR5 ;  /* 0x8000000509097e21 */ /* 0x000fe40008010000 */
[----:B0-----:R-:W-:Y:S01]  /*2e90*/  FMUL.FTZ R7, R8, UR6 ;  /* 0x0000000608077c20 */ /* 0x001fe20008410000 */
[----:B------:R-:W-:Y:S01]  /*2ea0*/  ISETP.GE.AND.EX P1, PT, R65, c[0x0][0x1cc], PT, P1 ;  /* 0x0000730041007a0c */ /* 0x000fe20003f26310 */
[----:B------:R-:W-:Y:S02]  /*2eb0*/  FMUL.FTZ R8, R9, UR6 ;  /* 0x0000000609087c20 */ /* 0x000fe40008410000 */
[----:B------:R-:W-:Y:S01]  /*2ec0*/  FFMA.FTZ R6, R36, R7, R38 ;  /* 0x0000000724067223 */ /* 0x000fe20000010026 */
[----:B------:R-:W-:Y:S01]  /*2ed0*/  ISETP.GT.U32.OR P1, PT, R60, 0x29f, P1 ;  /* 0x0000029f3c00780c */ /* 0x000fe20000f24470 */
[----:B------:R-:W-:Y:S01]  /*2ee0*/  FFMA.FTZ R7, R37, R8, R39 ;  /* 0x0000000825077223 */ /* 0x000fe20000010027 */
[----:B------:R-:W-:Y:S10]  /*2ef0*/  @!P5 BRA `(.L_x_2938) ;  /* 0x000000a00000d947 */ /* 0x000ff40003800000 */
        /* <DEDUP_REMOVED lines=10> */
.L_x_2938:
        /* <DEDUP_REMOVED lines=11> */
.L_x_2940:
[----:B------:R-:W-:Y:S05]  /*3050*/  BSYNC B0 ;  /* 0x0000000000007941 */ /* 0x000fea0003800000 */
.L_x_2939:
[----:B------:R-:W-:Y:S01]  /*3060*/  FADD.FTZ R10, R10, -UR5 ;  /* 0x800000050a0a7e21 */ /* 0x000fe20008010000 */
[----:B------:R-:W-:Y:S01]  /*3070*/  ISETP.GE.U32.AND P1, PT, R57, c[0x0][0x1c8], PT ;  /* 0x0000720039007a0c */ /* 0x000fe20003f26070 */
[----:B------:R-:W-:Y:S01]  /*3080*/  FADD.FTZ R11, R11, -UR5 ;  /* 0x800000050b0b7e21 */ /* 0x000fe20008010000 */
[----:B------:R-:W-:Y:S01]  /*3090*/  ISETP.GE.U32.AND P2, PT, R56, c[0x0][0x1c8], PT ;  /* 0x0000720038007a0c */ /* 0x000fe20003f46070 */
[----:B0-----:R-:W-:Y:S01]  /*30a0*/  FMUL.FTZ R7, R10, UR6 ;  /* 0x000000060a077c20 */ /* 0x001fe20008410000 */
[----:B------:R-:W-:Y:S01]  /*30b0*/  ISETP.GE.U32.AND P3, PT, R55, c[0x0][0x1c8], PT ;  /* 0x0000720037007a0c */ /* 0x000fe20003f66070 */
[----:B------:R-:W-:Y:S01]  /*30c0*/  FMUL.FTZ R8, R11, UR6 ;  /* 0x000000060b087c20 */ /* 0x000fe20008410000 */
[----:B------:R-:W-:Y:S01]  /*30d0*/  ISETP.GE.AND.EX P1, PT, R68, c[0x0][0x1cc], PT, P1 ;  /* 0x0000730044007a0c */ /* 0x000fe20003f26310 */
[----:B------:R-:W-:Y:S01]  /*30e0*/  FFMA.FTZ R6, R36, R7, R38 ;  /* 0x0000000724067223 */ /* 0x000fe20000010026 */
[----:B------:R-:W-:Y:S01]  /*30f0*/  ISETP.GE.AND.EX P2, PT, R70, c[0x0][0x1cc], PT, P2 ;  /* 0x0000730046007a0c */ /* 0x000fe20003f46320 */
[----:B------:R-:W-:Y:S01]  /*3100*/  FADD.FTZ R12, R12, -UR5 ;  /* 0x800000050c0c7e21 */ /* 0x000fe20008010000 */
[----:B------:R-:W-:Y:S01]  /*3110*/  ISETP.GE.AND.EX P3, PT, R72, c[0x0][0x1cc], PT, P3 ;  /* 0x0000730048007a0c */ /* 0x000fe20003f66330 */
[----:B------:R-:W-:Y:S01]  /*3120*/  FADD.FTZ R13, R13, -UR5 ;  /* 0x800000050d0d7e21 */ /* 0x000fe20008010000 */
[C---:B------:R-:W-:Y:S01]  /*3130*/  ISETP.GT.U32.OR P1, PT, R60.reuse, 0x29f, P1 ;  /* 0x0000029f3c00780c */ /* 0x040fe20000f24470 */
[----:B------:R-:W-:Y:S01]  /*3140*/  FFMA.FTZ R7, R37, R8, R39 ;  /* 0x0000000825077223 */ /* 0x000fe20000010027 */
[----:B------:R-:W-:-:S02]  /*3150*/  ISETP.GT.U32.OR P2, PT, R60, 0x29f, P2 ;  /* 0x0000029f3c00780c */ /* 0x000fc40001744470 */
[----:B------:R-:W-:Y:S01]  /*3160*/  ISETP.GT.U32.OR P3, PT, R60, 0x29f, P3 ;  /* 0x0000029f3c00780c */ /* 0x000fe20001f64470 */
[----:B------:R-:W-:Y:S07]  /*3170*/  @!P5 BRA `(.L_x_2941) ;  /* 0x000000a00000d947 */ /* 0x000fee0003800000 */
        /* <DEDUP_REMOVED lines=10> */
.L_x_2941:
        /* <DEDUP_REMOVED lines=11> */
.L_x_2943:
[----:B------:R-:W-:Y:S05]  /*32d0*/  BSYNC B0 ;  /* 0x0000000000007941 */ /* 0x000fea0003800000 */
.L_x_2942:
[----:B0-----:R-:W-:Y:S02]  /*32e0*/  FMUL.FTZ R7, R12, UR6 ;  /* 0x000000060c077c20 */ /* 0x001fe40008410000 */
[----:B------:R-:W-:Y:S02]  /*32f0*/  FMUL.FTZ R8, R13, UR6 ;  /* 0x000000060d087c20 */ /* 0x000fe40008410000 */
[----:B------:R-:W-:Y:S02]  /*3300*/  FFMA.FTZ R6, R36, R7, R38 ;  /* 0x0000000724067223 */ /* 0x000fe40000010026 */
[----:B------:R-:W-:Y:S02]  /*3310*/  FADD.FTZ R16, R16, -UR5 ;  /* 0x8000000510107e21 */ /* 0x000fe40008010000 */
[----:B------:R-:W-:Y:S02]  /*3320*/  FADD.FTZ R17, R17, -UR5 ;  /* 0x8000000511117e21 */ /* 0x000fe40008010000 */
        /* <DEDUP_REMOVED lines=12> */
.L_x_2944:
        /* <DEDUP_REMOVED lines=11> */
.L_x_2946:
[----:B------:R-:W-:Y:S05]  /*34a0*/  BSYNC B0 ;  /* 0x0000000000007941 */ /* 0x000fea0003800000 */
.L_x_2945:
        /* <DEDUP_REMOVED lines=17> */
.L_x_2947:
        /* <DEDUP_REMOVED lines=11> */
.L_x_2949:
[----:B------:R-:W-:Y:S05]  /*3670*/  BSYNC B0 ;  /* 0x0000000000007941 */ /* 0x000fea0003800000 */
.L_x_2948:
[----:B------:R-:W-:Y:S01]  /*3680*/  ISETP.GE.U32.AND P6, PT, R54, c[0x0][0x1c8], PT ;  /* 0x0000720036007a0c */ /* 0x000fe20003fc6070 */
[----:B0-----:R-:W-:Y:S01]  /*3690*/  FMUL.FTZ R7, R18, UR6 ;  /* 0x0000000612077c20 */ /* 0x001fe20008410000 */
[----:B------:R-:W-:Y:S01]  /*36a0*/  ISETP.GE.U32.AND P1, PT, R53, c[0x0][0x1c8], PT ;  /* 0x0000720035007a0c */ /* 0x000fe20003f26070 */
[----:B------:R-:W-:Y:S01]  /*36b0*/  FMUL.FTZ R8, R19, UR6 ;  /* 0x0000000613087c20 */ /* 0x000fe20008410000 */
[----:B------:R-:W-:Y:S01]  /*36c0*/  ISETP.GE.U32.AND P2, PT, R52, c[0x0][0x1c8], PT ;  /* 0x0000720034007a0c */ /* 0x000fe20003f46070 */
[----:B------:R-:W-:Y:S01]  /*36d0*/  FFMA.FTZ R6, R36, R7, R38 ;  /* 0x0000000724067223 */ /* 0x000fe20000010026 */
[----:B------:R-:W-:Y:S01]  /*36e0*/  ISETP.GE.U32.AND P3, PT, R51, c[0x0][0x1c8], PT ;  /* 0x0000720033007a0c */ /* 0x000fe20003f66070 */
[----:B------:R-:W-:Y:S01]  /*36f0*/  FADD.FTZ R20, R20, -UR5 ;  /* 0x8000000514147e21 */ /* 0x000fe20008010000 */
[----:B------:R-:W-:Y:S01]  /*3700*/  SHF.R.S32.HI R13, RZ, 0x1f, R52 ;  /* 0x0000001fff0d7819 */ /* 0x000fe20000011434 */
[----:B------:R-:W-:Y:S01]  /*3710*/  FADD.FTZ R21, R21, -UR5 ;  /* 0x8000000515157e21 */ /* 0x000fe20008010000 */
[----:B------:R-:W-:Y:S01]  /*3720*/  ISETP.GE.U32.AND P4, PT, R50, c[0x0][0x1c8], PT ;  /* 0x0000720032007a0c */ /* 0x000fe20003f86070 */
[----:B------:R-:W-:Y:S01]  /*3730*/  FFMA.FTZ R7, R37, R8, R39 ;  /* 0x0000000825077223 */ /* 0x000fe20000010027 */
[----:B------:R-:W-:-:S02]  /*3740*/  ISETP.GE.AND.EX P6, PT, R75, c[0x0][0x1cc], PT, P6 ;  /* 0x000073004b007a0c */ /* 0x000fc40003fc6360 */
[----:B------:R-:W-:Y:S02]  /*3750*/  ISETP.GE.AND.EX P1, PT, R76, c[0x0][0x1cc], PT, P1 ;  /* 0x000073004c007a0c */ /* 0x000fe40003f26310 */
[----:B------:R-:W-:Y:S02]  /*3760*/  ISETP.GE.AND.EX P2, PT, R13, c[0x0][0x1cc], PT, P2 ;  /* 0x000073000d007a0c */ /* 0x000fe40003f46320 */
[----:B------:R-:W-:Y:S02]  /*3770*/  ISETP.GE.AND.EX P3, PT, R77, c[0x0][0x1cc], PT, P3 ;  /* 0x000073004d007a0c */ /* 0x000fe40003f66330 */
[----:B------:R-:W-:Y:S02]  /*3780*/  ISETP.GE.AND.EX P4, PT, R74, c[0x0][0x1cc], PT, P4 ;  /* 0x000073004a007a0c */ /* 0x000fe40003f86340 */
[C---:B------:R-:W-:Y:S02]  /*3790*/  ISETP.GT.U32.OR P6, PT, R60.reuse, 0x29f, P6 ;  /* 0x0000029f3c00780c */ /* 0x040fe400037c4470 */
[----:B------:R-:W-:-:S02]  /*37a0*/  ISETP.GT.U32.OR P1, PT, R60, 0x29f, P1 ;  /* 0x0000029f3c00780c */ /* 0x000fc40000f24470 */
        /* <DEDUP_REMOVED lines=14> */
.L_x_2950:
        /* <DEDUP_REMOVED lines=11> */
.L_x_2952:
[----:B------:R-:W-:Y:S05]  /*3940*/  BSYNC B0 ;  /* 0x0000000000007941 */ /* 0x000fea0003800000 */
.L_x_2951:
        /* <DEDUP_REMOVED lines=17> */
.L_x_2953:
        /* <DEDUP_REMOVED lines=11> */
.L_x_2955:
[----:B------:R-:W-:Y:S05]  /*3b10*/  BSYNC B0 ;  /* 0x0000000000007941 */ /* 0x000fea0003800000 */
.L_x_2954:
        /* <DEDUP_REMOVED lines=17> */
.L_x_2956:
        /* <DEDUP_REMOVED lines=11> */
.L_x_2958:
[----:B------:R-:W-:Y:S05]  /*3ce0*/  BSYNC B0 ;  /* 0x0000000000007941 */ /* 0x000fea0003800000 */
.L_x_2957:
        /* <DEDUP_REMOVED lines=17> */
.L_x_2959:
        /* <DEDUP_REMOVED lines=11> */
.L_x_2961:
[----:B------:R-:W-:Y:S05]  /*3eb0*/  BSYNC B0 ;  /* 0x0000000000007941 */ /* 0x000fea0003800000 */
.L_x_2960:
        /* <DEDUP_REMOVED lines=17> */
.L_x_2962:
        /* <DEDUP_REMOVED lines=11> */
.L_x_2964:
[----:B------:R-:W-:Y:S05]  /*4080*/  BSYNC B0 ;  /* 0x0000000000007941 */ /* 0x000fea0003800000 */
.L_x_2963:
[----:B------:R-:W-:Y:S01]  /*4090*/  FADD.FTZ R30, R30, -UR5 ;  /* 0x800000051e1e7e21 */ /* 0x000fe20008010000 */
[----:B------:R-:W-:Y:S01]  /*40a0*/  ISETP.GE.U32.AND P6, PT, R49, c[0x0][0x1c8], PT ;  /* 0x0000720031007a0c */ /* 0x000fe20003fc6070 */
        /* <DEDUP_REMOVED lines=9> */
[----:B------:R-:W-:Y:S01]  /*4140*/  ISETP.GE.AND.EX P6, PT, R73, c[0x0][0x1cc], PT, P6 ;  /* 0x0000730049007a0c */ /* 0x000fe20003fc6360 */
[----:B------:R-:W-:Y:S01]  /*4150*/  FADD.FTZ R35, R35, -UR5 ;  /* 0x8000000523237e21 */ /* 0x000fe20008010000 */
[----:B------:R-:W-:Y:S01]  /*4160*/  ISETP.GE.AND.EX P1, PT, R71, c[0x0][0x1cc], PT, P1 ;  /* 0x0000730047007a0c */ /* 0x000fe20003f26310 */
[----:B------:R-:W-:Y:S01]  /*4170*/  FADD.FTZ R41, R41, -UR5 ;  /* 0x8000000529297e21 */ /* 0x000fe20008010000 */
[----:B------:R-:W-:Y:S01]  /*4180*/  ISETP.GE.AND.EX P2, PT, R69, c[0x0][0x1cc], PT, P2 ;  /* 0x0000730045007a0c */ /* 0x000fe20003f46320 */
[----:B0-----:R-:W-:Y:S01]  /*4190*/  FMUL.FTZ R7, R28, UR6 ;  /* 0x000000061c077c20 */ /* 0x001fe20008410000 */
[----:B------:R-:W-:Y:S01]  /*41a0*/  ISETP.GE.AND.EX P3, PT, R67, c[0x0][0x1cc], PT, P3 ;  /* 0x0000730043007a0c */ /* 0x000fe20003f66330 */
[----:B------:R-:W-:Y:S01]  /*41b0*/  FMUL.FTZ R9, R30, UR6 ;  /* 0x000000061e097c20 */ /* 0x000fe20008410000 */
[----:B------:R-:W-:Y:S01]  /*41c0*/  ISETP.GE.AND.EX P4, PT, R66, c[0x0][0x1cc], PT, P4 ;  /* 0x0000730042007a0c */ /* 0x000fe20003f86340 */
[----:B------:R-:W-:Y:S01]  /*41d0*/  FMUL.FTZ R11, R32, UR6 ;  /* 0x00000006200b7c20 */ /* 0x000fe20008410000 */
[----:B------:R-:W-:Y:S01]  /*41e0*/  ISETP.GT.U32.OR P6, PT, R60, 0x29f, P6 ;  /* 0x0000029f3c00780c */ /* 0x000fe200037c4470 */
[----:B------:R-:W-:Y:S01]  /*41f0*/  FMUL.FTZ R13, R34, UR6 ;  /* 0x00000006220d7c20 */ /* 0x000fe20008410000 */
[----:B------:R-:W-:Y:S01]  /*4200*/  ISETP.GT.U32.OR P1, PT, R60, 0x29f, P1 ;  /* 0x0000029f3c00780c */ /* 0x000fe20000f24470 */
[----:B------:R-:W-:Y:S01]  /*4210*/  FMUL.FTZ R15, R40, UR6 ;  /* 0x00000006280f7c20 */ /* 0x000fe20008410000 */
[C---:B------:R-:W-:Y:S01]  /*4220*/  ISETP.GT.U32.OR P2, PT, R60.reuse, 0x29f, P2 ;  /* 0x0000029f3c00780c */ /* 0x040fe20001744470 */
[----:B------:R-:W-:Y:S01]  /*4230*/  FMUL.FTZ R16, R29, UR6 ;  /* 0x000000061d107c20 */ /* 0x000fe20008410000 */
[C---:B------:R-:W-:Y:S01]  /*4240*/  ISETP.GT.U32.OR P3, PT, R60.reuse, 0x29f, P3 ;  /* 0x0000029f3c00780c */ /* 0x040fe20001f64470 */
[----:B------:R-:W-:Y:S01]  /*4250*/  FMUL.FTZ R18, R31, UR6 ;  /* 0x000000061f127c20 */ /* 0x000fe20008410000 */
[----:B------:R-:W-:Y:S01]  /*4260*/  ISETP.GT.U32.OR P4, PT, R60, 0x29f, P4 ;  /* 0x0000029f3c00780c */ /* 0x000fe20002784470 */
[----:B------:R-:W-:-:S02]  /*4270*/  FMUL.FTZ R20, R33, UR6 ;  /* 0x0000000621147c20 */ /* 0x000fc40008410000 */
[----:B------:R-:W-:Y:S02]  /*4280*/  FMUL.FTZ R22, R35, UR6 ;  /* 0x0000000623167c20 */ /* 0x000fe40008410000 */
[----:B------:R-:W-:Y:S02]  /*4290*/  FMUL.FTZ R24, R41, UR6 ;  /* 0x0000000629187c20 */ /* 0x000fe40008410000 */
[C-C-:B------:R-:W-:Y:S02]  /*42a0*/  FFMA.FTZ R14, R36.reuse, R7, R38.reuse ;  /* 0x00000007240e7223 */ /* 0x140fe40000010026 */
[C-C-:B------:R-:W-:Y:S02]  /*42b0*/  FFMA.FTZ R12, R36.reuse, R9, R38.reuse ;  /* 0x00000009240c7223 */ /* 0x140fe40000010026 */
[C-C-:B------:R-:W-:Y:S02]  /*42c0*/  FFMA.FTZ R6, R36.reuse, R11, R38.reuse ;  /* 0x0000000b24067223 */ /* 0x140fe40000010026 */
[----:B------:R-:W-:-:S02]  /*42d0*/  FFMA.FTZ R8, R36, R13, R38 ;  /* 0x0000000d24087223 */ /* 0x000fc40000010026 */
[----:B------:R-:W-:Y:S02]  /*42e0*/  FFMA.FTZ R10, R36, R15, R38 ;  /* 0x0000000f240a7223 */ /* 0x000fe40000010026 */
[C-C-:B------:R-:W-:Y:S02]  /*42f0*/  FFMA.FTZ R13, R37.reuse, R18, R39.reuse ;  /* 0x00000012250d7223 */ /* 0x140fe40000010027 */
        /* <DEDUP_REMOVED lines=15> */
.L_x_2965:
[----:B------:R-:W-:Y:S01]  /*43f0*/  BSSY B0, `(.L_x_2966) ;  /* 0x000000b000007945 */ /* 0x000fe20003800000 */
[----:B------:R-:W-:Y:S05]  /*4400*/  @P6 BRA `(.L_x_2967) ;  /* 0x0000009000006947 */ /* 0x000fea0003800000 */
        /* <DEDUP_REMOVED lines=9> */
.L_x_2967:
[----:B------:R-:W-:Y:S05]  /*44a0*/  BSYNC B0 ;  /* 0x0000000000007941 */ /* 0x000fea0003800000 */
.L_x_2966:
        /* <DEDUP_REMOVED lines=11> */
.L_x_2968:
        /* <DEDUP_REMOVED lines=11> */
.L_x_2970:
[----:B------:R-:W-:Y:S05]  /*4610*/  BSYNC B0 ;  /* 0x0000000000007941 */ /* 0x000fea0003800000 */
.L_x_2969:
        /* <DEDUP_REMOVED lines=11> */
.L_x_2971:
        /* <DEDUP_REMOVED lines=11> */
.L_x_2973:
[----:B------:R-:W-:Y:S05]  /*4780*/  BSYNC B0 ;  /* 0x0000000000007941 */ /* 0x000fea0003800000 */
.L_x_2972:
        /* <DEDUP_REMOVED lines=11> */
.L_x_2974:
        /* <DEDUP_REMOVED lines=11> */
.L_x_2976:
[----:B------:R-:W-:Y:S05]  /*48f0*/  BSYNC B0 ;  /* 0x0000000000007941 */ /* 0x000fea0003800000 */
.L_x_2975:
        /* <DEDUP_REMOVED lines=11> */
.L_x_2977:
        /* <DEDUP_REMOVED lines=10> */
.L_x_2979:
[----:B------:R-:W-:Y:S05]  /*4a50*/  BSYNC B0 ;  /* 0x0000000000007941 */ /* 0x000fea0003800000 */
.L_x_2978:
[----:B------:R-:W-:Y:S01]  /*4a60*/  IADD3 R42, R42, c[0x0][0x10], RZ ;  /* 0x000004002a2a7a10 */ /* 0x000fe20007ffe0ff */
[----:B------:R-:W-:-:S03]  /*4a70*/  UIADD3 UR4, UR4, 0x1, URZ ;  /* 0x0000000104047890 */ /* 0x000fc6000fffe03f */
[----:B------:R-:W-:-:S13]  /*4a80*/  ISETP.GE.AND P1, PT, R42, UR8, PT ;  /* 0x000000082a007c0c */ /* 0x000fda000bf26270 */
[----:B------:R-:W-:Y:S01]  /*4a90*/  @P1 CALL.REL.NOINC `(.L_x_2980) ;  /* 0x0000001000001944 */ /* 0x000fe20003c00000 */
[----:B------:R-:W-:Y:S05]  /*4aa0*/  BRA `(.L_x_2981) ;  /* 0xffffb7f000007947 */ /* 0x000fea000383ffff */
.L_x_2980:
[----:B------:R-:W-:Y:S05]  /*4ab0*/  EXIT ;  /* 0x000000000000794d */ /* 0x000fea0003800000 */
.L_x_2982:
        /* <DEDUP_REMOVED lines=12> */
.L_x_3323:


//--------------------- .text._Z35group_norm_nhwc_fwd_one_pass_kernelI11Fp32IOBf16WLi64ELi42ELi672EEv26Group_norm_nhwc_fwd_params --------------------------
	.section	.text._Z35group_norm_nhwc_fwd_one_pass_kernelI11Fp32IOBf16WLi64ELi42ELi672EEv26Group_norm_nhwc_fwd_params,"ax",@progbits
	.sectioninfo	@"SHI_REGISTERS=40"
	.align	128
        .global         _Z35group_norm_nhwc_fwd_one_pass_kernelI11Fp32IOBf16WLi64ELi42ELi672EEv26Group_norm_nhwc_fwd_params
        .type           _Z35group_norm_nhwc_fwd_one_pass_kernelI11Fp32IOBf16WLi64ELi42ELi672EEv26Group_norm_nhwc_fwd_params,@function
        .size           _Z35group_norm_nhwc_fwd_one_pass_kernelI11Fp32IOBf16WLi64ELi42ELi672EEv26Group_norm_nhwc_fwd_params,(.L_x_3324 - _Z35group_norm_nhwc_fwd_one_pass_kernelI11Fp32IOBf16WLi64ELi42ELi672EEv26Group_norm_nhwc_fwd_params)
        .other          _Z35group_norm_nhwc_fwd_one_pass_kernelI11Fp32IOBf16WLi64ELi42ELi672EEv26Group_norm_nhwc_fwd_params,@"STO_CUDA_ENTRY STV_DEFAULT"
_Z35group_norm_nhwc_fwd_one_pass_kernelI11Fp32IOBf16WLi64ELi42ELi672EEv26Group_norm_nhwc_fwd_params:
.text._Z35group_norm_nhwc_fwd_one_pass_kernelI11Fp32IOBf16WLi64ELi42ELi672EEv26Group_norm_nhwc_fwd_params:
        /* <DEDUP_REMOVED lines=28> */
.L_x_2999:
        /* <DEDUP_REMOVED lines=150> */
.L_x_2984:
[----:B------:R-:W-:Y:S05]  /*0b20*/  BSYNC B0 ;  /* 0x0000000000007941 */ /* 0x000fea0003800000 */
.L_x_2983:
        /* <DEDUP_REMOVED lines=25> */
.L_x_2987:
[----:B------:R-:W2:Y:S01]  /*0cc0*/  LDG.E.STRONG.GPU R12, [R10.64] ;  /* 0x000000060a0c7981 */ /* 0x000ea2000c1ef900 */
[----:B------:R-:W-:Y:S01]  /*0cd0*/  YIELD ;  /* 0x0000000000007946 */ /* 0x000fe20003800000 */
[----:B--2---:R-:W-:Y:S01]  /*0ce0*/  ISETP.NE.AND P1, PT, R12, R13, PT ;  /* 0x0000000d0c00720c */ /* 0x004fe20003f25270 */
[----:B------:R-:W-:-:S12]  /*0cf0*/  CCTL.IVALL ;  /* 0x00000000ff00798f */ /* 0x000fd80002000000 */
[----:B------:R-:W-:Y:S05]  /*0d00*/  @P1 BRA `(.L_x_2987) ;  /* 0xffffffb000001947 */ /* 0x000fea000383ffff */
.L_x_2986:
        /* <DEDUP_REMOVED lines=11> */
.L_x_2989:
        /* <DEDUP_REMOVED lines=9> */
[----:B------:R-:W-:Y:S01]  /*0e50*/  @!P5 LOP3.LUT R14, R27, 0x1, RZ, 0xc0, !PT ;  /* 0x000000011b0ed812 */ /* 0x000fe200078ec0ff */
[----:B------:R-:W2:Y:S02]  /*0e60*/  @!P5 S2R R23, SR_CTAID.Y ;  /* 0x000000000017d919 */ /* 0x000ea40000002600 */
[----:B------:R-:W-:Y:S02]  /*0e70*/  @!P4 IMAD R11, R11, c[0x0][0x10], RZ ;  /* 0x000004000b0bca24 */ /* 0x000fe400078e02ff */
[----:B------:R-:W3:Y:S01]  /*0e80*/  @!P3 S2R R15, SR_CTAID.Y ;  /* 0x00000000000fb919 */ /* 0x000ee20000002600 */
[----:B------:R-:W-:Y:S01]  /*0e90*/  @!P3 LOP3.LUT R17, R27, 0x1, RZ, 0xc0, !PT ;  /* 0x000000011b11b812 */ /* 0x000fe200078ec0ff */
[----:B------:R-:W-:Y:S01]  /*0ea0*/  @!P4 IMAD R11, R11, c[0x0][0xc], RZ ;  /* 0x000003000b0bca24 */ /* 0x000fe200078e02ff */
[----:B------:R-:W-:Y:S01]  /*0eb0*/  @!P3 MOV R19, 0x4 ;  /* 0x000000040013b802 */ /* 0x000fe20000000f00 */
[----:B------:R-:W-:-:S02]  /*0ec0*/  @!P5 IMAD R14, R14, c[0x0][0x10], RZ ;  /* 0x000004000e0eda24 */ /* 0x000fc400078e02ff */
[----:B------:R-:W-:Y:S01]  /*0ed0*/  @!P3 IMAD R18, R17, c[0x0][0x10], RZ ;  /* 0x000004001112ba24 */ /* 0x000fe200078e02ff */
[----:B------:R-:W-:Y:S01]  /*0ee0*/  @!P4 SHF.L.U32 R11, R11, 0x1, RZ ;  /* 0x000000010b0bc819 */ /* 0x000fe200000006ff */
[----:B------:R-:W-:Y:S02]  /*0ef0*/  @!P5 IMAD R14, R14, c[0x0][0xc], RZ ;  /* 0x000003000e0eda24 */ /* 0x000fe400078e02ff */
[----:B-1----:R-:W-:Y:S02]  /*0f00*/  @!P4 IMAD R17, R20, c[0x0][0x10], R13 ;  /* 0x000004001411ca24 */ /* 0x002fe400078e020d */
[----:B------:R-:W-:Y:S02]  /*0f10*/  @!P3 IMAD R13, R18, c[0x0][0xc], RZ ;  /* 0x00000300120dba24 */ /* 0x000fe400078e02ff */
[----:B--2---:R-:W-:Y:S01]  /*0f20*/  @!P5 IMAD R23, R10, c[0x0][0x10], R23 ;  /* 0x000004000a17da24 */ /* 0x004fe200078e0217 */
[----:B------:R-:W-:Y:S02]  /*0f30*/  @!P4 MOV R10, 0x4 ;  /* 0x00000004000ac802 */ /* 0x000fe40000000f00 */
[----:B------:R-:W-:Y:S01]  /*0f40*/  @!P3 SHF.L.U32 R18, R13, 0x1, RZ ;  /* 0x000000010d12b819 */ /* 0x000fe200000006ff */
[----:B---3--:R-:W-:Y:S01]  /*0f50*/  @!P3 IMAD R15, R12, c[0x0][0x10], R15 ;  /* 0x000004000c0fba24 */ /* 0x008fe200078e020f */
[----:B------:R-:W-:Y:S01]  /*0f60*/  @!P5 SHF.L.U32 R12, R14, 0x1, RZ ;  /* 0x000000010e0cd819 */ /* 0x000fe200000006ff */
[----:B------:R-:W-:Y:S01]  /*0f70*/  @!P4 IMAD.WIDE R10, R11, R10, c[0x0][0x198] ;  /* 0x000066000b0ac625 */ /* 0x000fe200078e020a */
[----:B------:R-:W-:-:S02]  /*0f80*/  @!P1 LOP3.LUT R14, R27, 0x1, RZ, 0xc0, !PT ;  /* 0x000000011b0e9812 */ /* 0x000fc400078ec0ff */
[----:B------:R-:W-:Y:S01]  /*0f90*/  @!P5 MOV R13, 0x4 ;  /* 0x00000004000dd802 */ /* 0x000fe20000000f00 */
[----:B------:R-:W-:-:S04]  /*0fa0*/  @!P3 IMAD.WIDE R18, R18, R19, c[0x0][0x198] ;  /* 0x000066001212b625 */ /* 0x000fc800078e0213 */
[----:B------:R-:W-:Y:S02]  /*0fb0*/  @!P4 IMAD.WIDE.U32 R10, R17, 0x8, R10 ;  /* 0x00000008110ac825 */ /* 0x000fe400078e000a */
[----:B------:R-:W1:Y:S02]  /*0fc0*/  @!P1 S2R R17, SR_CTAID.Y ;  /* 0x0000000000119919 */ /* 0x000e640000002600 */
[----:B------:R-:W-:Y:S02]  /*0fd0*/  @!P1 IMAD R14, R14, c[0x0][0x10], RZ ;  /* 0x000004000e0e9a24 */ /* 0x000fe400078e02ff */
[----:B------:R-:W-:Y:S01]  /*0fe0*/  @!P5 IMAD.WIDE R12, R12, R13, c[0x0][0x198] ;  /* 0x000066000c0cd625 */ /* 0x000fe200078e020d */
[----:B------:R-:W2:Y:S03]  /*0ff0*/  @!P4 LDG.E.64 R10, [R10.64] ;  /* 0x000000060a0ac981 */ /* 0x000ea6000c1e1b00 */
[----:B------:R-:W-:-:S02]  /*1000*/  @!P1 IMAD R14, R14, c[0x0][0xc], RZ ;  /* 0x000003000e0e9a24 */ /* 0x000fc400078e02ff */
[----:B------:R-:W-:Y:S01]  /*1010*/  @!P3 IMAD.WIDE.U32 R18, R15, 0x8, R18 ;  /* 0x000000080f12b825 */ /* 0x000fe200078e0012 */
[----:B------:R-:W-:Y:S02]  /*1020*/  @!P1 MOV R15, 0x4 ;  /* 0x00000004000f9802 */ /* 0x000fe40000000f00 */
[----:B------:R-:W-:Y:S01]  /*1030*/  @!P1 SHF.L.U32 R14, R14, 0x1, RZ ;  /* 0x000000010e0e9819 */ /* 0x000fe200000006ff */
[----:B------:R-:W-:-:S04]  /*1040*/  @!P5 IMAD.WIDE.U32 R12, R23, 0x8, R12 ;  /* 0x00000008170cd825 */ /* 0x000fc800078e000c */
[----:B------:R-:W-:Y:S02]  /*1050*/  @!P1 IMAD.WIDE R14, R14, R15, c[0x0][0x198] ;  /* 0x000066000e0e9625 */ /* 0x000fe400078e020f */
[----:B------:R-:W3:Y:S02]  /*1060*/  @!P5 LDG.E.64 R12, [R12.64] ;  /* 0x000000060c0cd981 */ /* 0x000ee4000c1e1b00 */
        /* <DEDUP_REMOVED lines=16> */
.L_x_2988:
        /* <DEDUP_REMOVED lines=19> */
.L_x_2991:
[----:B------:R-:W-:Y:S05]  /*12a0*/  BSYNC B0 ;  /* 0x0000000000007941 */ /* 0x000fea0003800000 */
.L_x_2990:
        /* <DEDUP_REMOVED lines=30> */
.L_x_2985:
        /* <DEDUP_REMOVED lines=15> */
[----:B------:R2:W3:Y:S04]  /*1580*/  LDG.E.U16 R21, [R12.64+0x2] ;  /* 0x000002060c157981 */ /* 0x0004e8000c1e1500 */
[----:B------:R-:W4:Y:S04]  /*1590*/  LDG.E.U16 R20, [R16.64] ;  /* 0x0000000610147981 */ /* 0x000f28000c1e1500 */
[----:B------:R-:W5:Y:S01]  /*15a0*/  LDG.E.U16 R22, [R16.64+0x2] ;  /* 0x0000020610167981 */ /* 0x000f62000c1e1500 */
[----:B-1----:R-:W-:-:S02]  /*15b0*/  MOV R11, 0x3f800000 ;  /* 0x3f800000000b7802 */ /* 0x002fc40000000f00 */
[----:B------:R-:W-:Y:S01]  /*15c0*/  ISETP.NE.AND P2, PT, RZ, UR5, PT ;  /* 0x00000005ff007c0c */ /* 0x000fe2000bf45270 */
[----:B------:R-:W1:Y:S02]  /*15d0*/  LDS.64 R18, [0xc8] ;  /* 0x0000c800ff127984 */ /* 0x000e640000000a00 */
[----:B-1----:R-:W-:-:S04]  /*15e0*/  FMUL.FTZ R18, R18, c[0x0][0x1f4] ;  /* 0x00007d0012127a20 */ /* 0x002fc80000410000 */
[C---:B------:R-:W-:Y:S02]  /*15f0*/  FMUL.FTZ R32, R18.reuse, R18 ;  /* 0x0000001212207220 */ /* 0x040fe40000410000 */
[C---:B------:R-:W-:Y:S02]  /*1600*/  FADD.FTZ R4, -R18.reuse, R4 ;  /* 0x0000000412047221 */ /* 0x040fe40000010100 */
[----:B------:R-:W-:Y:S02]  /*1610*/  FFMA.FTZ R19, R19, c[0x0][0x1f4], -R32 ;  /* 0x00007d0013137a23 */ /* 0x000fe40000010820 */
[C---:B0-----:R-:W-:Y:S02]  /*1620*/  FADD.FTZ R8, -R18.reuse, R5 ;  /* 0x0000000512087221 */ /* 0x041fe40000010100 */
[C---:B------:R-:W-:Y:S01]  /*1630*/  FADD.FTZ R10, -R18.reuse, R6 ;  /* 0x00000006120a7221 */ /* 0x040fe20000010100 */
        /* <DEDUP_REMOVED lines=12> */
[----:B---3--:R-:W-:-:S02]  /*1700*/  PRMT R0, RZ, 0x5410, R21 ;  /* 0x00005410ff007816 */ /* 0x008fc40000000015 */
        /* <DEDUP_REMOVED lines=15> */
.L_x_2992:
        /* <DEDUP_REMOVED lines=11> */
.L_x_2994:
[----:B------:R-:W-:Y:S05]  /*18b0*/  BSYNC B0 ;  /* 0x0000000000007941 */ /* 0x000fea0003800000 */
.L_x_2993:
        /* <DEDUP_REMOVED lines=13> */
.L_x_2995:
        /* <DEDUP_REMOVED lines=10> */
.L_x_2997:
[----:B------:R-:W-:Y:S05]  /*1a30*/  BSYNC B0 ;  /* 0x0000000000007941 */ /* 0x000fea0003800000 */
.L_x_2996:
[----:B------:R-:W-:Y:S02]  /*1a40*/  IADD3 R31, R31, c[0x0][0x10], RZ ;  /* 0x000004001f1f7a10 */ /* 0x000fe40007ffe0ff */
[----:B------:R-:W-:Y:S02]  /*1a50*/  IADD3 R27, R27, 0x1, RZ ;  /* 0x000000011b1b7810 */ /* 0x000fe40007ffe0ff */
[----:B------:R-:W-:-:S13]  /*1a60*/  ISETP.GE.AND P1, PT, R31, UR4, PT ;  /* 0x000000041f007c0c */ /* 0x000fda000bf26270 */
[----:B------:R-:W-:Y:S01]  /*1a70*/  @P1 CALL.REL.NOINC `(.L_x_2998) ;  /* 0x0000001000001944 */ /* 0x000fe20003c00000 */
[----:B------:R-:W-:Y:S05]  /*1a80*/  BRA `(.L_x_2999) ;  /* 0xffffe73000007947 */ /* 0x000fea000383ffff */
.L_x_2998:
[----:B------:R-:W-:Y:S05]  /*1a90*/  EXIT ;  /* 0x000000000000794d */ /* 0x000fea0003800000 */
.L_x_3000:
        /* <DEDUP_REMOVED lines=14> */
.L_x_3324:


//--------------------- .text._Z35group_norm_nhwc_fwd_one_pass_kernelI11Fp32IOBf16WLi128ELi42ELi672EEv26Group_norm_nhwc_fwd_params --------------------------
	.section	.text._Z35group_norm_nhwc_fwd_one_pass_kernelI11Fp32IOBf16WLi128ELi42ELi672EEv26Group_norm_nhwc_fwd_params,"ax",@progbits
	.sectioninfo	@"SHI_REGISTERS=40"
	.align	128
        .global         _Z35group_norm_nhwc_fwd_one_pass_kernelI11Fp32IOBf16WLi128ELi42ELi672EEv26Group_norm_nhwc_fwd_params
        .type           _Z35group_norm_nhwc_fwd_one_pass_kernelI11Fp32IOBf16WLi128ELi42ELi672EEv26Group_norm_nhwc_fwd_params,@function
        .size           _Z35group_norm_nhwc_fwd_one_pass_kernelI11Fp32IOBf16WLi128ELi42ELi672EEv26Group_norm_nhwc_fwd_params,(.L_x_3325 - _Z35group_norm_nhwc_fwd_one_pass_kernelI11Fp32IOBf16WLi128ELi42ELi672EEv26Group_norm_nhwc_fwd_params)
        .other          _Z35group_norm_nhwc_fwd_one_pass_kernelI11Fp32IOBf16WLi128ELi42ELi672EEv26Group_norm_nhwc_fwd_params,@"STO_CUDA_ENTRY STV_DEFAULT"
_Z35group_norm_nhwc_fwd_one_pass_kernelI11Fp32IOBf16WLi128ELi42ELi672EEv26Group_norm_nhwc_fwd_params:
.text._Z35group_norm_nhwc_fwd_one_pass_kernelI11Fp32IOBf16WLi128ELi42ELi672EEv26Group_norm_nhwc_fwd_params:
        /* <DEDUP_REMOVED lines=30> */
.L_x_3023:
[----:B0-----:R-:W-:-:S04]  /*01e0*/  IABS R5, c[0x0][0x1d8] ;  /* 0x0000760000057a13 */ /* 0x001fc80000000000 */
[----:B------:R-:W0:Y:S08]  /*01f0*/  I2F.RP R0, R5 ;  /* 0x0000000500007306 */ /* 0x000e300000209400 */
[----:B0-----:R-:W0:Y:S02]  /*0200*/  MUFU.RCP R0, R0 ;  /* 0x0000000000007308 */ /* 0x001e240000001000 */
[----:B01----:R-:W-:-:S06]  /*0210*/  IADD3 R2, R0, 0xffffffe, RZ ;  /* 0x0ffffffe00027810 */ /* 0x003fcc0007ffe0ff */
[----:B------:R0:W1:Y:S02]  /*0220*/  F2I.FTZ.U32.TRUNC.NTZ R3, R2 ;  /* 0x0000000200037305 */ /* 0x000064000021f000 */
[----:B0-----:R-:W-:Y:S02]  /*0230*/  MOV R2, RZ ;  /* 0x000000ff00027202 */ /* 0x001fe40000000f00 */
[----:B-1----:R-:W-:-:S05]  /*0240*/  IADD3 R4, RZ, -R3, RZ ;  /* 0x80000003ff047210 */ /* 0x002fca0007ffe0ff */
[----:B------:R-:W-:Y:S01]  /*0250*/  IMAD R7, R4, R5, RZ ;  /* 0x0000000504077224 */ /* 0x000fe200078e02ff */
[----:B------:R-:W-:-:S03]  /*0260*/  IABS R4, R30 ;  /* 0x0000001e00047213 */ /* 0x000fc60000000000 */
[----:B------:R-:W-:Y:S01]  /*0270*/  IMAD.HI.U32 R3, R3, R7, R2 ;  /* 0x0000000703037227 */ /* 0x000fe200078e0002 */
[----:B------:R-:W-:-:S05]  /*0280*/  SHF.R.S32.HI R7, RZ, 0x1f, R31 ;  /* 0x0000001fff077819 */ /* 0x000fca000001141f */
        /* <DEDUP_REMOVED lines=24> */
[----:B------:R-:W-:Y:S01]  /*0410*/  IMAD R32, R32, 0x2a, RZ ;  /* 0x0000002a20207824 */ /* 0x000fe200078e02ff */
[----:B------:R-:W-:Y:S01]  /*0420*/  ISETP.GE.AND.EX P1, PT, R3, c[0x0][0x1cc], PT, P1 ;  /* 0x0000730003007a0c */ /* 0x000fe20003f26310 */
[----:B------:R-:W-:Y:S01]  /*0430*/  IMAD R37, R5, c[0x0][0x1d4], R4 ;  /* 0x0000750005257a24 */ /* 0x000fe200078e0204 */
[----:B------:R-:W-:Y:S01]  /*0440*/  SHF.R.S32.HI R2, RZ, 0x1f, R26 ;  /* 0x0000001fff027819 */ /* 0x000fe2000001141a */
[----:B------:R-:W-:Y:S01]  /*0450*/  @P0 IMAD R4, R20, c[0x0][0x1c0], RZ ;  /* 0x0000700014040a24 */ /* 0x000fe200078e02ff */
[----:B------:R-:W-:-:S02]  /*0460*/  IADD3 R34, P3, R31, R32, RZ ;  /* 0x000000201f227210 */ /* 0x000fc40007f7e0ff */
[----:B------:R-:W-:Y:S01]  /*0470*/  ISETP.GT.U32.OR P1, PT, R23, 0x29f, P1 ;  /* 0x0000029f1700780c */ /* 0x000fe20000f24470 */
[----:B------:R-:W-:Y:S01]  /*0480*/  @P0 IMAD R9, R29, c[0x0][0x1c4], R4 ;  /* 0x000071001d090a24 */ /* 0x000fe200078e0204 */
[----:B------:R-:W-:Y:S02]  /*0490*/  LEA.HI.X.SX32 R35, R32, R7, 0x1, P3 ;  /* 0x0000000720237211 */ /* 0x000fe400018f0eff */
        /* <DEDUP_REMOVED lines=17> */
[C---:B------:R-:W-:Y:S01]  /*05b0*/  @P0 LEA R12, P4, R4.reuse, c[0x0][0x170], 0x2 ;  /* 0x00005c00040c0a11 */ /* 0x040fe200078810ff */
[----:B------:R-:W-:Y:S01]  /*05c0*/  @!P2 IMAD.WIDE.U32 R6, R27, c[0x0][0x1c0], R6 ;  /* 0x000070001b06aa25 */ /* 0x000fe200078e0006 */
[----:B------:R-:W-:Y:S02]  /*05d0*/  @!P1 IADD3 R9, R11, R15, RZ ;  /* 0x0000000f0b099210 */ /* 0x000fe40007ffe0ff */
[----:B------:R-:W-:Y:S01]  /*05e0*/  @P0 LEA.HI.X R13, R4, c[0x0][0x174], R5, 0x2, P4 ;  /* 0x00005d00040d0a11 */ /* 0x000fe200020f1405 */
[----:B------:R-:W-:Y:S01]  /*05f0*/  @!P3 IMAD R11, R2, c[0x0][0x1c0], RZ ;  /* 0x00007000020bba24 */ /* 0x000fe200078e02ff */
[----:B------:R-:W-:Y:S01]  /*0600*/  @!P1 LEA R8, P4, R10, c[0x0][0x170], 0x2 ;  /* 0x00005c000a089a11 */ /* 0x000fe200078810ff */
[----:B------:R-:W-:Y:S01]  /*0610*/  CS2R R4, SRZ ;  /* 0x0000000000047805 */ /* 0x000fe2000001ff00 */
[----:B------:R-:W-:Y:S01]  /*0620*/  @!P2 IADD3 R7, R7, R17, RZ ;  /* 0x000000110707a210 */ /* 0x000fe20007ffe0ff */
[----:B------:R-:W-:Y:S01]  /*0630*/  @!P3 IMAD R17, R26, c[0x0][0x1c4], R11 ;  /* 0x000071001a11ba24 */ /* 0x000fe200078e020b */
[----:B------:R-:W-:-:S02]  /*0640*/  @!P2 LEA R14, P5, R6, c[0x0][0x170], 0x2 ;  /* 0x00005c00060eaa11 */ /* 0x000fc400078a10ff */
[----:B------:R-:W-:Y:S01]  /*0650*/  @!P1 LEA.HI.X R9, R10, c[0x0][0x174], R9, 0x2, P4 ;  /* 0x00005d000a099a11 */ /* 0x000fe200020f1409 */
[----:B------:R0:W2:Y:S01]  /*0660*/  @P0 LDG.E.64 R4, [R12.64] ;  /* 0x000000060c040981 */ /* 0x0000a2000c1e1b00 */
[----:B------:R-:W-:Y:S02]  /*0670*/  @!P3 MOV R10, R34 ;  /* 0x00000022000ab202 */ /* 0x000fe40000000f00 */
[----:B------:R-:W-:Y:S02]  /*0680*/  @!P3 MOV R11, R37 ;  /* 0x00000025000bb202 */ /* 0x000fe40000000f00 */
[----:B------:R-:W-:Y:S02]  /*0690*/  @!P2 LEA.HI.X R15, R6, c[0x0][0x174], R7, 0x2, P5 ;  /* 0x00005d00060faa11 */ /* 0x000fe400028f1407 */
[----:B------:R-:W-:Y:S01]  /*06a0*/  CS2R R6, SRZ ;  /* 0x0000000000067805 */ /* 0x000fe2000001ff00 */
[----:B------:R-:W-:-:S05]  /*06b0*/  @!P3 IMAD.WIDE.U32 R10, R26, c[0x0][0x1c0], R10 ;  /* 0x000070001a0aba25 */ /* 0x000fca00078e000a */
[----:B------:R1:W3:Y:S01]  /*06c0*/  @!P1 LDG.E.64 R6, [R8.64] ;  /* 0x0000000608069981 */ /* 0x0002e2000c1e1b00 */
[----:B------:R-:W-:Y:S02]  /*06d0*/  @!P3 IADD3 R11, R11, R17, RZ ;  /* 0x000000110b0bb210 */ /* 0x000fe40007ffe0ff */
[----:B0-----:R-:W-:Y:S01]  /*06e0*/  @!P3 LEA R12, P1, R10, c[0x0][0x170], 0x2 ;  /* 0x00005c000a0cba11 */ /* 0x001fe200078210ff */
[----:B-1----:R-:W-:-:S03]  /*06f0*/  CS2R R8, SRZ ;  /* 0x0000000000087805 */ /* 0x002fc6000001ff00 */
[----:B------:R-:W-:Y:S02]  /*0700*/  @!P3 LEA.HI.X R13, R10, c[0x0][0x174], R11, 0x2, P1 ;  /* 0x00005d000a0dba11 */ /* 0x000fe400008f140b */
[----:B------:R-:W-:Y:S01]  /*0710*/  CS2R R10, SRZ ;  /* 0x00000000000a7805 */ /* 0x000fe2000001ff00 */
[----:B------:R-:W4:Y:S05]  /*0720*/  @!P2 LDG.E.64 R8, [R14.64] ;  /* 0x000000060e08a981 */ /* 0x000f2a000c1e1b00 */
[----:B------:R0:W5:Y:S01]  /*0730*/  @!P3 LDG.E.64 R10, [R12.64] ;  /* 0x000000060c0ab981 */ /* 0x000162000c1e1b00 */
[C---:B------:R-:W-:Y:S02]  /*0740*/  ISETP.GT.AND P1, PT, R21.reuse, 0x1e, PT ;  /* 0x0000001e1500780c */ /* 0x040fe40003f24270 */
[----:B------:R-:W-:-:S02]  /*0750*/  ISETP.NE.AND P3, PT, R21, RZ, PT ;  /* 0x000000ff1500720c */ /* 0x000fc40003f65270 */
[----:B------:R-:W-:Y:S01]  /*0760*/  ISETP.NE.AND P2, PT, R23, RZ, PT ;  /* 0x000000ff1700720c */ /* 0x000fe20003f45270 */
[----:B------:R-:W-:Y:S01]  /*0770*/  BSSY B0, `(.L_x_3001) ;  /* 0x0000062000007945 */ /* 0x000fe20003800000 */
[----:B--2---:R-:W-:Y:S02]  /*0780*/  FMUL.FTZ R17, R5, R5 ;  /* 0x0000000505117220 */ /* 0x004fe40000410000 */
[C---:B------:R-:W-:Y:S02]  /*0790*/  FADD.FTZ R16, R4.reuse, R5 ;  /* 0x0000000504107221 */ /* 0x040fe40000010000 */
[----:B------:R-:W-:Y:S02]  /*07a0*/  FFMA.FTZ R17, R4, R4, R17 ;  /* 0x0000000404117223 */ /* 0x000fe40000010011 */
[----:B------:R-:W-:Y:S02]  /*07b0*/  FADD.FTZ R16, RZ, R16 ;  /* 0x00000010ff107221 */ /* 0x000fe40000010000 */
[----:B------:R-:W-:-:S02]  /*07c0*/  FADD.FTZ R17, RZ, R17 ;  /* 0x00000011ff117221 */ /* 0x000fc40000010000 */
[----:B---3--:R-:W-:Y:S02]  /*07d0*/  FMUL.FTZ R33, R7, R7 ;  /* 0x0000000707217220 */ /* 0x008fe40000410000 */
[C---:B------:R-:W-:Y:S02]  /*07e0*/  FADD.FTZ R19, R6.reuse, R7 ;  /* 0x0000000706137221 */ /* 0x040fe40000010000 */
[----:B------:R-:W-:Y:S02]  /*07f0*/  FFMA.FTZ R18, R6, R6, R33 ;  /* 0x0000000606127223 */ /* 0x000fe40000010021 */
[----:B------:R-:W-:Y:S02]  /*0800*/  FADD.FTZ R16, R16, R19 ;  /* 0x0000001310107221 */ /* 0x000fe40000010000 */
[----:B------:R-:W-:Y:S02]  /*0810*/  FADD.FTZ R17, R17, R18 ;  /* 0x0000001211117221 */ /* 0x000fe40000010000 */
[----:B----4-:R-:W-:-:S02]  /*0820*/  FMUL.FTZ R15, R9, R9 ;  /* 0x00000009090f7220 */ /* 0x010fc40000410000 */
[C---:B0-----:R-:W-:Y:S02]  /*0830*/  FADD.FTZ R13, R8.reuse, R9 ;  /* 0x00000009080d7221 */ /* 0x041fe40000010000 */
[----:B------:R-:W-:Y:S02]  /*0840*/  FFMA.FTZ R12, R8, R8, R15 ;  /* 0x00000008080c7223 */ /* 0x000fe4000001000f */
[----:B-----5:R-:W-:Y:S02]  /*0850*/  FMUL.FTZ R15, R11, R11 ;  /* 0x0000000b0b0f7220 */ /* 0x020fe40000410000 */
[----:B------:R-:W-:Y:S02]  /*0860*/  FADD.FTZ R13, R16, R13 ;  /* 0x0000000d100d7221 */ /* 0x000fe40000010000 */
[----:B------:R-:W-:Y:S02]  /*0870*/  FADD.FTZ R12, R17, R12 ;  /* 0x0000000c110c7221 */ /* 0x000fe40000010000 */
[----:B------:R-:W-:-:S02]  /*0880*/  FADD.FTZ R18, R10, R11 ;  /* 0x0000000b0a127221 */ /* 0x000fc40000010000 */
        /* <DEDUP_REMOVED lines=80> */
.L_x_3002:
[----:B------:R-:W-:Y:S05]  /*0d90*/  BSYNC B0 ;  /* 0x0000000000007941 */ /* 0x000fea0003800000 */
.L_x_3001:
        /* <DEDUP_REMOVED lines=11> */
[----:B------:R-:W-:Y:S02]  /*0e50*/  SHF.L.U32 R13, R13, 0x1, RZ ;  /* 0x000000010d0d7819 */ /* 0x000fe400000006ff */
[----:B-1----:R-:W-:-:S03]  /*0e60*/  IADD3 R17, R12, R33, RZ ;  /* 0x000000210c117210 */ /* 0x002fc60007ffe0ff */
[----:B------:R-:W-:-:S04]  /*0e70*/  IMAD.WIDE R12, R13, R14, c[0x0][0x198] ;  /* 0x000066000d0c7625 */ /* 0x000fc800078e020e */
[----:B------:R-:W-:-:S04]  /*0e80*/  IMAD R33, R22, c[0x0][0x10], R33 ;  /* 0x0000040016217a24 */ /* 0x000fc800078e0221 */
[----:B------:R-:W-:Y:S01]  /*0e90*/  IMAD.WIDE.U32 R12, R33, 0x8, R12 ;  /* 0x00000008210c7825 */ /* 0x000fe200078e000c */
[----:B------:R-:W-:-:S04]  /*0ea0*/  SEL R33, R16, 0xffffffff, !P1 ;  /* 0xffffffff10217807 */ /* 0x000fc80004800000 */
[----:B------:R1:W-:Y:S02]  /*0eb0*/  STG.E.64 [R12.64], R18 ;  /* 0x000000120c007986 */ /* 0x0003e4000c101b06 */
[----:B-1----:R-:W-:Y:S02]  /*0ec0*/  IMAD.WIDE.U32 R12, R17, R14, c[0x0][0x190] ;  /* 0x00006400110c7625 */ /* 0x002fe400078e000e */
[----:B------:R-:W-:Y:S06]  /*0ed0*/  MEMBAR.ALL.GPU ;  /* 0x0000000000007992 */ /* 0x000fec000000a000 */
[----:B------:R-:W-:Y:S01]  /*0ee0*/  SEL R17, RZ, c[0x0][0xc], P1 ;  /* 0x00000300ff117a07 */ /* 0x000fe20000800000 */
[----:B------:R-:W-:-:S00]  /*0ef0*/  ERRBAR ;  /* 0x00000000000079ab */ /* 0x000fc00000000000 */
[----:B------:R1:W-:Y:S02]  /*0f00*/  RED.E.ADD.S32.STRONG.GPU [R12.64], R33 ;  /* 0x000000210c00798e */ /* 0x0003e4000c10e386 */
[----:B------:R-:W-:-:S13]  /*0f10*/  ISETP.NE.AND P1, PT, R17, -0x1, PT ;  /* 0xffffffff1100780c */ /* 0x000fda0003f25270 */
[----:B-1----:R-:W-:Y:S05]  /*0f20*/  @!P1 BRA `(.L_x_3004) ;  /* 0x0000005000009947 */ /* 0x002fea0003800000 */
.L_x_3005:
[----:B------:R-:W2:Y:S01]  /*0f30*/  LDG.E.STRONG.GPU R14, [R12.64] ;  /* 0x000000060c0e7981 */ /* 0x000ea2000c1ef900 */
[----:B------:R-:W-:Y:S01]  /*0f40*/  YIELD ;  /* 0x0000000000007946 */ /* 0x000fe20003800000 */
[----:B--2---:R-:W-:Y:S01]  /*0f50*/  ISETP.NE.AND P1, PT, R14, R17, PT ;  /* 0x000000110e00720c */ /* 0x004fe20003f25270 */
[----:B------:R-:W-:-:S12]  /*0f60*/  CCTL.IVALL ;  /* 0x00000000ff00798f */ /* 0x000fd80002000000 */
[----:B------:R-:W-:Y:S05]  /*0f70*/  @P1 BRA `(.L_x_3005) ;  /* 0xffffffb000001947 */ /* 0x000fea000383ffff */
.L_x_3004:
        /* <DEDUP_REMOVED lines=11> */
.L_x_3007:
        /* <DEDUP_REMOVED lines=59> */
.L_x_3006:
        /* <DEDUP_REMOVED lines=19> */
.L_x_3009:
[----:B------:R-:W-:Y:S05]  /*1510*/  BSYNC B0 ;  /* 0x0000000000007941 */ /* 0x000fea0003800000 */
.L_x_3008:
        /* <DEDUP_REMOVED lines=8> */
[----:B------:R-:W-:-:S04]  /*15a0*/  @!P3 IMAD R14, R14, c[0x0][0x10], RZ ;  /* 0x000004000e0eba24 */ /* 0x000fc800078e02ff */
[----:B------:R-:W-:Y:S02]  /*15b0*/  @!P3 IMAD R14, R14, c[0x0][0xc], RZ ;  /* 0x000003000e0eba24 */ /* 0x000fe400078e02ff */
[----:B-1----:R-:W-:-:S03]  /*15c0*/  @!P3 IMAD R15, R13, c[0x0][0x10], R12 ;  /* 0x000004000d0fba24 */ /* 0x002fc600078e020c */
[----:B------:R-:W-:Y:S02]  /*15d0*/  @!P3 SHF.L.U32 R12, R14, 0x1, RZ ;  /* 0x000000010e0cb819 */ /* 0x000fe400000006ff */
[----:B------:R-:W-:Y:S01]  /*15e0*/  @!P3 MOV R13, 0x4 ;  /* 0x00000004000db802 */ /* 0x000fe20000000f00 */
[----:B------:R-:W1:Y:S04]  /*15f0*/  @!P1 S2R R14, SR_CTAID.Y ;  /* 0x00000000000e9919 */ /* 0x000e680000002600 */
[----:B------:R-:W-:-:S06]  /*1600*/  @!P3 IMAD.WIDE R12, R12, R13, c[0x0][0x198] ;  /* 0x000066000c0cb625 */ /* 0x000fcc00078e020d */
[----:B------:R-:W-:Y:S01]  /*1610*/  @!P3 IMAD.WIDE.U32 R12, R15, 0x8, R12 ;  /* 0x000000080f0cb825 */ /* 0x000fe200078e000c */
[----:B------:R-:W-:-:S05]  /*1620*/  @!P1 LOP3.LUT R15, R24, 0x1, RZ, 0xc0, !PT ;  /* 0x00000001180f9812 */ /* 0x000fca00078ec0ff */
[----:B------:R-:W-:Y:S01]  /*1630*/  @!P1 IMAD R15, R15, c[0x0][0x10], RZ ;  /* 0x000004000f0f9a24 */ /* 0x000fe200078e02ff */
[----:B------:R-:W2:Y:S03]  /*1640*/  @!P3 LDG.E.64 R12, [R12.64] ;  /* 0x000000060c0cb981 */ /* 0x000ea6000c1e1b00 */
[----:B------:R-:W-:Y:S02]  /*1650*/  @!P1 IMAD R15, R15, c[0x0][0xc], RZ ;  /* 0x000003000f0f9a24 */ /* 0x000fe400078e02ff */
[----:B-1----:R-:W-:-:S03]  /*1660*/  @!P1 IMAD R17, R17, c[0x0][0x10], R14 ;  /* 0x0000040011119a24 */ /* 0x002fc600078e020e */
[----:B------:R-:W-:Y:S02]  /*1670*/  @!P1 SHF.L.U32 R15, R15, 0x1, RZ ;  /* 0x000000010f0f9819 */ /* 0x000fe400000006ff */
[----:B------:R-:W-:-:S05]  /*1680*/  @!P1 MOV R14, 0x4 ;  /* 0x00000004000e9802 */ /* 0x000fca0000000f00 */
[----:B------:R-:W-:-:S06]  /*1690*/  @!P1 IMAD.WIDE R14, R15, R14, c[0x0][0x198] ;  /* 0x000066000f0e9625 */ /* 0x000fcc00078e020e */
[----:B------:R-:W-:-:S06]  /*16a0*/  @!P1 IMAD.WIDE.U32 R14, R17, 0x8, R14 ;  /* 0x00000008110e9825 */ /* 0x000fcc00078e000e */
[----:B------:R-:W3:Y:S01]  /*16b0*/  @!P1 LDG.E.64 R14, [R14.64] ;  /* 0x000000060e0e9981 */ /* 0x000ee2000c1e1b00 */
[----:B0-2---:R-:W-:Y:S02]  /*16c0*/  @!P3 FADD.FTZ R18, R18, R12 ;  /* 0x0000000c1212b221 */ /* 0x005fe40000010000 */
[----:B------:R-:W-:Y:S02]  /*16d0*/  @!P3 FADD.FTZ R19, R19, R13 ;  /* 0x0000000d1313b221 */ /* 0x000fe40000010000 */
[----:B---3--:R-:W-:Y:S02]  /*16e0*/  @!P1 FADD.FTZ R18, R18, R14 ;  /* 0x0000000e12129221 */ /* 0x008fe40000010000 */
[----:B------:R-:W-:-:S04]  /*16f0*/  @!P1 FADD.FTZ R19, R19, R15 ;  /* 0x0000000f13139221 */ /* 0x000fc80000010000 */
.L_x_3003:
[----:B------:R-:W-:Y:S01]  /*1700*/  LOP3.LUT P1, RZ, R22, R23, RZ, 0xfc, !PT ;  /* 0x0000001716ff7212 */ /* 0x000fe2000782fcff */
[----:B------:R1:W-:Y:S01]  /*1710*/  @!P2 STS.64 [0xc8], R18 ;  /* 0x0000c812ff00a388 */ /* 0x0003e20000000a00 */
[----:B------:R-:W-:Y:S01]  /*1720*/  ISETP.EQ.U32.AND P3, PT, RZ, c[0x0][0x168], PT ;  /* 0x00005a00ff007a0c */ /* 0x000fe20003f62070 */
[----:B------:R-:W-:Y:S01]  /*1730*/  HFMA2.MMA R33, -RZ, RZ, 0, 1.1920928955078125e-07 ;  /* 0x00000002ff217435 */ /* 0x000fe200000001ff */
[----:B------:R-:W-:-:S02]  /*1740*/  IADD3 R32, R31, R32, RZ ;  /* 0x000000201f207210 */ /* 0x000fc40007ffe0ff */
[----:B------:R-:W-:-:S13]  /*1750*/  ISETP.EQ.OR.EX P1, PT, RZ, c[0x0][0x16c], P1, P3 ;  /* 0x00005b00ff007a0c */ /* 0x000fda0000f22730 */
[----:B------:R-:W-:Y:S01]  /*1760*/  @!P1 MOV R15, 0x8 ;  /* 0x00000008000f9802 */ /* 0x000fe20000000f00 */
[----:B------:R-:W-:Y:S02]  /*1770*/  @!P1 FMUL.FTZ R13, R19, c[0x0][0x1f4] ;  /* 0x00007d00130d9a20 */ /* 0x000fe40000410000 */
[----:B------:R-:W-:Y:S02]  /*1780*/  @!P1 FMUL.FTZ R12, R18, c[0x0][0x1f4] ;  /* 0x00007d00120c9a20 */ /* 0x000fe40000410000 */
[----:B------:R-:W-:-:S04]  /*1790*/  @!P1 IMAD.WIDE R14, R30, R15, c[0x0][0x168] ;  /* 0x00005a001e0e9625 */ /* 0x000fc800078e020f */
[CC--:B01----:R-:W-:Y:S01]  /*17a0*/  IMAD.WIDE R18, R32.reuse, R33.reuse, c[0x0][0x178] ;  /* 0x00005e0020127625 */ /* 0x0c3fe200078e0221 */
[----:B------:R0:W-:Y:S03]  /*17b0*/  @!P1 STG.E.64 [R14.64], R12 ;  /* 0x0000000c0e009986 */ /* 0x0001e6000c101b06 */
[----:B------:R-:W-:Y:S01]  /*17c0*/  IMAD.WIDE R32, R32, R33, c[0x0][0x180] ;  /* 0x0000600020207625 */ /* 0x000fe200078e0221 */
[----:B------:R-:W-:Y:S06]  /*17d0*/  BAR.SYNC.DEFER_BLOCKING 0x0 ;  /* 0x0000000000007b1d */ /* 0x000fec0000010000 */
[----:B0-----:R0:W2:Y:S04]  /*17e0*/  LDG.E.U16 R14, [R18.64] ;  /* 0x00000006120e7981 */ /* 0x0010a8000c1e1500 */
[----:B------:R0:W3:Y:S04]  /*17f0*/  LDG.E.U16 R15, [R18.64+0x2] ;  /* 0x00000206120f7981 */ /* 0x0000e8000c1e1500 */
[----:B------:R1:W4:Y:S04]  /*1800*/  LDG.E.U16 R16, [R32.64] ;  /* 0x0000000620107981 */ /* 0x000328000c1e1500 */
[----:B------:R1:W5:Y:S01]  /*1810*/  LDG.E.U16 R17, [R32.64+0x2] ;  /* 0x0000020620117981 */ /* 0x000362000c1e1500 */
[----:B------:R-:W-:-:S02]  /*1820*/  ISETP.NE.AND P4, PT, RZ, UR5, PT ;  /* 0x00000005ff007c0c */ /* 0x000fc4000bf85270 */
[----:B------:R-:W-:Y:S01]  /*1830*/  ISETP.GE.U32.AND P2, PT, R28, c[0x0][0x1c8], PT ;  /* 0x000072001c007a0c */ /* 0x000fe20003f46070 */
[----:B------:R-:W0:Y:S01]  /*1840*/  LDS.64 R12, [0xc8] ;  /* 0x0000c800ff0c7984 */ /* 0x000e220000000a00 */
[----:B------:R-:W-:Y:S02]  /*1850*/  ISETP.GE.U32.AND P3, PT, R27, c[0x0][0x1c8], PT ;  /* 0x000072001b007a0c */ /* 0x000fe40003f66070 */
[----:B------:R-:W-:Y:S02]  /*1860*/  ISETP.GE.AND.EX P2, PT, R3, c[0x0][0x1cc], PT, P2 ;  /* 0x0000730003007a0c */ /* 0x000fe40003f46320 */
[----:B------:R-:W-:Y:S02]  /*1870*/  ISETP.GE.AND.EX P3, PT, R0, c[0x0][0x1cc], PT, P3 ;  /* 0x0000730000007a0c */ /* 0x000fe40003f66330 */
[C---:B------:R-:W-:Y:S02]  /*1880*/  ISETP.GT.U32.OR P2, PT, R23.reuse, 0x29f, P2 ;  /* 0x0000029f1700780c */ /* 0x040fe40001744470 */
[----:B------:R-:W-:Y:S01]  /*1890*/  ISETP.GT.U32.OR P3, PT, R23, 0x29f, P3 ;  /* 0x0000029f1700780c */ /* 0x000fe20001f64470 */
[----:B0-----:R-:W-:-:S04]  /*18a0*/  FMUL.FTZ R12, R12, c[0x0][0x1f4] ;  /* 0x00007d000c0c7a20 */ /* 0x001fc80000410000 */
[C---:B-1----:R-:W-:Y:S02]  /*18b0*/  FMUL.FTZ R32, R12.reuse, R12 ;  /* 0x0000000c0c207220 */ /* 0x042fe40000410000 */
[C---:B------:R-:W-:Y:S02]  /*18c0*/  FADD.FTZ R4, -R12.reuse, R4 ;  /* 0x000000040c047221 */ /* 0x040fe40000010100 */
[----:B------:R-:W-:Y:S02]  /*18d0*/  FFMA.FTZ R13, R13, c[0x0][0x1f4], -R32 ;  /* 0x00007d000d0d7a23 */ /* 0x000fe40000010820 */
[C---:B------:R-:W-:Y:S02]  /*18e0*/  FADD.FTZ R5, -R12.reuse, R5 ;  /* 0x000000050c057221 */ /* 0x040fe40000010100 */
[C---:B------:R-:W-:Y:S01]  /*18f0*/  FADD.FTZ R6, -R12.reuse, R6 ;  /* 0x000000060c067221 */ /* 0x040fe20000010100 */
[----:B------:R-:W-:Y:S01]  /*1900*/  FSETP.GTU.FTZ.AND P1, PT, R13, RZ, PT ;  /* 0x000000ff0d00720b */ /* 0x000fe20003f3c000 */
[----:B------:R-:W-:-:S02]  /*1910*/  FADD.FTZ R7, -R12, R7 ;  /* 0x000000070c077221 */ /* 0x000fc40000010100 */
[C---:B------:R-:W-:Y:S02]  /*1920*/  FADD.FTZ R8, -R12.reuse, R8 ;  /* 0x000000080c087221 */ /* 0x040fe40000010100 */
[C---:B------:R-:W-:Y:S02]  /*1930*/  FADD.FTZ R9, -R12.reuse, R9 ;  /* 0x000000090c097221 */ /* 0x040fe40000010100 */
[C---:B------:R-:W-:Y:S02]  /*1940*/  FADD.FTZ R10, -R12.reuse, R10 ;  /* 0x0000000a0c0a7221 */ /* 0x040fe40000010100 */
[----:B------:R-:W-:-:S04]  /*1950*/  FADD.FTZ R11, -R12, R11 ;  /* 0x0000000b0c0b7221 */ /* 0x000fc80000010100 */
[----:B------:R-:W-:Y:S01]  /*1960*/  @P1 FADD.FTZ R18, R13, c[0x0][0x188] ;  /* 0x000062000d121621 */ /* 0x000fe20000010000 */
[----:B------:R-:W-:-:S06]  /*1970*/  MOV R13, 0x3f800000 ;  /* 0x3f800000000d7802 */ /* 0x000fcc0000000f00 */
[----:B------:R-:W0:Y:S01]  /*1980*/  @P1 MUFU.RSQ R13, R18 ;  /* 0x00000012000d1308 */ /* 0x000e220000001400 */
[----:B------:R-:W-:-:S04]  /*1990*/  ISETP.GE.U32.AND P1, PT, R26, c[0x0][0x1c8], PT ;  /* 0x000072001a007a0c */ /* 0x000fc80003f26070 */
[----:B------:R-:W-:-:S04]  /*19a0*/  ISETP.GE.AND.EX P1, PT, R2, c[0x0][0x1cc], PT, P1 ;  /* 0x0000730002007a0c */ /* 0x000fc80003f26310 */
[----:B------:R-:W-:Y:S01]  /*19b0*/  ISETP.GT.U32.OR P1, PT, R23, 0x29f, P1 ;  /* 0x0000029f1700780c */ /* 0x000fe20000f24470 */
[-C--:B0-----:R-:W-:Y:S02]  /*19c0*/  FMUL.FTZ R4, R4, R13.reuse ;  /* 0x0000000d04047220 */ /* 0x081fe40000410000 */
        /* <DEDUP_REMOVED lines=24> */
.L_x_3010:
        /* <DEDUP_REMOVED lines=11> */
.L_x_3012:
[----:B------:R-:W-:Y:S05]  /*1c00*/  BSYNC B0 ;  /* 0x0000000000007941 */ /* 0x000fea0003800000 */
.L_x_3011:
        /* <DEDUP_REMOVED lines=13> */
.L_x_3013:
        /* <DEDUP_REMOVED lines=11> */
.L_x_3015:
[----:B------:R-:W-:Y:S05]  /*1d90*/  BSYNC B0 ;  /* 0x0000000000007941 */ /* 0x000fea0003800000 */
.L_x_3014:
        /* <DEDUP_REMOVED lines=13> */
.L_x_3016:
        /* <DEDUP_REMOVED lines=11> */
.L_x_3018:
[----:B------:R-:W-:Y:S05]  /*1f20*/  BSYNC B0 ;  /* 0x0000000000007941 */ /* 0x000fea0003800000 */
.L_x_3017:
        /* <DEDUP_REMOVED lines=13> */
.L_x_3019:
        /* <DEDUP_REMOVED lines=10> */
.L_x_3021:
[----:B------:R-:W-:Y:S05]  /*20a0*/  BSYNC B0 ;  /* 0x0000000000007941 */ /* 0x000fea0003800000 */
.L_x_3020:
[----:B------:R-:W-:Y:S02]  /*20b0*/  IADD3 R30, R30, c[0x0][0x10], RZ ;  /* 0x000004001e1e7a10 */ /* 0x000fe40007ffe0ff */
[----:B------:R-:W-:Y:S02]  /*20c0*/  IADD3 R24, R24, 0x1, RZ ;  /* 0x0000000118187810 */ /* 0x000fe40007ffe0ff */
[----:B------:R-:W-:-:S13]  /*20d0*/  ISETP.GE.AND P1, PT, R30, UR4, PT ;  /* 0x000000041e007c0c */ /* 0x000fda000bf26270 */
[----:B------:R-:W-:Y:S01]  /*20e0*/  @P1 CALL.REL.NOINC `(.L_x_3022) ;  /* 0x0000001000001944 */ /* 0x000fe20003c00000 */
[----:B------:R-:W-:Y:S05]  /*20f0*/  BRA `(.L_x_3023) ;  /* 0xffffe0e000007947 */ /* 0x000fea000383ffff */
.L_x_3022:
[----:B------:R-:W-:Y:S05]  /*2100*/  EXIT ;  /* 0x000000000000794d */ /* 0x000fea0003800000 */
.L_x_3024:
        /* <DEDUP_REMOVED lines=15> */
.L_x_3325:


//--------------------- .text._Z35group_norm_nhwc_fwd_one_pass_kernelI11Fp32IOBf16WLi256ELi42ELi672EEv26Group_norm_nhwc_fwd_params --------------------------
	.section	.text._Z35group_norm_nhwc_fwd_one_pass_kernelI11Fp32IOBf16WLi256ELi42ELi672EEv26Group_norm_nhwc_fwd_params,"ax",@progbits
	.sectioninfo	@"SHI_REGISTERS=62"
	.align	128
        .global         _Z35group_norm_nhwc_fwd_one_pass_kernelI11Fp32IOBf16WLi256ELi42ELi672EEv26Group_norm_nhwc_fwd_params
        .type           _Z35group_norm_nhwc_fwd_one_pass_kernelI11Fp32IOBf16WLi256ELi42ELi672EEv26Group_norm_nhwc_fwd_params,@function
        .size           _Z35group_norm_nhwc_fwd_one_pass_kernelI11Fp32IOBf16WLi256ELi42ELi672EEv26Group_norm_nhwc_fwd_params,(.L_x_3326 - _Z35group_norm_nhwc_fwd_one_pass_kernelI11Fp32IOBf16WLi256ELi42ELi672EEv26Group_norm_nhwc_fwd_params)
        .other          _Z35group_norm_nhwc_fwd_one_pass_kernelI11Fp32IOBf16WLi256ELi42ELi672EEv26Group_norm_nhwc_fwd_params,@"STO_CUDA_ENTRY STV_DEFAULT"
_Z35group_norm_nhwc_fwd_one_pass_kernelI11Fp32IOBf16WLi256ELi42ELi672EEv26Group_norm_nhwc_fwd_params:
.text._Z35group_norm_nhwc_fwd_one_pass_kernelI11Fp32IOBf16WLi256ELi42ELi672EEv26Group_norm_nhwc_fwd_params:
        /* <DEDUP_REMOVED lines=16> */
[----:B------:R-:W-:Y:S01]  /*0100*/  LEA.HI R4, R4, R5, RZ, 0x1f ;  /* 0x0000000504047211 */ /* 0x000fe200078ff8ff */
[----:B------:R-:W-:Y:S01]  /*0110*/  HFMA2.MMA R5, -RZ, RZ, 0, 0 ;  /* 0x00000000ff057435 */ /* 0x000fe200000001ff */
[----:B------:R-:W-:-:S02]  /*0120*/  SHF.R.S32.HI R6, RZ, 0x5, R6 ;  /* 0x00000005ff067819 */ /* 0x000fc40000011406 */
        /* <DEDUP_REMOVED lines=15> */
.L_x_3059:
[----:B0-----:R-:W-:Y:S02]  /*0220*/  IABS R15, c[0x0][0x1d8] ;  /* 0x00007600000f7a13 */ /* 0x001fe40000000000 */
[----:B------:R-:W-:-:S02]  /*0230*/  ISETP.GE.U32.AND P4, PT, R7, c[0x0][0x1c8], PT ;  /* 0x0000720007007a0c */ /* 0x000fc40003f86070 */
[----:B------:R-:W0:Y:S01]  /*0240*/  I2F.RP R14, R15 ;  /* 0x0000000f000e7306 */ /* 0x000e220000209400 */
[----:B------:R-:W-:Y:S02]  /*0250*/  SHF.R.S32.HI R38, RZ, 0x1f, R7 ;  /* 0x0000001fff267819 */ /* 0x000fe40000011407 */
[----:B------:R-:W-:Y:S02]  /*0260*/  SHF.R.S32.HI R40, RZ, 0x1f, R8 ;  /* 0x0000001fff287819 */ /* 0x000fe40000011408 */
[----:B------:R-:W-:Y:S02]  /*0270*/  ISETP.GE.AND.EX P4, PT, R38, c[0x0][0x1cc], PT, P4 ;  /* 0x0000730026007a0c */ /* 0x000fe40003f86340 */
[----:B------:R-:W-:Y:S02]  /*0280*/  SHF.R.S32.HI R41, RZ, 0x1f, R9 ;  /* 0x0000001fff297819 */ /* 0x000fe40000011409 */
[----:B------:R-:W-:Y:S02]  /*0290*/  ISETP.GT.U32.OR P4, PT, R3, 0x29f, P4 ;  /* 0x0000029f0300780c */ /* 0x000fe40002784470 */
        /* <DEDUP_REMOVED lines=35> */
[----:B------:R-:W-:Y:S01]  /*04d0*/  ISETP.GT.U32.OR P2, PT, R3, 0x29f, P2 ;  /* 0x0000029f0300780c */ /* 0x000fe20001744470 */
[----:B------:R-:W-:Y:S01]  /*04e0*/  @!P4 IMAD R12, R38, c[0x0][0x1c0], RZ ;  /* 0x00007000260cca24 */ /* 0x000fe200078e02ff */
[----:B------:R-:W-:Y:S02]  /*04f0*/  LEA.HI.X.SX32 R51, R39, R14, 0x1, P1 ;  /* 0x0000000e27337211 */ /* 0x000fe400008f0eff */
[----:B------:R-:W-:Y:S01]  /*0500*/  ISETP.GE.U32.AND P1, PT, R10, c[0x0][0x1c8], PT ;  /* 0x000072000a007a0c */ /* 0x000fe20003f26070 */
[----:B------:R-:W-:Y:S02]  /*0510*/  @!P4 IMAD R19, R7, c[0x0][0x1c4], R12 ;  /* 0x000071000713ca24 */ /* 0x000fe400078e020c */
[----:B------:R-:W-:Y:S01]  /*0520*/  IMAD.WIDE.U32 R50, R13, c[0x0][0x1d0], R50 ;  /* 0x000074000d327a25 */ /* 0x000fe200078e0032 */
[----:B------:R-:W-:-:S03]  /*0530*/  ISETP.GE.AND.EX P1, PT, R42, c[0x0][0x1cc], PT, P1 ;  /* 0x000073002a007a0c */ /* 0x000fc60003f26310 */
[----:B------:R-:W-:Y:S01]  /*0540*/  @P0 IMAD R13, R4, c[0x0][0x1c0], RZ ;  /* 0x00007000040d0a24 */ /* 0x000fe200078e02ff */
[----:B------:R-:W-:Y:S01]  /*0550*/  IADD3 R53, R51, R53, RZ ;  /* 0x0000003533357210 */ /* 0x000fe20007ffe0ff */
[----:B------:R-:W-:Y:S01]  /*0560*/  @!P2 IMAD R18, R41, c[0x0][0x1c0], RZ ;  /* 0x000070002912aa24 */ /* 0x000fe200078e02ff */
[-C--:B------:R-:W-:Y:S01]  /*0570*/  @P0 MOV R52, R50.reuse ;  /* 0x0000003200340202 */ /* 0x080fe20000000f00 */
[----:B------:R-:W-:Y:S01]  /*0580*/  @P0 IMAD R17, R46, c[0x0][0x1c4], R13 ;  /* 0x000071002e110a24 */ /* 0x000fe200078e020d */
[-C--:B------:R-:W-:Y:S01]  /*0590*/  @!P4 MOV R12, R50.reuse ;  /* 0x00000032000cc202 */ /* 0x080fe20000000f00 */
[----:B------:R-:W-:Y:S01]  /*05a0*/  @!P3 IMAD R13, R40, c[0x0][0x1c0], RZ ;  /* 0x00007000280dba24 */ /* 0x000fe200078e02ff */
[-C--:B------:R-:W-:Y:S01]  /*05b0*/  @!P3 MOV R20, R50.reuse ;  /* 0x000000320014b202 */ /* 0x080fe20000000f00 */
[----:B------:R-:W-:Y:S01]  /*05c0*/  @P0 IMAD.WIDE.U32 R14, R46, c[0x0][0x1c0], R52 ;  /* 0x000070002e0e0a25 */ /* 0x000fe200078e0034 */
[-C--:B------:R-:W-:Y:S02]  /*05d0*/  @!P3 MOV R21, R53.reuse ;  /* 0x000000350015b202 */ /* 0x080fe40000000f00 */
[----:B------:R-:W-:Y:S01]  /*05e0*/  @!P2 MOV R24, R50 ;  /* 0x000000320018a202 */ /* 0x000fe20000000f00 */
[C---:B------:R-:W-:Y:S01]  /*05f0*/  @!P3 IMAD R23, R8.reuse, c[0x0][0x1c4], R13 ;  /* 0x000071000817ba24 */ /* 0x040fe200078e020d */
[----:B------:R-:W-:Y:S01]  /*0600*/  @!P4 MOV R13, R53 ;  /* 0x00000035000dc202 */ /* 0x000fe20000000f00 */
[----:B------:R-:W-:Y:S01]  /*0610*/  @!P2 IMAD R27, R9, c[0x0][0x1c4], R18 ;  /* 0x00007100091baa24 */ /* 0x000fe200078e0212 */
[----:B------:R-:W-:Y:S01]  /*0620*/  @P0 IADD3 R15, R15, R17, RZ ;  /* 0x000000110f0f0210 */ /* 0x000fe20007ffe0ff */
[----:B------:R-:W-:Y:S01]  /*0630*/  @!P3 IMAD.WIDE.U32 R20, R8, c[0x0][0x1c0], R20 ;  /* 0x000070000814ba25 */ /* 0x000fe200078e0014 */
[----:B------:R-:W-:-:S02]  /*0640*/  @P0 LEA R16, P5, R14, c[0x0][0x170], 0x2 ;  /* 0x00005c000e100a11 */ /* 0x000fc400078a10ff */
[----:B------:R-:W-:Y:S01]  /*0650*/  @!P2 MOV R25, R53 ;  /* 0x000000350019a202 */ /* 0x000fe20000000f00 */
[----:B------:R-:W-:Y:S01]  /*0660*/  @!P4 IMAD.WIDE.U32 R12, R7, c[0x0][0x1c0], R12 ;  /* 0x00007000070cca25 */ /* 0x000fe200078e000c */
[----:B------:R-:W-:Y:S02]  /*0670*/  @P0 LEA.HI.X R17, R14, c[0x0][0x174], R15, 0x2, P5 ;  /* 0x00005d000e110a11 */ /* 0x000fe400028f140f */
[----:B------:R-:W-:Y:S01]  /*0680*/  ISETP.GT.U32.OR P1, PT, R3, 0x29f, P1 ;  /* 0x0000029f0300780c */ /* 0x000fe20000f24470 */
[----:B------:R-:W-:Y:S01]  /*0690*/  @!P2 IMAD.WIDE.U32 R24, R9, c[0x0][0x1c0], R24 ;  /* 0x000070000918aa25 */ /* 0x000fe200078e0018 */
[----:B------:R-:W-:Y:S02]  /*06a0*/  @!P4 IADD3 R15, R13, R19, RZ ;  /* 0x000000130d0fc210 */ /* 0x000fe40007ffe0ff */
[----:B------:R-:W-:Y:S02]  /*06b0*/  @!P4 LEA R18, P5, R12, c[0x0][0x170], 0x2 ;  /* 0x00005c000c12ca11 */ /* 0x000fe400078a10ff */
[----:B------:R-:W-:-:S02]  /*06c0*/  @!P3 IADD3 R13, R21, R23, RZ ;  /* 0x00000017150db210 */ /* 0x000fc40007ffe0ff */
[----:B------:R-:W-:Y:S02]  /*06d0*/  @!P4 LEA.HI.X R19, R12, c[0x0][0x174], R15, 0x2, P5 ;  /* 0x00005d000c13ca11 */ /* 0x000fe400028f140f */
[----:B------:R-:W-:Y:S01]  /*06e0*/  CS2R R14, SRZ ;  /* 0x00000000000e7805 */ /* 0x000fe2000001ff00 */
[----:B------:R-:W-:Y:S02]  /*06f0*/  @!P2 IADD3 R21, R25, R27, RZ ;  /* 0x0000001b1915a210 */ /* 0x000fe40007ffe0ff */
[----:B------:R-:W-:Y:S02]  /*0700*/  @!P2 LEA R26, P5, R24, c[0x0][0x170], 0x2 ;  /* 0x00005c00181aaa11 */ /* 0x000fe400078a10ff */
[----:B------:R-:W-:Y:S01]  /*0710*/  @!P3 LEA R22, P6, R20, c[0x0][0x170], 0x2 ;  /* 0x00005c001416ba11 */ /* 0x000fe200078c10ff */
[----:B------:R0:W2:Y:S01]  /*0720*/  @!P4 LDG.E.64 R14, [R18.64] ;  /* 0x00000006120ec981 */ /* 0x0000a2000c1e1b00 */
[----:B------:R-:W-:Y:S02]  /*0730*/  @!P2 LEA.HI.X R27, R24, c[0x0][0x174], R21, 0x2, P5 ;  /* 0x00005d00181baa11 */ /* 0x000fe400028f1415 */
[----:B------:R-:W-:-:S02]  /*0740*/  ISETP.GE.U32.AND P4, PT, R11, c[0x0][0x1c8], PT ;  /* 0x000072000b007a0c */ /* 0x000fc40003f86070 */
[----:B------:R-:W-:Y:S02]  /*0750*/  SHF.R.S32.HI R43, RZ, 0x1f, R11 ;  /* 0x0000001fff2b7819 */ /* 0x000fe4000001140b */
[----:B------:R-:W-:Y:S02]  /*0760*/  ISETP.GE.U32.AND P5, PT, R36, c[0x0][0x1c8], PT ;  /* 0x0000720024007a0c */ /* 0x000fe40003fa6070 */
[----:B------:R-:W-:Y:S02]  /*0770*/  SHF.R.S32.HI R44, RZ, 0x1f, R36 ;  /* 0x0000001fff2c7819 */ /* 0x000fe40000011424 */
[----:B------:R-:W-:Y:S02]  /*0780*/  @!P3 LEA.HI.X R23, R20, c[0x0][0x174], R13, 0x2, P6 ;  /* 0x00005d001417ba11 */ /* 0x000fe400030f140d */
[----:B------:R-:W-:Y:S02]  /*0790*/  ISETP.GE.AND.EX P4, PT, R43, c[0x0][0x1cc], PT, P4 ;  /* 0x000073002b007a0c */ /* 0x000fe40003f86340 */
[----:B------:R-:W-:-:S02]  /*07a0*/  MOV R13, RZ ;  /* 0x000000ff000d7202 */ /* 0x000fc40000000f00 */
[----:B------:R-:W-:Y:S02]  /*07b0*/  MOV R12, RZ ;  /* 0x000000ff000c7202 */ /* 0x000fe40000000f00 */
[----:B------:R-:W-:Y:S01]  /*07c0*/  ISETP.GE.AND.EX P5, PT, R44, c[0x0][0x1cc], PT, P5 ;  /* 0x000073002c007a0c */ /* 0x000fe20003fa6350 */
[----:B------:R-:W-:Y:S01]  /*07d0*/  @!P1 IMAD R21, R42, c[0x0][0x1c0], RZ ;  /* 0x000070002a159a24 */ /* 0x000fe200078e02ff */
[C---:B------:R-:W-:Y:S02]  /*07e0*/  ISETP.GT.U32.OR P4, PT, R3.reuse, 0x29f, P4 ;  /* 0x0000029f0300780c */ /* 0x040fe40002784470 */
[----:B------:R-:W-:Y:S01]  /*07f0*/  ISETP.GT.U32.OR P5, PT, R3, 0x29f, P5 ;  /* 0x0000029f0300780c */ /* 0x000fe20002fa4470 */
[----:B------:R1:W3:Y:S01]  /*0800*/  @P0 LDG.E.64 R12, [R16.64] ;  /* 0x00000006100c0981 */ /* 0x0002e2000c1e1b00 */
[----:B------:R-:W-:Y:S01]  /*0810*/  @!P1 IMAD R25, R10, c[0x0][0x1c4], R21 ;  /* 0x000071000a199a24 */ /* 0x000fe200078e0215 */
[----:B------:R-:W-:Y:S01]  /*0820*/  @!P1 MOV R20, R50 ;  /* 0x0000003200149202 */ /* 0x000fe20000000f00 */
[----:B0-----:R-:W-:Y:S01]  /*0830*/  CS2R R18, SRZ ;  /* 0x0000000000127805 */ /* 0x001fe2000001ff00 */
[----:B------:R-:W-:Y:S01]  /*0840*/  @!P1 MOV R21, R53 ;  /* 0x0000003500159202 */ /* 0x000fe20000000f00 */
[----:B-1----:R-:W-:-:S04]  /*0850*/  CS2R R16, SRZ ;  /* 0x0000000000107805 */ /* 0x002fc8000001ff00 */
[----:B------:R-:W-:Y:S01]  /*0860*/  @!P1 IMAD.WIDE.U32 R20, R10, c[0x0][0x1c0], R20 ;  /* 0x000070000a149a25 */ /* 0x000fe200078e0014 */
[----:B------:R0:W4:Y:S01]  /*0870*/  @!P2 LDG.E.64 R18, [R26.64] ;  /* 0x000000061a12a981 */ /* 0x000122000c1e1b00 */
[----:B------:R-:W-:Y:S02]  /*0880*/  ISETP.GE.U32.AND P2, PT, R37, c[0x0][0x1c8], PT ;  /* 0x0000720025007a0c */ /* 0x000fe40003f46070 */
[----:B------:R-:W-:Y:S01]  /*0890*/  SHF.R.S32.HI R45, RZ, 0x1f, R37 ;  /* 0x0000001fff2d7819 */ /* 0x000fe20000011425 */
[----:B------:R1:W5:Y:S01]  /*08a0*/  @!P3 LDG.E.64 R16, [R22.64] ;  /* 0x000000061610b981 */ /* 0x000362000c1e1b00 */
[----:B------:R-:W-:Y:S01]  /*08b0*/  @!P1 IADD3 R21, R21, R25, RZ ;  /* 0x0000001915159210 */ /* 0x000fe20007ffe0ff */
[----:B------:R-:W-:Y:S01]  /*08c0*/  @!P4 IMAD R28, R43, c[0x0][0x1c0], RZ ;  /* 0x000070002b1cca24 */ /* 0x000fe200078e02ff */
[----:B------:R-:W-:Y:S01]  /*08d0*/  @!P1 LEA R24, P6, R20, c[0x0][0x170], 0x2 ;  /* 0x00005c0014189a11 */ /* 0x000fe200078c10ff */
[----:B------:R-:W-:Y:S01]  /*08e0*/  @!P5 IMAD R29, R44, c[0x0][0x1c0], RZ ;  /* 0x000070002c1dda24 */ /* 0x000fe200078e02ff */
[----:B------:R-:W-:-:S02]  /*08f0*/  ISETP.GE.AND.EX P2, PT, R45, c[0x0][0x1cc], PT, P2 ;  /* 0x000073002d007a0c */ /* 0x000fc40003f46320 */
[-C--:B-1----:R-:W-:Y:S02]  /*0900*/  @!P4 MOV R22, R50.reuse ;  /* 0x000000320016c202 */ /* 0x082fe40000000f00 */
[-C--:B------:R-:W-:Y:S01]  /*0910*/  @!P4 MOV R23, R53.reuse ;  /* 0x000000350017c202 */ /* 0x080fe20000000f00 */
[C---:B------:R-:W-:Y:S01]  /*0920*/  @!P4 IMAD R31, R11.reuse, c[0x0][0x1c4], R28 ;  /* 0x000071000b1fca24 */ /* 0x040fe200078e021c */
[----:B------:R-:W-:Y:S01]  /*0930*/  @!P1 LEA.HI.X R25, R20, c[0x0][0x174], R21, 0x2, P6 ;  /* 0x00005d0014199a11 */ /* 0x000fe200030f1415 */
[----:B0-----:R-:W-:Y:S01]  /*0940*/  @!P5 IMAD R27, R36, c[0x0][0x1c4], R29 ;  /* 0x00007100241bda24 */ /* 0x001fe200078e021d */
[----:B------:R-:W-:Y:S01]  /*0950*/  CS2R R20, SRZ ;  /* 0x0000000000147805 */ /* 0x000fe2000001ff00 */
[----:B------:R-:W-:Y:S01]  /*0960*/  @!P4 IMAD.WIDE.U32 R22, R11, c[0x0][0x1c0], R22 ;  /* 0x000070000b16ca25 */ /* 0x000fe200078e0016 */
[----:B------:R-:W-:Y:S02]  /*0970*/  @!P5 MOV R28, R50 ;  /* 0x00000032001cd202 */ /* 0x000fe40000000f00 */
[----:B------:R-:W-:-:S02]  /*0980*/  @!P5 MOV R29, R53 ;  /* 0x00000035001dd202 */ /* 0x000fc40000000f00 */
[----:B------:R-:W-:Y:S01]  /*0990*/  ISETP.GT.U32.OR P2, PT, R3, 0x29f, P2 ;  /* 0x0000029f0300780c */ /* 0x000fe20001744470 */
[----:B------:R0:W4:Y:S01]  /*09a0*/  @!P1 LDG.E.64 R20, [R24.64] ;  /* 0x0000000618149981 */ /* 0x000122000c1e1b00 */
[----:B------:R-:W-:Y:S01]  /*09b0*/  @!P4 IADD3 R23, R23, R31, RZ ;  /* 0x0000001f1717c210 */ /* 0x000fe20007ffe0ff */
[----:B------:R-:W-:Y:S01]  /*09c0*/  @!P5 IMAD.WIDE.U32 R28, R36, c[0x0][0x1c0], R28 ;  /* 0x00007000241cda25 */ /* 0x000fe200078e001c */
[----:B------:R-:W-:-:S04]  /*09d0*/  @!P4 LEA R30, P3, R22, c[0x0][0x170], 0x2 ;  /* 0x00005c00161eca11 */ /* 0x000fc800078610ff */
[----:B------:R-:W-:Y:S02]  /*09e0*/  @!P4 LEA.HI.X R31, R22, c[0x0][0x174], R23, 0x2, P3 ;  /* 0x00005d00161fca11 */ /* 0x000fe400018f1417 */
[----:B------:R-:W-:Y:S01]  /*09f0*/  CS2R R22, SRZ ;  /* 0x0000000000167805 */ /* 0x000fe2000001ff00 */
[----:B------:R-:W-:Y:S02]  /*0a00*/  @!P5 IADD3 R27, R29, R27, RZ ;  /* 0x0000001b1d1bd210 */ /* 0x000fe40007ffe0ff */
[C---:B------:R-:W-:Y:S02]  /*0a10*/  @!P5 LEA R26, P1, R28.reuse, c[0x0][0x170], 0x2 ;  /* 0x00005c001c1ada11 */ /* 0x040fe400078210ff */
[----:B0-----:R-:W-:Y:S01]  /*0a20*/  @!P2 MOV R24, R50 ;  /* 0x000000320018a202 */ /* 0x001fe20000000f00 */
[----:B------:R2:W4:Y:S01]  /*0a30*/  @!P4 LDG.E.64 R22, [R30.64] ;  /* 0x000000061e16c981 */ /* 0x000522000c1e1b00 */
[----:B------:R-:W-:Y:S01]  /*0a40*/  @!P5 LEA.HI.X R27, R28, c[0x0][0x174], R27, 0x2, P1 ;  /* 0x00005d001c1bda11 */ /* 0x000fe200008f141b */
[----:B------:R-:W-:Y:S01]  /*0a50*/  @!P2 IMAD R28, R45, c[0x0][0x1c0], RZ ;  /* 0x000070002d1caa24 */ /* 0x000fe200078e02ff */
[----:B------:R-:W-:Y:S01]  /*0a60*/  @!P2 MOV R25, R53 ;  /* 0x000000350019a202 */ /* 0x000fe20000000f00 */
[----:B------:R-:W-:-:S02]  /*0a70*/  CS2R R32, SRZ ;  /* 0x0000000000207805 */ /* 0x000fc4000001ff00 */
[C---:B------:R-:W-:Y:S02]  /*0a80*/  @!P2 IMAD R29, R37.reuse, c[0x0][0x1c4], R28 ;  /* 0x00007100251daa24 */ /* 0x040fe400078e021c */
[----:B------:R-:W-:Y:S02]  /*0a90*/  @!P2 IMAD.WIDE.U32 R24, R37, c[0x0][0x1c0], R24 ;  /* 0x000070002518aa25 */ /* 0x000fe400078e0018 */
[----:B------:R5:W4:Y:S03]  /*0aa0*/  @!P5 LDG.E.64 R32, [R26.64] ;  /* 0x000000061a20d981 */ /* 0x000b26000c1e1b00 */
[----:B------:R-:W-:Y:S02]  /*0ab0*/  @!P2 IADD3 R25, R25, R29, RZ ;  /* 0x0000001d1919a210 */ /* 0x000fe40007ffe0ff */
[----:B------:R-:W-:Y:S01]  /*0ac0*/  @!P2 LEA R28, P1, R24, c[0x0][0x170], 0x2 ;  /* 0x00005c00181caa11 */ /* 0x000fe200078210ff */
[----:B------:R-:W-:-:S03]  /*0ad0*/  CS2R R34, SRZ ;  /* 0x0000000000227805 */ /* 0x000fc6000001ff00 */
[----:B------:R-:W-:-:S05]  /*0ae0*/  @!P2 LEA.HI.X R29, R24, c[0x0][0x174], R25, 0x2, P1 ;  /* 0x00005d00181daa11 */ /* 0x000fca00008f1419 */
[----:B------:R-:W4:Y:S01]  /*0af0*/  @!P2 LDG.E.64 R34, [R28.64] ;  /* 0x000000061c22a981 */ /* 0x000f22000c1e1b00 */
[C---:B------:R-:W-:Y:S02]  /*0b00*/  ISETP.GT.AND P1, PT, R2.reuse, 0x1e, PT ;  /* 0x0000001e0200780c */ /* 0x040fe40003f24270 */
[----:B------:R-:W-:Y:S01]  /*0b10*/  ISETP.NE.AND P2, PT, R2, RZ, PT ;  /* 0x000000ff0200720c */ /* 0x000fe20003f45270 */
[----:B--2---:R-:W-:-:S04]  /*0b20*/  FMUL.FTZ R31, R15, R15 ;  /* 0x0000000f0f1f7220 */ /* 0x004fc80000410000 */
[----:B------:R-:W-:Y:S02]  /*0b30*/  FFMA.FTZ R24, R14, R14, R31 ;  /* 0x0000000e0e187223 */ /* 0x000fe4000001001f */
[----:B---3--:R-:W-:-:S04]  /*0b40*/  FMUL.FTZ R25, R13, R13 ;  /* 0x0000000d0d197220 */ /* 0x008fc80000410000 */
[----:B------:R-:W-:-:S04]  /*0b50*/  FFMA.FTZ R25, R12, R12, R25 ;  /* 0x0000000c0c197223 */ /* 0x000fc80000010019 */
[----:B------:R-:W-:-:S04]  /*0b60*/  FADD.FTZ R25, RZ, R25 ;  /* 0x00000019ff197221 */ /* 0x000fc80000010000 */
[----:B------:R-:W-:Y:S02]  /*0b70*/  FADD.FTZ R24, R25, R24 ;  /* 0x0000001819187221 */ /* 0x000fe40000010000 */
[----:B-----5:R-:W-:Y:S02]  /*0b80*/  FMUL.FTZ R27, R17, R17 ;  /* 0x00000011111b7220 */ /* 0x020fe40000410000 */
[----:B----4-:R-:W-:Y:S02]  /*0b90*/  FMUL.FTZ R25, R19, R19 ;  /* 0x0000001313197220 */ /* 0x010fe40000410000 */
[----:B------:R-:W-:Y:S02]  /*0ba0*/  FFMA.FTZ R27, R16, R16, R27 ;  /* 0x00000010101b7223 */ /* 0x000fe4000001001b */
[----:B------:R-:W-:Y:S02]  /*0bb0*/  FFMA.FTZ R26, R18, R18, R25 ;  /* 0x00000012121a7223 */ /* 0x000fe40000010019 */
[----:B------:R-:W-:-:S02]  /*0bc0*/  FADD.FTZ R27, R24, R27 ;  /* 0x0000001b181b7221 */ /* 0x000fc40000010000 */
[----:B------:R-:W-:Y:S02]  /*0bd0*/  FADD.FTZ R24, R12, R13 ;  /* 0x0000000d0c187221 */ /* 0x000fe40000010000 */
[----:B------:R-:W-:Y:S02]  /*0be0*/  FADD.FTZ R26, R27, R26 ;  /* 0x0000001a1b1a7221 */ /* 0x000fe40000010000 */
[----:B------:R-:W-:Y:S02]  /*0bf0*/  FADD.FTZ R24, RZ, R24 ;  /* 0x00000018ff187221 */ /* 0x000fe40000010000 */
[----:B------:R-:W-:Y:S02]  /*0c00*/  FADD.FTZ R25, R14, R15 ;  /* 0x0000000f0e197221 */ /* 0x000fe40000010000 */
[----:B------:R-:W-:Y:S02]  /*0c10*/  FMUL.FTZ R27, R21, R21 ;  /* 0x00000015151b7220 */ /* 0x000fe40000410000 */
[----:B------:R-:W-:-:S02]  /*0c20*/  FADD.FTZ R24, R24, R25 ;  /* 0x0000001918187221 */ /* 0x000fc40000010000 */
[----:B------:R-:W-:Y:S02]  /*0c30*/  FFMA.FTZ R27, R20, R20, R27 ;  /* 0x00000014141b7223 */ /* 0x000fe4000001001b */
[----:B------:R-:W-:Y:S02]  /*0c40*/  FADD.FTZ R25, R16, R17 ;  /* 0x0000001110197221 */ /* 0x000fe40000010000 */
[----:B------:R-:W-:Y:S02]  /*0c50*/  FADD.FTZ R26, R26, R27 ;  /* 0x0000001b1a1a7221 */ /* 0x000fe40000010000 */
[----:B------:R-:W-:Y:S02]  /*0c60*/  FADD.FTZ R24, R24, R25 ;  /* 0x0000001918187221 */ /* 0x000fe40000010000 */
[----:B------:R-:W-:Y:S02]  /*0c70*/  FADD.FTZ R25, R18, R19 ;  /* 0x0000001312197221 */ /* 0x000fe40000010000 */
[----:B------:R-:W-:-:S02]  /*0c80*/  FMUL.FTZ R27, R23, R23 ;  /* 0x00000017171b7220 */ /* 0x000fc40000410000 */
[----:B------:R-:W-:Y:S02]  /*0c90*/  FADD.FTZ R24, R24, R25 ;  /* 0x0000001918187221 */ /* 0x000fe40000010000 */
[----:B------:R-:W-:Y:S02]  /*0ca0*/  FFMA.FTZ R27, R22, R22, R27 ;  /* 0x00000016161b7223 */ /* 0x000fe4000001001b */
[----:B------:R-:W-:Y:S02]  /*0cb0*/  FADD.FTZ R25, R20, R21 ;  /* 0x0000001514197221 */ /* 0x000fe40000010000 */
[----:B------:R-:W-:Y:S02]  /*0cc0*/  FADD.FTZ R26, R26, R27 ;  /* 0x0000001b1a1a7221 */ /* 0x000fe40000010000 */
[----:B------:R-:W-:Y:S02]  /*0cd0*/  FMUL.FTZ R27, R33, R33 ;  /* 0x00000021211b7220 */ /* 0x000fe40000410000 */
[----:B------:R-:W-:-:S02]  /*0ce0*/  FADD.FTZ R24, R24, R25 ;  /* 0x0000001918187221 */ /* 0x000fc40000010000 */
[----:B------:R-:W-:Y:S02]  /*0cf0*/  FADD.FTZ R25, R22, R23 ;  /* 0x0000001716197221 */ /* 0x000fe40000010000 */
[----:B------:R-:W-:Y:S02]  /*0d00*/  FFMA.FTZ R27, R32, R32, R27 ;  /* 0x00000020201b7223 */ /* 0x000fe4000001001b */
[----:B------:R-:W-:Y:S02]  /*0d10*/  FADD.FTZ R24, R24, R25 ;  /* 0x0000001918187221 */ /* 0x000fe40000010000 */
[----:B------:R-:W-:Y:S02]  /*0d20*/  FADD.FTZ R26, R26, R27 ;  /* 0x0000001b1a1a7221 */ /* 0x000fe40000010000 */
[----:B------:R-:W-:Y:S02]  /*0d30*/  FADD.FTZ R25, R32, R33 ;  /* 0x0000002120197221 */ /* 0x000fe40000010000 */
[----:B------:R-:W-:-:S02]  /*0d40*/  FMUL.FTZ R27, R35, R35 ;  /* 0x00000023231b7220 */ /* 0x000fc40000410000 */
        /* <DEDUP_REMOVED lines=28> */
[----:B------:R-:W-:Y:S10]  /*0f10*/  BSSY B0, `(.L_x_3025) ;  /* 0x000003a000007945 */ /* 0x000ff40003800000 */
[----:B0-----:R-:W-:-:S02]  /*0f20*/  @!P1 FADD.FTZ R24, R24, R25 ;  /* 0x0000001918189221 */ /* 0x001fc40000010000 */
        /* <DEDUP_REMOVED lines=56> */
.L_x_3026:
[----:B------:R-:W-:Y:S05]  /*12b0*/  BSYNC B0 ;  /* 0x0000000000007941 */ /* 0x000fea0003800000 */
.L_x_3025:
        /* <DEDUP_REMOVED lines=25> */
.L_x_3029:
[----:B------:R-:W2:Y:S01]  /*1450*/  LDG.E.STRONG.GPU R24, [R26.64] ;  /* 0x000000061a187981 */ /* 0x000ea2000c1ef900 */
[----:B------:R-:W-:Y:S01]  /*1460*/  YIELD ;  /* 0x0000000000007946 */ /* 0x000fe20003800000 */
[----:B--2---:R-:W-:Y:S01]  /*1470*/  ISETP.NE.AND P1, PT, R24, R25, PT ;  /* 0x000000191800720c */ /* 0x004fe20003f25270 */
[----:B------:R-:W-:-:S12]  /*1480*/  CCTL.IVALL ;  /* 0x00000000ff00798f */ /* 0x000fd80002000000 */
[----:B------:R-:W-:Y:S05]  /*1490*/  @P1 BRA `(.L_x_3029) ;  /* 0xffffffb000001947 */ /* 0x000fea000383ffff */
.L_x_3028:
        /* <DEDUP_REMOVED lines=11> */
.L_x_3031:
        /* <DEDUP_REMOVED lines=59> */
.L_x_3030:
        /* <DEDUP_REMOVED lines=19> */
.L_x_3033:
[----:B------:R-:W-:Y:S05]  /*1a30*/  BSYNC B0 ;  /* 0x0000000000007941 */ /* 0x000fea0003800000 */
.L_x_3032:
        /* <DEDUP_REMOVED lines=30> */
.L_x_3027:
        /* <DEDUP_REMOVED lines=15> */
[----:B------:R-:W3:Y:S04]  /*1d10*/  LDG.E.U16 R56, [R26.64+0x2] ;  /* 0x000002061a387981 */ /* 0x000ee8000c1e1500 */
[----:B------:R3:W4:Y:S04]  /*1d20*/  LDG.E.U16 R57, [R54.64] ;  /* 0x0000000636397981 */ /* 0x000728000c1e1500 */
[----:B------:R3:W5:Y:S01]  /*1d30*/  LDG.E.U16 R58, [R54.64+0x2] ;  /* 0x00000206363a7981 */ /* 0x000762000c1e1500 */
[----:B-1----:R-:W-:-:S02]  /*1d40*/  MOV R28, 0x3f800000 ;  /* 0x3f800000001c7802 */ /* 0x002fc40000000f00 */
[----:B------:R-:W-:Y:S01]  /*1d50*/  ISETP.NE.AND P6, PT, RZ, UR5, PT ;  /* 0x00000005ff007c0c */ /* 0x000fe2000bfc5270 */
[----:B------:R-:W1:Y:S02]  /*1d60*/  LDS.64 R24, [0xc8] ;  /* 0x0000c800ff187984 */ /* 0x000e640000000a00 */
[----:B-1----:R-:W-:-:S04]  /*1d70*/  FMUL.FTZ R39, R24, c[0x0][0x1f4] ;  /* 0x00007d0018277a20 */ /* 0x002fc80000410000 */
[C---:B------:R-:W-:Y:S02]  /*1d80*/  FMUL.FTZ R24, R39.reuse, R39 ;  /* 0x0000002727187220 */ /* 0x040fe40000410000 */
[----:B------:R-:W-:Y:S02]  /*1d90*/  FADD.FTZ R13, -R39, R13 ;  /* 0x0000000d270d7221 */ /* 0x000fe40000010100 */
[----:B------:R-:W-:Y:S02]  /*1da0*/  FFMA.FTZ R24, R25, c[0x0][0x1f4], -R24 ;  /* 0x00007d0019187a23 */ /* 0x000fe40000010818 */
[----:B------:R-:W-:-:S03]  /*1db0*/  FADD.FTZ R25, -R39, R12 ;  /* 0x0000000c27197221 */ /* 0x000fc60000010100 */
[----:B------:R-:W-:-:S13]  /*1dc0*/  FSETP.GTU.FTZ.AND P1, PT, R24, RZ, PT ;  /* 0x000000ff1800720b */ /* 0x000fda0003f3c000 */
[----:B------:R-:W-:-:S04]  /*1dd0*/  @P1 FADD.FTZ R24, R24, c[0x0][0x188] ;  /* 0x0000620018181621 */ /* 0x000fc80000010000 */
[----:B------:R-:W1:Y:S02]  /*1de0*/  @P1 MUFU.RSQ R28, R24 ;  /* 0x00000018001c1308 */ /* 0x000e640000001400 */
[-C--:B-1----:R-:W-:Y:S02]  /*1df0*/  FMUL.FTZ R13, R13, R28.reuse ;  /* 0x0000001c0d0d7220 */ /* 0x082fe40000410000 */
[----:B------:R-:W-:Y:S01]  /*1e00*/  FMUL.FTZ R25, R25, R28 ;  /* 0x0000001c19197220 */ /* 0x000fe20000410000 */
[----:B0-2---:R-:W-:Y:S02]  /*1e10*/  PRMT R31, RZ, 0x5410, R49 ;  /* 0x00005410ff1f7816 */ /* 0x005fe40000000031 */
        /* <DEDUP_REMOVED lines=16> */
.L_x_3034:
        /* <DEDUP_REMOVED lines=11> */
.L_x_3036:
[----:B------:R-:W-:Y:S05]  /*1fd0*/  BSYNC B0 ;  /* 0x0000000000007941 */ /* 0x000fea0003800000 */
.L_x_3035:
[----:B0-----:R-:W-:Y:S01]  /*1fe0*/  FADD.FTZ R13, -R39, R14 ;  /* 0x0000000e270d7221 */ /* 0x001fe20000010100 */
[----:B------:R-:W-:Y:S01]  /*1ff0*/  ISETP.GE.U32.AND P1, PT, R7, c[0x0][0x1c8], PT ;  /* 0x0000720007007a0c */ /* 0x000fe20003f26070 */
[----:B------:R-:W-:Y:S01]  /*2000*/  FADD.FTZ R15, -R39, R15 ;  /* 0x0000000f270f7221 */ /* 0x000fe20000010100 */
[----:B------:R-:W-:Y:S01]  /*2010*/  ISETP.GE.U32.AND P2, PT, R8, c[0x0][0x1c8], PT ;  /* 0x0000720008007a0c */ /* 0x000fe20003f46070 */
[-C--:B------:R-:W-:Y:S01]  /*2020*/  FMUL.FTZ R13, R13, R28.reuse ;  /* 0x0000001c0d0d7220 */ /* 0x080fe20000410000 */
[----:B------:R-:W-:Y:S01]  /*2030*/  ISETP.GE.AND.EX P1, PT, R38, c[0x0][0x1cc], PT, P1 ;  /* 0x0000730026007a0c */ /* 0x000fe20003f26310 */
[C---:B------:R-:W-:Y:S01]  /*2040*/  FADD.FTZ R59, -R39.reuse, R16 ;  /* 0x00000010273b7221 */ /* 0x040fe20000010100 */
[----:B------:R-:W-:Y:S01]  /*2050*/  ISETP.GE.AND.EX P2, PT, R40, c[0x0][0x1cc], PT, P2 ;  /* 0x0000730028007a0c */ /* 0x000fe20003f46320 */
[----:B------:R-:W-:Y:S01]  /*2060*/  FADD.FTZ R17, -R39, R17 ;  /* 0x0000001127117221 */ /* 0x000fe20000010100 */
[----:B------:R-:W-:Y:S01]  /*2070*/  ISETP.GT.U32.OR P1, PT, R3, 0x29f, P1 ;  /* 0x0000029f0300780c */ /* 0x000fe20000f24470 */
[----:B------:R-:W-:Y:S01]  /*2080*/  FMUL.FTZ R15, R15, R28 ;  /* 0x0000001c0f0f7220 */ /* 0x000fe20000410000 */
[----:B------:R-:W-:Y:S01]  /*2090*/  ISETP.GT.U32.OR P2, PT, R3, 0x29f, P2 ;  /* 0x0000029f0300780c */ /* 0x000fe20001744470 */
[----:B------:R-:W-:-:S02]  /*20a0*/  FADD.FTZ R27, -R39, R20 ;  /* 0x00000014271b7221 */ /* 0x000fc40000010100 */
[----:B------:R-:W-:Y:S02]  /*20b0*/  FADD.FTZ R55, -R39, R23 ;  /* 0x0000001727377221 */ /* 0x000fe40000010100 */
[----:B------:R-:W-:Y:S02]  /*20c0*/  FFMA.FTZ R12, R31, R13, R30 ;  /* 0x0000000d1f0c7223 */ /* 0x000fe4000001001e */
[C---:B------:R-:W-:Y:S02]  /*20d0*/  FADD.FTZ R25, -R39.reuse, R18 ;  /* 0x0000001227197221 */ /* 0x040fe40000010100 */
[C---:B------:R-:W-:Y:S02]  /*20e0*/  FADD.FTZ R19, -R39.reuse, R19 ;  /* 0x0000001327137221 */ /* 0x040fe40000010100 */
[C---:B------:R-:W-:Y:S02]  /*20f0*/  FADD.FTZ R21, -R39.reuse, R21 ;  /* 0x0000001527157221 */ /* 0x040fe40000010100 */
[----:B------:R-:W-:-:S02]  /*2100*/  FADD.FTZ R57, -R39, R22 ;  /* 0x0000001627397221 */ /* 0x000fc40000010100 */
[C---:B------:R-:W-:Y:S02]  /*2110*/  FADD.FTZ R49, -R39.reuse, R32 ;  /* 0x0000002027317221 */ /* 0x040fe40000010100 */
[C---:B------:R-:W-:Y:S02]  /*2120*/  FADD.FTZ R33, -R39.reuse, R33 ;  /* 0x0000002127217221 */ /* 0x040fe40000010100 */
[C---:B------:R-:W-:Y:S02]  /*2130*/  FADD.FTZ R23, -R39.reuse, R34 ;  /* 0x0000002227177221 */ /* 0x040fe40000010100 */
[----:B------:R-:W-:Y:S02]  /*2140*/  FADD.FTZ R35, -R39, R35 ;  /* 0x0000002327237221 */ /* 0x000fe40000010100 */
[-C--:B------:R-:W-:Y:S02]  /*2150*/  FMUL.FTZ R59, R59, R28.reuse ;  /* 0x0000001c3b3b7220 */ /* 0x080fe40000410000 */
[----:B------:R-:W-:-:S02]  /*2160*/  FMUL.FTZ R20, R17, R28 ;  /* 0x0000001c11147220 */ /* 0x000fc40000410000 */
        /* <DEDUP_REMOVED lines=12> */
.L_x_3037:
        /* <DEDUP_REMOVED lines=11> */
.L_x_3039:
[----:B------:R-:W-:Y:S05]  /*22e0*/  BSYNC B0 ;  /* 0x0000000000007941 */ /* 0x000fea0003800000 */
.L_x_3038:
        /* <DEDUP_REMOVED lines=13> */
.L_x_3040:
        /* <DEDUP_REMOVED lines=11> */
.L_x_3042:
[----:B------:R-:W-:Y:S05]  /*2470*/  BSYNC B0 ;  /* 0x0000000000007941 */ /* 0x000fea0003800000 */
.L_x_3041:
        /* <DEDUP_REMOVED lines=19> */
[----:B------:R-:W-:Y:S01]  /*25b0*/  FMUL.FTZ R35, R35, R28 ;  /* 0x0000001c23237220 */ /* 0x000fe20000410000 */
[----:B------:R-:W-:Y:S01]  /*25c0*/  ISETP.GT.U32.OR P5, PT, R3, 0x29f, P5 ;  /* 0x0000029f0300780c */ /* 0x000fe20002fa4470 */
[----:B0-----:R-:W-:Y:S01]  /*25d0*/  FFMA.FTZ R12, R31, R25, R30 ;  /* 0x000000191f0c7223 */ /* 0x001fe2000001001e */
[C---:B------:R-:W-:Y:S01]  /*25e0*/  ISETP.GT.U32.OR P1, PT, R3.reuse, 0x29f, P1 ;  /* 0x0000029f0300780c */ /* 0x040fe20000f24470 */
[----:B------:R-:W-:Y:S01]  /*25f0*/  FFMA.FTZ R13, R54, R19, R29 ;  /* 0x00000013360d7223 */ /* 0x000fe2000001001d */
[----:B------:R-:W-:-:S02]  /*2600*/  ISETP.GT.U32.OR P2, PT, R3, 0x29f, P2 ;  /* 0x0000029f0300780c */ /* 0x000fc40001744470 */
        /* <DEDUP_REMOVED lines=13> */
.L_x_3043:
        /* <DEDUP_REMOVED lines=11> */
.L_x_3045:
[----:B------:R-:W-:Y:S05]  /*2790*/  BSYNC B0 ;  /* 0x0000000000007941 */ /* 0x000fea0003800000 */
.L_x_3044:
        /* <DEDUP_REMOVED lines=13> */
.L_x_3046:
        /* <DEDUP_REMOVED lines=11> */
.L_x_3048:
[----:B------:R-:W-:Y:S05]  /*2920*/  BSYNC B0 ;  /* 0x0000000000007941 */ /* 0x000fea0003800000 */
.L_x_3047:
        /* <DEDUP_REMOVED lines=13> */
.L_x_3049:
        /* <DEDUP_REMOVED lines=11> */
.L_x_3051:
[----:B------:R-:W-:Y:S05]  /*2ab0*/  BSYNC B0 ;  /* 0x0000000000007941 */ /* 0x000fea0003800000 */
.L_x_3050:
        /* <DEDUP_REMOVED lines=13> */
.L_x_3052:
        /* <DEDUP_REMOVED lines=11> */
.L_x_3054:
[----:B------:R-:W-:Y:S05]  /*2c40*/  BSYNC B0 ;  /* 0x0000000000007941 */ /* 0x000fea0003800000 */
.L_x_3053:
        /* <DEDUP_REMOVED lines=13> */
.L_x_3055:
[----:B------:R-:W-:Y:S01]  /*2d20*/  BSSY B0, `(.L_x_3056) ;  /* 0x000000a000007945 */ /* 0x000fe20003800000 */
[----:B------:R-:W-:Y:S05]  /*2d30*/  @P4 BRA `(.L_x_3057) ;  /* 0x0000008000004947 */ /* 0x000fea0003800000 */
[----:B------:R-:W-:Y:S01]  /*2d40*/  MOV R51, R53 ;  /* 0x0000003500337202 */ /* 0x000fe20000000f00 */
[----:B0-----:R-:W-:-:S04]  /*2d50*/  IMAD R12, R45, c[0x0][0x1c0], RZ ;  /* 0x000070002d0c7a24 */ /* 0x001fc800078e02ff */
[----:B------:R-:W-:-:S04]  /*2d60*/  IMAD.WIDE.U32 R50, R37, c[0x0][0x1c0], R50 ;  /* 0x0000700025327a25 */ /* 0x000fc800078e0032 */
[----:B------:R-:W-:Y:S01]  /*2d70*/  IMAD R13, R37, c[0x0][0x1c4], R12 ;  /* 0x00007100250d7a24 */ /* 0x000fe200078e020c */
[----:B------:R-:W-:-:S04]  /*2d80*/  LEA R12, P1, R50, c[0x0][0x160], 0x2 ;  /* 0x00005800320c7a11 */ /* 0x000fc800078210ff */
[----:B------:R-:W-:-:S04]  /*2d90*/  IADD3 R13, R51, R13, RZ ;  /* 0x0000000d330d7210 */ /* 0x000fc80007ffe0ff */
[----:B------:R-:W-:-:S05]  /*2da0*/  LEA.HI.X R13, R50, c[0x0][0x164], R13, 0x2, P1 ;  /* 0x00005900320d7a11 */ /* 0x000fca00008f140d */
[----:B------:R0:W-:Y:S02]  /*2db0*/  STG.E.64 [R12.64], R28 ;  /* 0x0000001c0c007986 */ /* 0x0001e4000c101b06 */
.L_x_3057:
[----:B------:R-:W-:Y:S05]  /*2dc0*/  BSYNC B0 ;  /* 0x0000000000007941 */ /* 0x000fea0003800000 */
.L_x_3056:
[----:B------:R-:W-:Y:S02]  /*2dd0*/  IADD3 R47, R47, c[0x0][0x10], RZ ;  /* 0x000004002f2f7a10 */ /* 0x000fe40007ffe0ff */
[----:B------:R-:W-:Y:S02]  /*2de0*/  IADD3 R5, R5, 0x1, RZ ;  /* 0x0000000105057810 */ /* 0x000fe40007ffe0ff */
[----:B------:R-:W-:-:S13]  /*2df0*/  ISETP.GE.AND P1, PT, R47, UR4, PT ;  /* 0x000000042f007c0c */ /* 0x000fda000bf26270 */
[----:B------:R-:W-:Y:S01]  /*2e00*/  @P1 CALL.REL.NOINC `(.L_x_3058) ;  /* 0x0000001000001944 */ /* 0x000fe20003c00000 */
[----:B------:R-:W-:Y:S05]  /*2e10*/  BRA `(.L_x_3059) ;  /* 0xffffd40000007947 */ /* 0x000fea000383ffff */
.L_x_3058:
[----:B------:R-:W-:Y:S05]  /*2e20*/  EXIT ;  /* 0x000000000000794d */ /* 0x000fea0003800000 */
.L_x_3060:
        /* <DEDUP_REMOVED lines=13> */
.L_x_3326:


//--------------------- .text._Z35group_norm_nhwc_fwd_one_pass_kernelI11Fp32IOBf16WLi512ELi42ELi672EEv26Group_norm_nhwc_fwd_params --------------------------
	.section	.text._Z35group_norm_nhwc_fwd_one_pass_kernelI11Fp32IOBf16WLi512ELi42ELi672EEv26Group_norm_nhwc_fwd_params,"ax",@progbits
	.sectioninfo	@"SHI_REGISTERS=80"
	.align	128
        .global         _Z35group_norm_nhwc_fwd_one_pass_kernelI11Fp32IOBf16WLi512ELi42ELi672EEv26Group_norm_nhwc_fwd_params
        .type           _Z35group_norm_nhwc_fwd_one_pass_kernelI11Fp32IOBf16WLi512ELi42ELi672EEv26Group_norm_nhwc_fwd_params,@function
        .size           _Z35group_norm_nhwc_fwd_one_pass_kernelI11Fp32IOBf16WLi512ELi42ELi672EEv26Group_norm_nhwc_fwd_params,(.L_x_3327 - _Z35group_norm_nhwc_fwd_one_pass_kernelI11Fp32IOBf16WLi512ELi42ELi672EEv26Group_norm_nhwc_fwd_params)
        .other          _Z35group_norm_nhwc_fwd_one_pass_kernelI11Fp32IOBf16WLi512ELi42ELi672EEv26Group_norm_nhwc_fwd_params,@"STO_CUDA_ENTRY STV_DEFAULT"
_Z35group_norm_nhwc_fwd_one_pass_kernelI11Fp32IOBf16WLi512ELi42ELi672EEv26Group_norm_nhwc_fwd_params:
.text._Z35group_norm_nhwc_fwd_one_pass_kernelI11Fp32IOBf16WLi512ELi42ELi672EEv26Group_norm_nhwc_fwd_params:
        /* <DEDUP_REMOVED lines=42> */
.L_x_3119:
[----:B------:R-:W-:Y:S01]  /*02a0*/  IABS R5, c[0x0][0x1d8] ;  /* 0x0000760000057a13 */ /* 0x000fe20000000000 */
[----:B0-----:R-:W0:Y:S01]  /*02b0*/  S2R R39, SR_TID.X ;  /* 0x0000000000277919 */ /* 0x001e220000002100 */
[----:B------:R-:W-:Y:S02]  /*02c0*/  SHF.R.S32.HI R8, RZ, 0x1f, R0 ;  /* 0x0000001fff087819 */ /* 0x000fe40000011400 */
[----:B------:R-:W1:Y:S01]  /*02d0*/  I2F.RP R4, R5 ;  /* 0x0000000500047306 */ /* 0x000e620000209400 */
        /* <DEDUP_REMOVED lines=60> */
[C---:B------:R-:W-:Y:S01]  /*06a0*/  @P0 LEA R18, P5, R6.reuse, c[0x0][0x170], 0x2 ;  /* 0x00005c0006120a11 */ /* 0x040fe200078a10ff */
[----:B------:R-:W-:Y:S01]  /*06b0*/  @!P4 IMAD R9, R67, c[0x0][0x1c0], RZ ;  /* 0x000070004309ca24 */ /* 0x000fe200078e02ff */
[----:B------:R-:W-:Y:S02]  /*06c0*/  @!P1 MOV R10, R2 ;  /* 0x00000002000a9202 */ /* 0x000fe40000000f00 */
[----:B------:R-:W-:Y:S01]  /*06d0*/  @P0 LEA.HI.X R19, R6, c[0x0][0x174], R7, 0x2, P5 ;  /* 0x00005d0006130a11 */ /* 0x000fe200028f1407 */
[----:B------:R-:W-:Y:S01]  /*06e0*/  @!P1 IMAD R7, R63, c[0x0][0x1c0], RZ ;  /* 0x000070003f079a24 */ /* 0x000fe200078e02ff */
[-C--:B------:R-:W-:Y:S01]  /*06f0*/  @!P1 MOV R11, R5.reuse ;  /* 0x00000005000b9202 */ /* 0x080fe20000000f00 */
[----:B------:R-:W-:Y:S01]  /*0700*/  @!P3 IMAD R6, R64, c[0x0][0x1c0], RZ ;  /* 0x000070004006ba24 */ /* 0x000fe200078e02ff */
[----:B------:R-:W-:Y:S01]  /*0710*/  @!P3 LEA R16, P5, R14, c[0x0][0x170], 0x2 ;  /* 0x00005c000e10ba11 */ /* 0x000fe200078a10ff */
[----:B------:R-:W-:Y:S01]  /*0720*/  @!P1 IMAD R13, R62, c[0x0][0x1c4], R7 ;  /* 0x000071003e0d9a24 */ /* 0x000fe200078e0207 */
[-C--:B------:R-:W-:Y:S01]  /*0730*/  @!P2 MOV R7, R5.reuse ;  /* 0x000000050007a202 */ /* 0x080fe20000000f00 */
        /* <DEDUP_REMOVED lines=15> */
[----:B------:R-:W-:Y:S02]  /*0830*/  @!P1 LEA.HI.X R21, R10, c[0x0][0x174], R13, 0x2, P6 ;  /* 0x00005d000a159a11 */ /* 0x000fe400030f140d */
[----:B------:R-:W-:Y:S02]  /*0840*/  @!P2 IADD3 R7, R7, R23, RZ ;  /* 0x000000170707a210 */ /* 0x000fe40007ffe0ff */
[----:B------:R-:W-:Y:S01]  /*0850*/  @!P2 LEA R12, P6, R6, c[0x0][0x170], 0x2 ;  /* 0x00005c00060caa11 */ /* 0x000fe200078c10ff */
[----:B------:R0:W2:Y:S01]  /*0860*/  @!P3 LDG.E.64 R8, [R16.64] ;  /* 0x0000000c1008b981 */ /* 0x0000a2000c1e1b00 */
[----:B------:R-:W-:-:S02]  /*0870*/  ISETP.GE.U32.AND P3, PT, R55, c[0x0][0x1c8], PT ;  /* 0x0000720037007a0c */ /* 0x000fc40003f66070 */
[----:B------:R-:W-:Y:S01]  /*0880*/  SHF.R.S32.HI R69, RZ, 0x1f, R55 ;  /* 0x0000001fff457819 */ /* 0x000fe20000011437 */
[----:B------:R-:W-:Y:S01]  /*0890*/  CS2R R10, SRZ ;  /* 0x00000000000a7805 */ /* 0x000fe2000001ff00 */
[----:B------:R-:W-:Y:S02]  /*08a0*/  @!P2 LEA.HI.X R13, R6, c[0x0][0x174], R7, 0x2, P6 ;  /* 0x00005d00060daa11 */ /* 0x000fe400030f1407 */
[----:B------:R-:W-:Y:S01]  /*08b0*/  ISETP.GE.AND.EX P3, PT, R69, c[0x0][0x1cc], PT, P3 ;  /* 0x0000730045007a0c */ /* 0x000fe20003f66330 */
[----:B------:R-:W-:Y:S01]  /*08c0*/  CS2R R6, SRZ ;  /* 0x0000000000067805 */ /* 0x000fe2000001ff00 */
[----:B------:R-:W-:Y:S01]  /*08d0*/  SHF.R.S32.HI R72, RZ, 0x1f, R54 ;  /* 0x0000001fff487819 */ /* 0x000fe20000011436 */
[----:B------:R1:W3:Y:S01]  /*08e0*/  @!P2 LDG.E.64 R10, [R12.64] ;  /* 0x0000000c0c0aa981 */ /* 0x0002e2000c1e1b00 */
[----:B------:R-:W-:Y:S02]  /*08f0*/  ISETP.GT.U32.OR P3, PT, R39, 0x29f, P3 ;  /* 0x0000029f2700780c */ /* 0x000fe40001f64470 */
[----:B------:R-:W-:Y:S01]  /*0900*/  ISETP.GE.U32.AND P2, PT, R54, c[0x0][0x1c8], PT ;  /* 0x0000720036007a0c */ /* 0x000fe20003f46070 */
[----:B------:R4:W5:Y:S01]  /*0910*/  @!P1 LDG.E.64 R6, [R20.64] ;  /* 0x0000000c14069981 */ /* 0x000962000c1e1b00 */
[----:B------:R-:W-:-:S02]  /*0920*/  ISETP.GE.U32.AND P1, PT, R53, c[0x0][0x1c8], PT ;  /* 0x0000720035007a0c */ /* 0x000fc40003f26070 */
[----:B------:R-:W-:Y:S02]  /*0930*/  ISETP.GE.AND.EX P2, PT, R72, c[0x0][0x1cc], PT, P2 ;  /* 0x0000730048007a0c */ /* 0x000fe40003f46320 */
[----:B------:R-:W-:Y:S02]  /*0940*/  SHF.R.S32.HI R74, RZ, 0x1f, R53 ;  /* 0x0000001fff4a7819 */ /* 0x000fe40000011435 */
[----:B------:R-:W-:Y:S02]  /*0950*/  ISETP.GT.U32.OR P2, PT, R39, 0x29f, P2 ;  /* 0x0000029f2700780c */ /* 0x000fe40001744470 */
[----:B------:R-:W-:Y:S01]  /*0960*/  ISETP.GE.AND.EX P1, PT, R74, c[0x0][0x1cc], PT, P1 ;  /* 0x000073004a007a0c */ /* 0x000fe20003f26310 */
[----:B0-----:R-:W-:Y:S01]  /*0970*/  @!P3 IMAD R16, R69, c[0x0][0x1c0], RZ ;  /* 0x000070004510ba24 */ /* 0x001fe200078e02ff */
[----:B-1----:R-:W-:Y:S02]  /*0980*/  CS2R R12, SRZ ;  /* 0x00000000000c7805 */ /* 0x002fe4000001ff00 */
[----:B------:R-:W-:Y:S01]  /*0990*/  ISETP.GT.U32.OR P1, PT, R39, 0x29f, P1 ;  /* 0x0000029f2700780c */ /* 0x000fe20000f24470 */
[----:B----4-:R-:W-:Y:S01]  /*09a0*/  @!P3 IMAD R21, R55, c[0x0][0x1c4], R16 ;  /* 0x000071003715ba24 */ /* 0x010fe200078e0210 */
[----:B------:R-:W-:-:S02]  /*09b0*/  ISETP.GE.U32.AND P5, PT, R52, c[0x0][0x1c8], PT ;  /* 0x0000720034007a0c */ /* 0x000fc40003fa6070 */
[----:B------:R-:W-:Y:S01]  /*09c0*/  SHF.R.S32.HI R76, RZ, 0x1f, R52 ;  /* 0x0000001fff4c7819 */ /* 0x000fe20000011434 */
[----:B------:R0:W4:Y:S01]  /*09d0*/  @!P4 LDG.E.64 R12, [R14.64] ;  /* 0x0000000c0e0cc981 */ /* 0x000122000c1e1b00 */
[----:B------:R-:W-:Y:S02]  /*09e0*/  @!P3 MOV R16, R2 ;  /* 0x000000020010b202 */ /* 0x000fe40000000f00 */
[----:B------:R-:W-:Y:S02]  /*09f0*/  @!P3 MOV R17, R5 ;  /* 0x000000050011b202 */ /* 0x000fe40000000f00 */
[----:B------:R-:W-:Y:S01]  /*0a00*/  ISETP.GE.AND.EX P5, PT, R76, c[0x0][0x1cc], PT, P5 ;  /* 0x000073004c007a0c */ /* 0x000fe20003fa6350 */
[----:B------:R-:W-:Y:S01]  /*0a10*/  @!P2 IMAD R23, R72, c[0x0][0x1c0], RZ ;  /* 0x000070004817aa24 */ /* 0x000fe200078e02ff */
[----:B------:R-:W-:Y:S01]  /*0a20*/  ISETP.GE.U32.AND P6, PT, R51, c[0x0][0x1c8], PT ;  /* 0x0000720033007a0c */ /* 0x000fe20003fc6070 */
[----:B------:R-:W-:Y:S01]  /*0a30*/  @!P3 IMAD.WIDE.U32 R16, R55, c[0x0][0x1c0], R16 ;  /* 0x000070003710ba25 */ /* 0x000fe200078e0010 */
[----:B------:R-:W-:-:S02]  /*0a40*/  SHF.R.S32.HI R77, RZ, 0x1f, R51 ;  /* 0x0000001fff4d7819 */ /* 0x000fc40000011433 */
[----:B0-----:R-:W-:Y:S02]  /*0a50*/  @!P2 MOV R14, R2 ;  /* 0x00000002000ea202 */ /* 0x001fe40000000f00 */
[----:B------:R-:W-:Y:S02]  /*0a60*/  @!P2 MOV R15, R5 ;  /* 0x00000005000fa202 */ /* 0x000fe40000000f00 */
[----:B------:R-:W-:Y:S01]  /*0a70*/  ISETP.GT.U32.OR P5, PT, R39, 0x29f, P5 ;  /* 0x0000029f2700780c */ /* 0x000fe20002fa4470 */
[----:B------:R-:W-:Y:S01]  /*0a80*/  @!P1 IMAD R22, R74, c[0x0][0x1c0], RZ ;  /* 0x000070004a169a24 */ /* 0x000fe200078e02ff */
[----:B------:R-:W-:Y:S01]  /*0a90*/  ISETP.GE.AND.EX P4, PT, R77, c[0x0][0x1cc], PT, P6 ;  /* 0x000073004d007a0c */ /* 0x000fe20003f86360 */
[C---:B------:R-:W-:Y:S01]  /*0aa0*/  @!P2 IMAD R23, R54.reuse, c[0x0][0x1c4], R23 ;  /* 0x000071003617aa24 */ /* 0x040fe200078e0217 */
[----:B------:R-:W-:Y:S01]  /*0ab0*/  @!P3 IADD3 R17, R17, R21, RZ ;  /* 0x000000151111b210 */ /* 0x000fe20007ffe0ff */
[----:B------:R-:W-:Y:S01]  /*0ac0*/  @!P2 IMAD.WIDE.U32 R14, R54, c[0x0][0x1c0], R14 ;  /* 0x00007000360eaa25 */ /* 0x000fe200078e000e */
[----:B------:R-:W-:-:S03]  /*0ad0*/  @!P3 LEA R20, P6, R16, c[0x0][0x170], 0x2 ;  /* 0x00005c001014ba11 */ /* 0x000fc600078c10ff */
[----:B------:R-:W-:Y:S01]  /*0ae0*/  @!P1 IMAD R25, R53, c[0x0][0x1c4], R22 ;  /* 0x0000710035199a24 */ /* 0x000fe200078e0216 */
[----:B------:R-:W-:Y:S02]  /*0af0*/  @!P3 LEA.HI.X R21, R16, c[0x0][0x174], R17, 0x2, P6 ;  /* 0x00005d001015ba11 */ /* 0x000fe400030f1411 */
[----:B------:R-:W-:Y:S02]  /*0b00*/  @!P2 IADD3 R15, R15, R23, RZ ;  /* 0x000000170f0fa210 */ /* 0x000fe40007ffe0ff */
[----:B------:R-:W-:Y:S02]  /*0b10*/  @!P2 LEA R22, P6, R14, c[0x0][0x170], 0x2 ;  /* 0x00005c000e16aa11 */ /* 0x000fe400078c10ff */
[----:B------:R-:W-:Y:S02]  /*0b20*/  @!P1 MOV R16, R2 ;  /* 0x0000000200109202 */ /* 0x000fe40000000f00 */
[----:B------:R-:W-:Y:S02]  /*0b30*/  @!P1 MOV R17, R5 ;  /* 0x0000000500119202 */ /* 0x000fe40000000f00 */
[----:B------:R-:W-:-:S02]  /*0b40*/  ISETP.GT.U32.OR P4, PT, R39, 0x29f, P4 ;  /* 0x0000029f2700780c */ /* 0x000fc40002784470 */
[----:B------:R-:W-:Y:S01]  /*0b50*/  @!P2 LEA.HI.X R23, R14, c[0x0][0x174], R15, 0x2, P6 ;  /* 0x00005d000e17aa11 */ /* 0x000fe200030f140f */
[----:B------:R-:W-:-:S04]  /*0b60*/  @!P1 IMAD.WIDE.U32 R16, R53, c[0x0][0x1c0], R16 ;  /* 0x0000700035109a25 */ /* 0x000fc800078e0010 */
        /* <DEDUP_REMOVED lines=39> */
[----:B0-----:R-:W-:Y:S01]  /*0de0*/  CS2R R22, SRZ ;  /* 0x0000000000167805 */ /* 0x001fe2000001ff00 */
[----:B------:R-:W-:Y:S01]  /*0df0*/  @!P1 MOV R30, R2 ;  /* 0x00000002001e9202 */ /* 0x000fe20000000f00 */
[C---:B------:R-:W-:Y:S01]  /*0e00*/  @!P1 IMAD R33, R50.reuse, c[0x0][0x1c4], R31 ;  /* 0x0000710032219a24 */ /* 0x040fe200078e021f */
[-C--:B------:R-:W-:Y:S01]  /*0e10*/  @!P1 MOV R31, R5.reuse ;  /* 0x00000005001f9202 */ /* 0x080fe20000000f00 */
[----:B-1----:R-:W-:Y:S02]  /*0e20*/  CS2R R24, SRZ ;  /* 0x0000000000187805 */ /* 0x002fe4000001ff00 */
        /* <DEDUP_REMOVED lines=14> */
[----:B------:R-:W-:Y:S02]  /*0f10*/  @!P1 LEA R28, P6, R30, c[0x0][0x170], 0x2 ;  /* 0x00005c001e1c9a11 */ /* 0x000fe400078c10ff */
        /* <DEDUP_REMOVED lines=154> */
[----:B------:R-:W-:-:S03]  /*18c0*/  ISETP.GT.AND P1, PT, R60, 0x17, PT ;  /* 0x000000173c00780c */ /* 0x000fc60003f24270 */
[----:B------:R-:W2:Y:S10]  /*18d0*/  S2R R39, SR_TID.X ;  /* 0x0000000000277919 */ /* 0x000eb40000002100 */
[----:B0-----:R-:W-:-:S02]  /*18e0*/  @!P1 FADD.FTZ R37, R37, R36 ;  /* 0x0000002425259221 */ /* 0x001fc40000010000 */
[----:B-1----:R-:W-:-:S03]  /*18f0*/  @!P1 FADD.FTZ R59, R59, R38 ;  /* 0x000000263b3b9221 */ /* 0x002fc60000010000 */
[----:B------:R-:W0:Y:S04]  /*1900*/  SHFL.DOWN PT, R36, R37, 0x10, 0x1f ;  /* 0x0a001f0025247f89 */ /* 0x000e2800000e0000 */
[----:B------:R-:W1:Y:S01]  /*1910*/  SHFL.DOWN PT, R38, R59, 0x10, 0x1f ;  /* 0x0a001f003b267f89 */ /* 0x000e6200000e0000 */
[C---:B------:R-:W-:Y:S02]  /*1920*/  ISETP.GT.AND P1, PT, R60.reuse, 0xf, PT ;  /* 0x0000000f3c00780c */ /* 0x040fe40003f24270 */
[----:B------:R-:W-:Y:S02]  /*1930*/  ISETP.NE.AND P2, PT, R60, RZ, PT ;  /* 0x000000ff3c00720c */ /* 0x000fe40003f45270 */
[----:B--2---:R-:W-:Y:S02]  /*1940*/  SHF.R.S32.HI R60, RZ, 0x1f, R39 ;  /* 0x0000001fff3c7819 */ /* 0x004fe40000011427 */
        /* <DEDUP_REMOVED lines=60> */
.L_x_3062:
[----:B------:R-:W-:Y:S05]  /*1d10*/  BSYNC B0 ;  /* 0x0000000000007941 */ /* 0x000fea0003800000 */
.L_x_3061:
        /* <DEDUP_REMOVED lines=34> */
.L_x_3065:
[----:B------:R-:W2:Y:S01]  /*1f40*/  LDG.E.STRONG.GPU R39, [R36.64] ;  /* 0x0000000c24277981 */ /* 0x000ea2000c1ef900 */
[----:B------:R-:W-:Y:S01]  /*1f50*/  YIELD ;  /* 0x0000000000007946 */ /* 0x000fe20003800000 */
[----:B--2---:R-:W-:Y:S01]  /*1f60*/  ISETP.NE.AND P1, PT, R39, R38, PT ;  /* 0x000000262700720c */ /* 0x004fe20003f25270 */
[----:B------:R-:W-:-:S12]  /*1f70*/  CCTL.IVALL ;  /* 0x00000000ff00798f */ /* 0x000fd80002000000 */
[----:B------:R-:W-:Y:S05]  /*1f80*/  @P1 BRA `(.L_x_3065) ;  /* 0xffffffb000001947 */ /* 0x000fea000383ffff */
.L_x_3064:
        /* <DEDUP_REMOVED lines=11> */
.L_x_3067:
        /* <DEDUP_REMOVED lines=71> */
.L_x_3066:
        /* <DEDUP_REMOVED lines=25> */
.L_x_3069:
[----:B------:R-:W-:Y:S05]  /*2640*/  BSYNC B0 ;  /* 0x0000000000007941 */ /* 0x000fea0003800000 */
.L_x_3068:
        /* <DEDUP_REMOVED lines=35> */
.L_x_3063:
[----:B------:R-:W0:Y:S01]  /*2880*/  S2R R36, SR_TID.X ;  /* 0x0000000000247919 */ /* 0x000e220000002100 */
[----:B------:R-:W-:Y:S02]  /*2890*/  ISETP.EQ.U32.AND P2, PT, RZ, c[0x0][0x168], PT ;  /* 0x00005a00ff007a0c */ /* 0x000fe40003f42070 */
[----:B------:R-:W-:Y:S01]  /*28a0*/  IADD3 R43, R44, R43, RZ ;  /* 0x0000002b2c2b7210 */ /* 0x000fe20007ffe0ff */
[----:B------:R1:W-:Y:S01]  /*28b0*/  @!P3 STS.64 [0xc8], R58 ;  /* 0x0000c83aff00b388 */ /* 0x0003e20000000a00 */
[----:B0-----:R-:W-:-:S04]  /*28c0*/  LOP3.LUT P1, RZ, R36, UR15, RZ, 0xfc, !PT ;  /* 0x0000000f24ff7c12 */ /* 0x001fc8000f82fcff */
[----:B------:R-:W-:-:S13]  /*28d0*/  ISETP.EQ.OR.EX P1, PT, RZ, c[0x0][0x16c], P1, P2 ;  /* 0x00005b00ff007a0c */ /* 0x000fda0000f22720 */
[----:B------:R-:W-:Y:S01]  /*28e0*/  @!P1 MOV R36, 0x8 ;  /* 0x0000000800249802 */ /* 0x000fe20000000f00 */
[----:B-1----:R-:W-:Y:S02]  /*28f0*/  @!P1 FMUL.FTZ R59, R59, c[0x0][0x1f4] ;  /* 0x00007d003b3b9a20 */ /* 0x002fe40000410000 */
[----:B------:R-:W-:Y:S02]  /*2900*/  @!P1 FMUL.FTZ R58, R58, c[0x0][0x1f4] ;  /* 0x00007d003a3a9a20 */ /* 0x000fe40000410000 */
[----:B------:R-:W-:-:S05]  /*2910*/  @!P1 IMAD.WIDE R36, R42, R36, c[0x0][0x168] ;  /* 0x00005a002a249625 */ /* 0x000fca00078e0224 */
[----:B------:R0:W-:Y:S04]  /*2920*/  @!P1 STG.E.64 [R36.64], R58 ;  /* 0x0000003a24009986 */ /* 0x0001e8000c101b0c */
[----:B------:R-:W-:Y:S01]  /*2930*/  BAR.SYNC.DEFER_BLOCKING 0x0 ;  /* 0x0000000000007b1d */ /* 0x000fe20000010000 */
[----:B0-----:R-:W-:-:S05]  /*2940*/  HFMA2.MMA R59, -RZ, RZ, 0, 1.1920928955078125e-07 ;  /* 0x00000002ff3b7435 */ /* 0x001fca00000001ff */
[----:B------:R-:W0:Y:S02]  /*2950*/  LDS.64 R36, [0xc8] ;  /* 0x0000c800ff247984 */ /* 0x000e240000000a00 */
[----:B0-----:R-:W-:-:S04]  /*2960*/  FMUL.FTZ R60, R36, c[0x0][0x1f4] ;  /* 0x00007d00243c7a20 */ /* 0x001fc80000410000 */
[----:B------:R-:W0:Y:S02]  /*2970*/  R2UR UR5, R60 ;  /* 0x000000003c0573c2 */ /* 0x000e2400000e0000 */
[----:B0-----:R-:W-:-:S05]  /*2980*/  MOV R38, UR5 ;  /* 0x0000000500267c02 */ /* 0x001fca0008000f00 */
[----:B------:R-:W-:-:S04]  /*2990*/  FMUL.FTZ R38, R38, UR5 ;  /* 0x0000000526267c20 */ /* 0x000fc80008410000 */
[----:B------:R-:W-:Y:S02]  /*29a0*/  FFMA.FTZ R38, R37, c[0x0][0x1f4], -R38 ;  /* 0x00007d0025267a23 */ /* 0x000fe40000010826 */
[----:B------:R-:W-:-:S05]  /*29b0*/  IMAD.WIDE R36, R43, R59, c[0x0][0x178] ;  /* 0x00005e002b247625 */ /* 0x000fca00078e023b */
[----:B------:R0:W2:Y:S04]  /*29c0*/  LDG.E.U16 R39, [R36.64] ;  /* 0x0000000c24277981 */ /* 0x0000a8000c1e1500 */
[----:B------:R0:W3:Y:S02]  /*29d0*/  LDG.E.U16 R58, [R36.64+0x2] ;  /* 0x0000020c243a7981 */ /* 0x0000e4000c1e1500 */
[----:B0-----:R-:W-:-:S05]  /*29e0*/  IMAD.WIDE R36, R43, R59, c[0x0][0x180] ;  /* 0x000060002b247625 */ /* 0x001fca00078e023b */
[----:B------:R0:W4:Y:S04]  /*29f0*/  LDG.E.U16 R43, [R36.64] ;  /* 0x0000000c242b7981 */ /* 0x000128000c1e1500 */
[----:B------:R0:W5:Y:S01]  /*2a00*/  LDG.E.U16 R60, [R36.64+0x2] ;  /* 0x0000020c243c7981 */ /* 0x000162000c1e1500 */
[----:B------:R-:W-:Y:S01]  /*2a10*/  FSETP.GTU.FTZ.AND P1, PT, R38, RZ, PT ;  /* 0x000000ff2600720b */ /* 0x000fe20003f3c000 */
[----:B------:R-:W-:Y:S01]  /*2a20*/  UMOV UR6, 0x3f800000 ;  /* 0x3f80000000067882 */ /* 0x000fe20000000000 */
[----:B------:R-:W-:Y:S01]  /*2a30*/  ISETP.NE.AND P5, PT, RZ, UR16, PT ;  /* 0x00000010ff007c0c */ /* 0x000fe2000bfa5270 */
[----:B0-----:R-:W-:Y:S02]  /*2a40*/  FADD.FTZ R36, R14, -UR5 ;  /* 0x800000050e247e21 */ /* 0x001fe40008010000 */
[----:B------:R-:W-:-:S08]  /*2a50*/  FADD.FTZ R37, R15, -UR5 ;  /* 0x800000050f257e21 */ /* 0x000fd00008010000 */
[----:B------:R-:W-:Y:S01]  /*2a60*/  VOTEU.ANY UP0, P1 ;  /* 0x00000000003f7886 */ /* 0x000fe20000800100 */
[----:B------:R-:W-:-:S13]  /*2a70*/  PLOP3.LUT P1, PT, PT, PT, UP0, 0x80, 0x0 ;  /* 0x000000000000781c */ /* 0x000fda0003f2f008 */
[----:B------:R-:W-:-:S06]  /*2a80*/  @P1 FADD.FTZ R38, R38, c[0x0][0x188] ;  /* 0x0000620026261621 */ /* 0x000fcc0000010000 */
[----:B------:R-:W0:Y:S02]  /*2a90*/  @P1 MUFU.RSQ R38, R38 ;  /* 0x0000002600261308 */ /* 0x000e240000001400 */
[----:B0-----:R-:W0:Y:S02]  /*2aa0*/  @P1 R2UR UR7, R38 ;  /* 0x00000000260713c2 */ /* 0x001e2400000e0000 */
[----:B0-----:R-:W-:Y:S02]  /*2ab0*/  @UP0 UMOV UR6, UR7 ;  /* 0x0000000700060c82 */ /* 0x001fe40008000000 */
[----:B------:R-:W-:Y:S02]  /*2ac0*/  FMUL.FTZ R36, R36, UR6 ;  /* 0x0000000624247c20 */ /* 0x000fe40008410000 */
[----:B------:R-:W-:Y:S01]  /*2ad0*/  FMUL.FTZ R37, R37, UR6 ;  /* 0x0000000625257c20 */ /* 0x000fe20008410000 */
[----:B--2---:R-:W-:Y:S02]  /*2ae0*/  PRMT R14, RZ, 0x5410, R39 ;  /* 0x00005410ff0e7816 */ /* 0x004fe40000000027 */
[----:B---3--:R-:W-:-:S02]  /*2af0*/  PRMT R15, RZ, 0x5410, R58 ;  /* 0x00005410ff0f7816 */ /* 0x008fc4000000003a */
[----:B----4-:R-:W-:Y:S02]  /*2b00*/  PRMT R43, RZ, 0x5410, R43 ;  /* 0x00005410ff2b7816 */ /* 0x010fe4000000002b */
[----:B-----5:R-:W-:-:S03]  /*2b10*/  PRMT R60, RZ, 0x5410, R60 ;  /* 0x00005410ff3c7816 */ /* 0x020fc6000000003c */
[----:B------:R-:W-:Y:S02]  /*2b20*/  FFMA.FTZ R36, R14, R36, R43 ;  /* 0x000000240e247223 */ /* 0x000fe4000001002b */
        /* <DEDUP_REMOVED lines=12> */
.L_x_3070:
[----:B------:R-:W-:Y:S01]  /*2bf0*/  BSSY B0, `(.L_x_3071) ;  /* 0x000000c000007945 */ /* 0x000fe20003800000 */
[----:B------:R-:W-:Y:S05]  /*2c00*/  @!P0 BRA `(.L_x_3072) ;  /* 0x000000a000008947 */ /* 0x000fea0003800000 */
[----:B------:R-:W-:Y:S02]  /*2c10*/  SHF.R.S32.HI R38, RZ, 0x1f, R0 ;  /* 0x0000001fff267819 */ /* 0x000fe40000011400 */
[----:B------:R-:W-:-:S03]  /*2c20*/  MOV R39, R5 ;  /* 0x0000000500277202 */ /* 0x000fc60000000f00 */
        /* <DEDUP_REMOVED lines=8> */
.L_x_3072:
[----:B------:R-:W-:Y:S05]  /*2cb0*/  BSYNC B0 ;  /* 0x0000000000007941 */ /* 0x000fea0003800000 */
.L_x_3071:
[----:B0-----:R-:W0:Y:S01]  /*2cc0*/  S2R R59, SR_TID.X ;  /* 0x00000000003b7919 */ /* 0x001e220000002100 */
[----:B------:R-:W-:Y:S01]  /*2cd0*/  ISETP.GE.U32.AND P1, PT, R62, c[0x0][0x1c8], PT ;  /* 0x000072003e007a0c */ /* 0x000fe20003f26070 */
[----:B------:R-:W-:Y:S02]  /*2ce0*/  FADD.FTZ R6, R6, -UR5 ;  /* 0x8000000506067e21 */ /* 0x000fe40008010000 */
[----:B------:R-:W-:Y:S01]  /*2cf0*/  FADD.FTZ R7, R7, -UR5 ;  /* 0x8000000507077e21 */ /* 0x000fe20008010000 */
[----:B------:R-:W-:Y:S01]  /*2d00*/  ISETP.GE.AND.EX P1, PT, R63, c[0x0][0x1cc], PT, P1 ;  /* 0x000073003f007a0c */ /* 0x000fe20003f26310 */
[----:B------:R-:W-:Y:S02]  /*2d10*/  FMUL.FTZ R6, R6, UR6 ;  /* 0x0000000606067c20 */ /* 0x000fe40008410000 */
[----:B------:R-:W-:Y:S02]  /*2d20*/  FMUL.FTZ R7, R7, UR6 ;  /* 0x0000000607077c20 */ /* 0x000fe40008410000 */
[----:B------:R-:W-:-:S02]  /*2d30*/  FFMA.FTZ R6, R14, R6, R43 ;  /* 0x000000060e067223 */ /* 0x000fc4000001002b */
        /* <DEDUP_REMOVED lines=13> */
.L_x_3073:
        /* <DEDUP_REMOVED lines=11> */
.L_x_3075:
[----:B------:R-:W-:Y:S05]  /*2ec0*/  BSYNC B0 ;  /* 0x0000000000007941 */ /* 0x000fea0003800000 */
.L_x_3074:
[----:B------:R-:W-:Y:S01]  /*2ed0*/  FADD.FTZ R8, R8, -UR5 ;  /* 0x8000000508087e21 */ /* 0x000fe20008010000 */
[----:B------:R-:W-:Y:S01]  /*2ee0*/  ISETP.GE.U32.AND P6, PT, R61, c[0x0][0x1c8], PT ;  /* 0x000072003d007a0c */ /* 0x000fe20003fc6070 */
[----:B------:R-:W-:Y:S01]  /*2ef0*/  FADD.FTZ R9, R9, -UR5 ;  /* 0x8000000509097e21 */ /* 0x000fe20008010000 */
[----:B------:R-:W-:Y:S01]  /*2f00*/  ISETP.GE.U32.AND P1, PT, R57, c[0x0][0x1c8], PT ;  /* 0x0000720039007a0c */ /* 0x000fe20003f26070 */
[----:B------:R-:W-:Y:S01]  /*2f10*/  FMUL.FTZ R8, R8, UR6 ;  /* 0x0000000608087c20 */ /* 0x000fe20008410000 */
[----:B------:R-:W-:Y:S01]  /*2f20*/  ISETP.GE.U32.AND P2, PT, R56, c[0x0][0x1c8], PT ;  /* 0x0000720038007a0c */ /* 0x000fe20003f46070 */
[----:B------:R-:W-:Y:S01]  /*2f30*/  FMUL.FTZ R9, R9, UR6 ;  /* 0x0000000609097c20 */ /* 0x000fe20008410000 */
[----:B------:R-:W-:Y:S01]  /*2f40*/  ISETP.GE.U32.AND P3, PT, R55, c[0x0][0x1c8], PT ;  /* 0x0000720037007a0c */ /* 0x000fe20003f66070 */
[----:B------:R-:W-:Y:S01]  /*2f50*/  FADD.FTZ R36, R10, -UR5 ;  /* 0x800000050a247e21 */ /* 0x000fe20008010000 */
[----:B------:R-:W-:Y:S01]  /*2f60*/  ISETP.GE.U32.AND P4, PT, R54, c[0x0][0x1c8], PT ;  /* 0x0000720036007a0c */ /* 0x000fe20003f86070 */
[----:B------:R-:W-:Y:S01]  /*2f70*/  FADD.FTZ R37, R11, -UR5 ;  /* 0x800000050b257e21 */ /* 0x000fe20008010000 */
[----:B------:R-:W-:Y:S01]  /*2f80*/  ISETP.GE.AND.EX P6, PT, R64, c[0x0][0x1cc], PT, P6 ;  /* 0x0000730040007a0c */ /* 0x000fe20003fc6360 */
[----:B0-----:R-:W-:Y:S01]  /*2f90*/  FFMA.FTZ R6, R14, R8, R43 ;  /* 0x000000080e067223 */ /* 0x001fe2000001002b */
[----:B------:R-:W-:Y:S01]  /*2fa0*/  ISETP.GE.AND.EX P1, PT, R66, c[0x0][0x1cc], PT, P1 ;  /* 0x0000730042007a0c */ /* 0x000fe20003f26310 */
[----:B------:R-:W-:Y:S01]  /*2fb0*/  FFMA.FTZ R7, R15, R9, R60 ;  /* 0x000000090f077223 */ /* 0x000fe2000001003c */
        /* <DEDUP_REMOVED lines=19> */
.L_x_3076:
        /* <DEDUP_REMOVED lines=11> */
.L_x_3078:
[----:B------:R-:W-:Y:S05]  /*31a0*/  BSYNC B0 ;  /* 0x0000000000007941 */ /* 0x000fea0003800000 */
.L_x_3077:
[----:B------:R-:W-:Y:S02]  /*31b0*/  FMUL.FTZ R36, R36, UR6 ;  /* 0x0000000624247c20 */ /* 0x000fe40008410000 */
[----:B------:R-:W-:Y:S02]  /*31c0*/  FMUL.FTZ R37, R37, UR6 ;  /* 0x0000000625257c20 */ /* 0x000fe40008410000 */
[----:B------:R-:W-:Y:S02]  /*31d0*/  FADD.FTZ R12, R12, -UR5 ;  /* 0x800000050c0c7e21 */ /* 0x000fe40008010000 */
[----:B------:R-:W-:Y:S02]  /*31e0*/  FADD.FTZ R13, R13, -UR5 ;  /* 0x800000050d0d7e21 */ /* 0x000fe40008010000 */
        /* <DEDUP_REMOVED lines=13> */
.L_x_3079:
        /* <DEDUP_REMOVED lines=11> */
.L_x_3081:
[----:B------:R-:W-:Y:S05]  /*3370*/  BSYNC B0 ;  /* 0x0000000000007941 */ /* 0x000fea0003800000 */
.L_x_3080:
        /* <DEDUP_REMOVED lines=17> */
.L_x_3082:
        /* <DEDUP_REMOVED lines=11> */
.L_x_3084:
[----:B------:R-:W-:Y:S05]  /*3540*/  BSYNC B0 ;  /* 0x0000000000007941 */ /* 0x000fea0003800000 */
.L_x_3083:
        /* <DEDUP_REMOVED lines=17> */
.L_x_3085:
        /* <DEDUP_REMOVED lines=11> */
.L_x_3087:
[----:B------:R-:W-:Y:S05]  /*3710*/  BSYNC B0 ;  /* 0x0000000000007941 */ /* 0x000fea0003800000 */
.L_x_3086:
        /* <DEDUP_REMOVED lines=17> */
.L_x_3088:
        /* <DEDUP_REMOVED lines=11> */
.L_x_3090:
[----:B------:R-:W-:Y:S05]  /*38e0*/  BSYNC B0 ;  /* 0x0000000000007941 */ /* 0x000fea0003800000 */
.L_x_3089:
        /* <DEDUP_REMOVED lines=8> */
[----:B------:R-:W-:Y:S01]  /*3970*/  ISETP.GE.U32.AND P4, PT, R49, c[0x0][0x1c8], PT ;  /* 0x0000720031007a0c */ /* 0x000fe20003f86070 */
[----:B0-----:R-:W-:Y:S01]  /*3980*/  FFMA.FTZ R6, R14, R20, R43 ;  /* 0x000000140e067223 */ /* 0x001fe2000001002b */
[----:B------:R-:W-:Y:S01]  /*3990*/  ISETP.GE.AND.EX P6, PT, R74, c[0x0][0x1cc], PT, P6 ;  /* 0x000073004a007a0c */ /* 0x000fe20003fc6360 */
[----:B------:R-:W-:Y:S01]  /*39a0*/  FFMA.FTZ R7, R15, R21, R60 ;  /* 0x000000150f077223 */ /* 0x000fe2000001003c */
        /* <DEDUP_REMOVED lines=20> */
.L_x_3091:
        /* <DEDUP_REMOVED lines=11> */
.L_x_3093:
[----:B------:R-:W-:Y:S05]  /*3ba0*/  BSYNC B0 ;  /* 0x0000000000007941 */ /* 0x000fea0003800000 */
.L_x_3092:
        /* <DEDUP_REMOVED lines=17> */
.L_x_3094:
        /* <DEDUP_REMOVED lines=11> */
.L_x_3096:
[----:B------:R-:W-:Y:S05]  /*3d70*/  BSYNC B0 ;  /* 0x0000000000007941 */ /* 0x000fea0003800000 */
.L_x_3095:
        /* <DEDUP_REMOVED lines=17> */
.L_x_3097:
        /* <DEDUP_REMOVED lines=11> */
.L_x_3099:
[----:B------:R-:W-:Y:S05]  /*3f40*/  BSYNC B0 ;  /* 0x0000000000007941 */ /* 0x000fea0003800000 */
.L_x_3098:
        /* <DEDUP_REMOVED lines=17> */
.L_x_3100:
        /* <DEDUP_REMOVED lines=11> */
.L_x_3102:
[----:B------:R-:W-:Y:S05]  /*4110*/  BSYNC B0 ;  /* 0x0000000000007941 */ /* 0x000fea0003800000 */
.L_x_3101:
        /* <DEDUP_REMOVED lines=17> */
.L_x_3103:
        /* <DEDUP_REMOVED lines=11> */
.L_x_3105:
[----:B------:R-:W-:Y:S05]  /*42e0*/  BSYNC B0 ;  /* 0x0000000000007941 */ /* 0x000fea0003800000 */
.L_x_3104:
[----:B------:R-:W-:Y:S01]  /*42f0*/  ISETP.GE.U32.AND P1, PT, R48, c[0x0][0x1c8], PT ;  /* 0x0000720030007a0c */ /* 0x000fe20003f26070 */
[----:B------:R-:W-:Y:S01]  /*4300*/  FADD.FTZ R32, R32, -UR5 ;  /* 0x8000000520207e21 */ /* 0x000fe20008010000 */
[----:B------:R-:W-:Y:S01]  /*4310*/  ISETP.GE.U32.AND P2, PT, R47, c[0x0][0x1c8], PT ;  /* 0x000072002f007a0c */ /* 0x000fe20003f46070 */
[----:B------:R-:W-:Y:S01]  /*4320*/  FADD.FTZ R33, R33, -UR5 ;  /* 0x8000000521217e21 */ /* 0x000fe20008010000 */
[----:B------:R-:W-:Y:S01]  /*4330*/  ISETP.GE.U32.AND P4, PT, R46, c[0x0][0x1c8], PT ;  /* 0x000072002e007a0c */ /* 0x000fe20003f86070 */
[----:B------:R-:W-:Y:S01]  /*4340*/  FMUL.FTZ R30, R30, UR6 ;  /* 0x000000061e1e7c20 */ /* 0x000fe20008410000 */
[----:B------:R-:W-:Y:S01]  /*4350*/  ISETP.GE.U32.AND P3, PT, R45, c[0x0][0x1c8], PT ;  /* 0x000072002d007a0c */ /* 0x000fe20003f66070 */
[----:B------:R-:W-:Y:S01]  /*4360*/  FMUL.FTZ R31, R31, UR6 ;  /* 0x000000061f1f7c20 */ /* 0x000fe20008410000 */
[----:B------:R-:W-:Y:S01]  /*4370*/  ISETP.GE.AND.EX P1, PT, R71, c[0x0][0x1cc], PT, P1 ;  /* 0x0000730047007a0c */ /* 0x000fe20003f26310 */
[----:B------:R-:W-:Y:S01]  /*4380*/  FMUL.FTZ R32, R32, UR6 ;  /* 0x0000000620207c20 */ /* 0x000fe20008410000 */
[----:B------:R-:W-:Y:S01]  /*4390*/  ISETP.GE.AND.EX P2, PT, R70, c[0x0][0x1cc], PT, P2 ;  /* 0x0000730046007a0c */ /* 0x000fe20003f46320 */
[----:B------:R-:W-:Y:S01]  /*43a0*/  FMUL.FTZ R33, R33, UR6 ;  /* 0x0000000621217c20 */ /* 0x000fe20008410000 */
[----:B------:R-:W-:Y:S01]  /*43b0*/  ISETP.GE.AND.EX P4, PT, R68, c[0x0][0x1cc], PT, P4 ;  /* 0x0000730044007a0c */ /* 0x000fe20003f86340 */
[----:B0-----:R-:W-:Y:S01]  /*43c0*/  FFMA.FTZ R6, R14, R30, R43 ;  /* 0x0000001e0e067223 */ /* 0x001fe2000001002b */
[----:B------:R-:W-:Y:S01]  /*43d0*/  ISETP.GE.AND.EX P3, PT, R65, c[0x0][0x1cc], PT, P3 ;  /* 0x0000730041007a0c */ /* 0x000fe20003f66330 */
[----:B------:R-:W-:Y:S01]  /*43e0*/  FFMA.FTZ R7, R15, R31, R60 ;  /* 0x0000001f0f077223 */ /* 0x000fe2000001003c */
[----:B------:R-:W-:-:S02]  /*43f0*/  ISETP.GT.U32.OR P1, PT, R59, 0x29f, P1 ;  /* 0x0000029f3b00780c */ /* 0x000fc40000f24470 */
[----:B------:R-:W-:Y:S01]  /*4400*/  ISETP.GT.U32.OR P2, PT, R59, 0x29f, P2 ;  /* 0x0000029f3b00780c */ /* 0x000fe20001744470 */
[----:B------:R-:W-:Y:S09]  /*4410*/  @!P5 BRA `(.L_x_3106) ;  /* 0x000000a00000d947 */ /* 0x000ff20003800000 */
        /* <DEDUP_REMOVED lines=10> */
.L_x_3106:
        /* <DEDUP_REMOVED lines=11> */
.L_x_3108:
[----:B------:R-:W-:Y:S05]  /*4570*/  BSYNC B0 ;  /* 0x0000000000007941 */ /* 0x000fea0003800000 */
.L_x_3107:
        /* <DEDUP_REMOVED lines=13> */
.L_x_3109:
        /* <DEDUP_REMOVED lines=11> */
.L_x_3111:
[----:B------:R-:W-:Y:S05]  /*4700*/  BSYNC B0 ;  /* 0x0000000000007941 */ /* 0x000fea0003800000 */
.L_x_3110:
[----:B------:R-:W-:Y:S01]  /*4710*/  FADD.FTZ R34, R34, -UR5 ;  /* 0x8000000522227e21 */ /* 0x000fe20008010000 */
[----:B------:R-:W-:Y:S01]  /*4720*/  ISETP.GT.U32.OR P4, PT, R59, 0x29f, P4 ;  /* 0x0000029f3b00780c */ /* 0x000fe20002784470 */
[----:B------:R-:W-:Y:S01]  /*4730*/  FADD.FTZ R35, R35, -UR5 ;  /* 0x8000000523237e21 */ /* 0x000fe20008010000 */
[----:B------:R-:W-:Y:S01]  /*4740*/  ISETP.GT.U32.OR P3, PT, R59, 0x29f, P3 ;  /* 0x0000029f3b00780c */ /* 0x000fe20001f64470 */
[----:B------:R-:W-:Y:S02]  /*4750*/  FADD.FTZ R40, R40, -UR5 ;  /* 0x8000000528287e21 */ /* 0x000fe40008010000 */
[----:B------:R-:W-:Y:S02]  /*4760*/  FADD.FTZ R41, R41, -UR5 ;  /* 0x8000000529297e21 */ /* 0x000fe40008010000 */
[----:B------:R-:W-:Y:S02]  /*4770*/  FMUL.FTZ R34, R34, UR6 ;  /* 0x0000000622227c20 */ /* 0x000fe40008410000 */
[----:B------:R-:W-:-:S02]  /*4780*/  FMUL.FTZ R35, R35, UR6 ;  /* 0x0000000623237c20 */ /* 0x000fc40008410000 */
[----:B------:R-:W-:Y:S02]  /*4790*/  FMUL.FTZ R40, R40, UR6 ;  /* 0x0000000628287c20 */ /* 0x000fe40008410000 */
[----:B------:R-:W-:Y:S02]  /*47a0*/  FMUL.FTZ R41, R41, UR6 ;  /* 0x0000000629297c20 */ /* 0x000fe40008410000 */
        /* <DEDUP_REMOVED lines=13> */
.L_x_3112:
        /* <DEDUP_REMOVED lines=11> */
.L_x_3114:
[----:B------:R-:W-:Y:S05]  /*4930*/  BSYNC B0 ;  /* 0x0000000000007941 */ /* 0x000fea0003800000 */
.L_x_3113:
        /* <DEDUP_REMOVED lines=13> */
.L_x_3115:
        /* <DEDUP_REMOVED lines=10> */
.L_x_3117:
[----:B------:R-:W-:Y:S05]  /*4ab0*/  BSYNC B0 ;  /* 0x0000000000007941 */ /* 0x000fea0003800000 */
.L_x_3116:
[----:B------:R-:W-:Y:S01]  /*4ac0*/  IADD3 R42, R42, c[0x0][0x10], RZ ;  /* 0x000004002a2a7a10 */ /* 0x000fe20007ffe0ff */
[----:B------:R-:W-:-:S03]  /*4ad0*/  UIADD3 UR4, UR4, 0x1, URZ ;  /* 0x0000000104047890 */ /* 0x000fc6000fffe03f */
[----:B------:R-:W-:-:S13]  /*4ae0*/  ISETP.GE.AND P1, PT, R42, UR8, PT ;  /* 0x000000082a007c0c */ /* 0x000fda000bf26270 */
[----:B------:R-:W-:Y:S01]  /*4af0*/  @P1 CALL.REL.NOINC `(.L_x_3118) ;  /* 0x0000001000001944 */ /* 0x000fe20003c00000 */
[----:B------:R-:W-:Y:S05]  /*4b00*/  BRA `(.L_x_3119) ;  /* 0xffffb79000007947 */ /* 0x000fea000383ffff */
.L_x_3118:
[----:B------:R-:W-:Y:S05]  /*4b10*/  EXIT ;  /* 0x000000000000794d */ /* 0x000fea0003800000 */
.L_x_3120:
        /* <DEDUP_REMOVED lines=14> */
.L_x_3327:


//--------------------- .text._Z35group_norm_nhwc_fwd_one_pass_kernelI11Fp32IOFp16WLi64ELi42ELi672EEv26Group_norm_nhwc_fwd_params --------------------------
	.section	.text._Z35group_norm_nhwc_fwd_one_pass_kernelI11Fp32IOFp16WLi64ELi42ELi672EEv26Group_norm_nhwc_fwd_params,"ax",@progbits
	.sectioninfo	@"SHI_REGISTERS=40"
	.align	128
        .global         _Z35group_norm_nhwc_fwd_one_pass_kernelI11Fp32IOFp16WLi64ELi42ELi672EEv26Group_norm_nhwc_fwd_params
        .type           _Z35group_norm_nhwc_fwd_one_pass_kernelI11Fp32IOFp16WLi64ELi42ELi672EEv26Group_norm_nhwc_fwd_params,@function
        .size           _Z35group_norm_nhwc_fwd_one_pass_kernelI11Fp32IOFp16WLi64ELi42ELi672EEv26Group_norm_nhwc_fwd_params,(.L_x_3328 - _Z35group_norm_nhwc_fwd_one_pass_kernelI11Fp32IOFp16WLi64ELi42ELi672EEv26Group_norm_nhwc_fwd_params)
        .other          _Z35group_norm_nhwc_fwd_one_pass_kernelI11Fp32IOFp16WLi64ELi42ELi672EEv26Group_norm_nhwc_fwd_params,@"STO_CUDA_ENTRY STV_DEFAULT"
_Z35group_norm_nhwc_fwd_one_pass_kernelI11Fp32IOFp16WLi64ELi42ELi672EEv26Group_norm_nhwc_fwd_params:
.text._Z35group_norm_nhwc_fwd_one_pass_kernelI11Fp32IOFp16WLi64ELi42ELi672EEv26Group_norm_nhwc_fwd_params:
        /* <DEDUP_REMOVED lines=28> */
.L_x_3137:
        /* <DEDUP_REMOVED lines=150> */
.L_x_3122:
[----:B------:R-:W-:Y:S05]  /*0b20*/  BSYNC B0 ;  /* 0x0000000000007941 */ /* 0x000fea0003800000 */
.L_x_3121:
        /* <DEDUP_REMOVED lines=25> */
.L_x_3125:
[----:B------:R-:W2:Y:S01]  /*0cc0*/  LDG.E.STRONG.GPU R12, [R10.64] ;  /* 0x000000060a0c7981 */ /* 0x000ea2000c1ef900 */
[----:B------:R-:W-:Y:S01]  /*0cd0*/  YIELD ;  /* 0x0000000000007946 */ /* 0x000fe20003800000 */
[----:B--2---:R-:W-:Y:S01]  /*0ce0*/  ISETP.NE.AND P1, PT, R12, R13, PT ;  /* 0x0000000d0c00720c */ /* 0x004fe20003f25270 */
[----:B------:R-:W-:-:S12]  /*0cf0*/  CCTL.IVALL ;  /* 0x00000000ff00798f */ /* 0x000fd80002000000 */
[----:B------:R-:W-:Y:S05]  /*0d00*/  @P1 BRA `(.L_x_3125) ;  /* 0xffffffb000001947 */ /* 0x000fea000383ffff */
.L_x_3124:
        /* <DEDUP_REMOVED lines=11> */
.L_x_3127:
        /* <DEDUP_REMOVED lines=59> */
.L_x_3126:
        /* <DEDUP_REMOVED lines=19> */
.L_x_3129:
[----:B------:R-:W-:Y:S05]  /*12a0*/  BSYNC B0 ;  /* 0x0000000000007941 */ /* 0x000fea0003800000 */
.L_x_3128:
        /* <DEDUP_REMOVED lines=30> */
.L_x_3123:
        /* <DEDUP_REMOVED lines=14> */
[----:B------:R2:W3:Y:S04]  /*1570*/  LDG.E.U16 R0, [R12.64] ;  /* 0x000000060c007981 */ /* 0x0004e8000c1e1500 */
[----:B------:R2:W4:Y:S04]  /*1580*/  LDG.E.U16 R21, [R12.64+0x2] ;  /* 0x000002060c157981 */ /* 0x000528000c1e1500 */
[----:B------:R-:W5:Y:S04]  /*1590*/  LDG.E.U16 R20, [R16.64] ;  /* 0x0000000610147981 */ /* 0x000f68000c1e1500 */
[----:B------:R-:W5:Y:S01]  /*15a0*/  LDG.E.U16 R22, [R16.64+0x2] ;  /* 0x0000020610167981 */ /* 0x000f62000c1e1500 */
[----:B-1----:R-:W-:-:S02]  /*15b0*/  MOV R14, 0x3f800000 ;  /* 0x3f800000000e7802 */ /* 0x002fc40000000f00 */
[----:B------:R-:W-:Y:S01]  /*15c0*/  ISETP.NE.AND P2, PT, RZ, UR5, PT ;  /* 0x00000005ff007c0c */ /* 0x000fe2000bf45270 */
[----:B------:R-:W1:Y:S02]  /*15d0*/  LDS.64 R18, [0xc8] ;  /* 0x0000c800ff127984 */ /* 0x000e640000000a00 */
[----:B-1----:R-:W-:-:S04]  /*15e0*/  FMUL.FTZ R18, R18, c[0x0][0x1f4] ;  /* 0x00007d0012127a20 */ /* 0x002fc80000410000 */
[C---:B------:R-:W-:Y:S02]  /*15f0*/  FMUL.FTZ R32, R18.reuse, R18 ;  /* 0x0000001212207220 */ /* 0x040fe40000410000 */
[C---:B0-----:R-:W-:Y:S02]  /*1600*/  FADD.FTZ R9, -R18.reuse, R4 ;  /* 0x0000000412097221 */ /* 0x041fe40000010100 */
[----:B------:R-:W-:Y:S02]  /*1610*/  FFMA.FTZ R19, R19, c[0x0][0x1f4], -R32 ;  /* 0x00007d0013137a23 */ /* 0x000fe40000010820 */
[C---:B------:R-:W-:Y:S02]  /*1620*/  FADD.FTZ R5, -R18.reuse, R5 ;  /* 0x0000000512057221 */ /* 0x040fe40000010100 */
        /* <DEDUP_REMOVED lines=10> */
[-C--:B--2---:R-:W-:Y:S02]  /*16d0*/  FMUL.FTZ R12, R15, R14.reuse ;  /* 0x0000000e0f0c7220 */ /* 0x084fe40000410000 */
[----:B------:R-:W-:Y:S01]  /*16e0*/  FMUL.FTZ R14, R7, R14 ;  /* 0x0000000e070e7220 */ /* 0x000fe20000410000 */
[----:B---3--:R-:W-:Y:S02]  /*16f0*/  HADD2.F32 R0, -RZ, R0.H0_H0 ;  /* 0x20000000ff007230 */ /* 0x008fe40000004100 */
[----:B----4-:R-:W-:-:S02]  /*1700*/  HADD2.F32 R10, -RZ, R21.H0_H0 ;  /* 0x20000015ff0a7230 */ /* 0x010fc40000004100 */
        /* <DEDUP_REMOVED lines=15> */
.L_x_3130:
        /* <DEDUP_REMOVED lines=11> */
.L_x_3132:
[----:B------:R-:W-:Y:S05]  /*18b0*/  BSYNC B0 ;  /* 0x0000000000007941 */ /* 0x000fea0003800000 */
.L_x_3131:
        /* <DEDUP_REMOVED lines=13> */
.L_x_3133:
        /* <DEDUP_REMOVED lines=10> */
.L_x_3135:
[----:B------:R-:W-:Y:S05]  /*1a30*/  BSYNC B0 ;  /* 0x0000000000007941 */ /* 0x000fea0003800000 */
.L_x_3134:
[----:B------:R-:W-:Y:S02]  /*1a40*/  IADD3 R31, R31, c[0x0][0x10], RZ ;  /* 0x000004001f1f7a10 */ /* 0x000fe40007ffe0ff */
[----:B------:R-:W-:Y:S02]  /*1a50*/  IADD3 R27, R27, 0x1, RZ ;  /* 0x000000011b1b7810 */ /* 0x000fe40007ffe0ff */
[----:B------:R-:W-:-:S13]  /*1a60*/  ISETP.GE.AND P1, PT, R31, UR4, PT ;  /* 0x000000041f007c0c */ /* 0x000fda000bf26270 */
[----:B------:R-:W-:Y:S01]  /*1a70*/  @P1 CALL.REL.NOINC `(.L_x_3136) ;  /* 0x0000001000001944 */ /* 0x000fe20003c00000 */
[----:B------:R-:W-:Y:S05]  /*1a80*/  BRA `(.L_x_3137) ;  /* 0xffffe73000007947 */ /* 0x000fea000383ffff */
.L_x_3136:
[----:B------:R-:W-:Y:S05]  /*1a90*/  EXIT ;  /* 0x000000000000794d */ /* 0x000fea0003800000 */
.L_x_3138:
        /* <DEDUP_REMOVED lines=14> */
.L_x_3328:


//--------------------- .text._Z35group_norm_nhwc_fwd_one_pass_kernelI11Fp32IOFp16WLi128ELi42ELi672EEv26Group_norm_nhwc_fwd_params --------------------------
	.section	.text._Z35group_norm_nhwc_fwd_one_pass_kernelI11Fp32IOFp16WLi128ELi42ELi672EEv26Group_norm_nhwc_fwd_params,"ax",@progbits
	.sectioninfo	@"SHI_REGISTERS=40"
	.align	128
        .global         _Z35group_norm_nhwc_fwd_one_pass_kernelI11Fp32IOFp16WLi128ELi42ELi672EEv26Group_norm_nhwc_fwd_params
        .type           _Z35group_norm_nhwc_fwd_one_pass_kernelI11Fp32IOFp16WLi128ELi42ELi672EEv26Group_norm_nhwc_fwd_params,@function
        .size           _Z35group_norm_nhwc_fwd_one_pass_kernelI11Fp32IOFp16WLi128ELi42ELi672EEv26Group_norm_nhwc_fwd_params,(.L_x_3329 - _Z35group_norm_nhwc_fwd_one_pass_kernelI11Fp32IOFp16WLi128ELi42ELi672EEv26Group_norm_nhwc_fwd_params)
        .other          _Z35group_norm_nhwc_fwd_one_pass_kernelI11Fp32IOFp16WLi128ELi42ELi672EEv26Group_norm_nhwc_fwd_params,@"STO_CUDA_ENTRY STV_DEFAULT"
_Z35group_norm_nhwc_fwd_one_pass_kernelI11Fp32IOFp16WLi128ELi42ELi672EEv26Group_norm_nhwc_fwd_params:
.text._Z35group_norm_nhwc_fwd_one_pass_kernelI11Fp32IOFp16WLi128ELi42ELi672EEv26Group_norm_nhwc_fwd_params:
        /* <DEDUP_REMOVED lines=30> */
.L_x_3161:
        /* <DEDUP_REMOVED lines=187> */
.L_x_3140:
[----:B------:R-:W-:Y:S05]  /*0d90*/  BSYNC B0 ;  /* 0x0000000000007941 */ /* 0x000fea0003800000 */
.L_x_3139:
        /* <DEDUP_REMOVED lines=25> */
.L_x_3143:
[----:B------:R-:W2:Y:S01]  /*0f30*/  LDG.E.STRONG.GPU R14, [R12.64] ;  /* 0x000000060c0e7981 */ /* 0x000ea2000c1ef900 */
[----:B------:R-:W-:Y:S01]  /*0f40*/  YIELD ;  /* 0x0000000000007946 */ /* 0x000fe20003800000 */
[----:B--2---:R-:W-:Y:S01]  /*0f50*/  ISETP.NE.AND P1, PT, R14, R17, PT ;  /* 0x000000110e00720c */ /* 0x004fe20003f25270 */
[----:B------:R-:W-:-:S12]  /*0f60*/  CCTL.IVALL ;  /* 0x00000000ff00798f */ /* 0x000fd80002000000 */
[----:B------:R-:W-:Y:S05]  /*0f70*/  @P1 BRA `(.L_x_3143) ;  /* 0xffffffb000001947 */ /* 0x000fea000383ffff */
.L_x_3142:
        /* <DEDUP_REMOVED lines=11> */
.L_x_3145:
        /* <DEDUP_REMOVED lines=59> */
.L_x_3144:
        /* <DEDUP_REMOVED lines=19> */
.L_x_3147:
[----:B------:R-:W-:Y:S05]  /*1510*/  BSYNC B0 ;  /* 0x0000000000007941 */ /* 0x000fea0003800000 */
.L_x_3146:
        /* <DEDUP_REMOVED lines=30> */
.L_x_3141:
        /* <DEDUP_REMOVED lines=14> */
[----:B------:R-:W2:Y:S04]  /*17e0*/  LDG.E.U16 R17, [R18.64] ;  /* 0x0000000612117981 */ /* 0x000ea8000c1e1500 */
[----:B0-----:R-:W3:Y:S04]  /*17f0*/  LDG.E.U16 R14, [R18.64+0x2] ;  /* 0x00000206120e7981 */ /* 0x001ee8000c1e1500 */
[----:B------:R0:W4:Y:S04]  /*1800*/  LDG.E.U16 R15, [R32.64] ;  /* 0x00000006200f7981 */ /* 0x000128000c1e1500 */
[----:B------:R0:W5:Y:S01]  /*1810*/  LDG.E.U16 R16, [R32.64+0x2] ;  /* 0x0000020620107981 */ /* 0x000162000c1e1500 */
[----:B------:R-:W-:-:S02]  /*1820*/  ISETP.NE.AND P4, PT, RZ, UR5, PT ;  /* 0x00000005ff007c0c */ /* 0x000fc4000bf85270 */
[----:B------:R-:W-:Y:S01]  /*1830*/  ISETP.GE.U32.AND P2, PT, R28, c[0x0][0x1c8], PT ;  /* 0x000072001c007a0c */ /* 0x000fe20003f46070 */
[----:B------:R-:W1:Y:S01]  /*1840*/  LDS.64 R12, [0xc8] ;  /* 0x0000c800ff0c7984 */ /* 0x000e620000000a00 */
[----:B------:R-:W-:Y:S02]  /*1850*/  ISETP.GE.U32.AND P3, PT, R27, c[0x0][0x1c8], PT ;  /* 0x000072001b007a0c */ /* 0x000fe40003f66070 */
[----:B------:R-:W-:Y:S02]  /*1860*/  ISETP.GE.AND.EX P2, PT, R3, c[0x0][0x1cc], PT, P2 ;  /* 0x0000730003007a0c */ /* 0x000fe40003f46320 */
[----:B------:R-:W-:Y:S02]  /*1870*/  ISETP.GE.AND.EX P3, PT, R0, c[0x0][0x1cc], PT, P3 ;  /* 0x0000730000007a0c */ /* 0x000fe40003f66330 */
[C---:B------:R-:W-:Y:S02]  /*1880*/  ISETP.GT.U32.OR P2, PT, R23.reuse, 0x29f, P2 ;  /* 0x0000029f1700780c */ /* 0x040fe40001744470 */
[----:B------:R-:W-:Y:S01]  /*1890*/  ISETP.GT.U32.OR P3, PT, R23, 0x29f, P3 ;  /* 0x0000029f1700780c */ /* 0x000fe20001f64470 */
[----:B-1----:R-:W-:-:S04]  /*18a0*/  FMUL.FTZ R12, R12, c[0x0][0x1f4] ;  /* 0x00007d000c0c7a20 */ /* 0x002fc80000410000 */
[C---:B0-----:R-:W-:Y:S02]  /*18b0*/  FMUL.FTZ R32, R12.reuse, R12 ;  /* 0x0000000c0c207220 */ /* 0x041fe40000410000 */
        /* <DEDUP_REMOVED lines=9> */
[----:B------:R-:W-:Y:S01]  /*1950*/  FADD.FTZ R11, -R12, R11 ;  /* 0x0000000b0c0b7221 */ /* 0x000fe20000010100 */
[----:B------:R-:W-:-:S03]  /*1960*/  MOV R12, 0x3f800000 ;  /* 0x3f800000000c7802 */ /* 0x000fc60000000f00 */
        /* <DEDUP_REMOVED lines=13> */
[----:B--2---:R-:W-:Y:S02]  /*1a40*/  HADD2.F32 R17, -RZ, R17.H0_H0 ;  /* 0x20000011ff117230 */ /* 0x004fe40000004100 */
[----:B---3--:R-:W-:Y:S02]  /*1a50*/  HADD2.F32 R14, -RZ, R14.H0_H0 ;  /* 0x2000000eff0e7230 */ /* 0x008fe40000004100 */
        /* <DEDUP_REMOVED lines=15> */
.L_x_3148:
        /* <DEDUP_REMOVED lines=11> */
.L_x_3150:
[----:B------:R-:W-:Y:S05]  /*1c00*/  BSYNC B0 ;  /* 0x0000000000007941 */ /* 0x000fea0003800000 */
.L_x_3149:
        /* <DEDUP_REMOVED lines=13> */
.L_x_3151:
        /* <DEDUP_REMOVED lines=11> */
.L_x_3153:
[----:B------:R-:W-:Y:S05]  /*1d90*/  BSYNC B0 ;  /* 0x0000000000007941 */ /* 0x000fea0003800000 */
.L_x_3152:
        /* <DEDUP_REMOVED lines=13> */
.L_x_3154:
        /* <DEDUP_REMOVED lines=11> */
.L_x_3156:
[----:B------:R-:W-:Y:S05]  /*1f20*/  BSYNC B0 ;  /* 0x0000000000007941 */ /* 0x000fea0003800000 */
.L_x_3155:
        /* <DEDUP_REMOVED lines=13> */
.L_x_3157:
        /* <DEDUP_REMOVED lines=10> */
.L_x_3159:
[----:B------:R-:W-:Y:S05]  /*20a0*/  BSYNC B0 ;  /* 0x0000000000007941 */ /* 0x000fea0003800000 */
.L_x_3158:
[----:B------:R-:W-:Y:S02]  /*20b0*/  IADD3 R30, R30, c[0x0][0x10], RZ ;  /* 0x000004001e1e7a10 */ /* 0x000fe40007ffe0ff */
[----:B------:R-:W-:Y:S02]  /*20c0*/  IADD3 R24, R24, 0x1, RZ ;  /* 0x0000000118187810 */ /* 0x000fe40007ffe0ff */
[----:B------:R-:W-:-:S13]  /*20d0*/  ISETP.GE.AND P1, PT, R30, UR4, PT ;  /* 0x000000041e007c0c */ /* 0x000fda000bf26270 */
[----:B------:R-:W-:Y:S01]  /*20e0*/  @P1 CALL.REL.NOINC `(.L_x_3160) ;  /* 0x0000001000001944 */ /* 0x000fe20003c00000 */
[----:B------:R-:W-:Y:S05]  /*20f0*/  BRA `(.L_x_3161) ;  /* 0xffffe0e000007947 */ /* 0x000fea000383ffff */
.L_x_3160:
[----:B------:R-:W-:Y:S05]  /*2100*/  EXIT ;  /* 0x000000000000794d */ /* 0x000fea0003800000 */
.L_x_3162:
        /* <DEDUP_REMOVED lines=15> */
.L_x_3329:


//--------------------- .text._Z35group_norm_nhwc_fwd_one_pass_kernelI11Fp32IOFp16WLi256ELi42ELi672EEv26Group_norm_nhwc_fwd_params --------------------------
	.section	.text._Z35group_norm_nhwc_fwd_one_pass_kernelI11Fp32IOFp16WLi256ELi42ELi672EEv26Group_norm_nhwc_fwd_params,"ax",@progbits
	.sectioninfo	@"SHI_REGISTERS=62"
	.align	128
        .global         _Z35group_norm_nhwc_fwd_one_pass_kernelI11Fp32IOFp16WLi256ELi42ELi672EEv26Group_norm_nhwc_fwd_params
        .type           _Z35group_norm_nhwc_fwd_one_pass_kernelI11Fp32IOFp16WLi256ELi42ELi672EEv26Group_norm_nhwc_fwd_params,@function
        .size           _Z35group_norm_nhwc_fwd_one_pass_kernelI11Fp32IOFp16WLi256ELi42ELi672EEv26Group_norm_nhwc_fwd_params,(.L_x_3330 - _Z35group_norm_nhwc_fwd_one_pass_kernelI11Fp32IOFp16WLi256ELi42ELi672EEv26Group_norm_nhwc_fwd_params)
        .other          _Z35group_norm_nhwc_fwd_one_pass_kernelI11Fp32IOFp16WLi256ELi42ELi672EEv26Group_norm_nhwc_fwd_params,@"STO_CUDA_ENTRY STV_DEFAULT"
_Z35group_norm_nhwc_fwd_one_pass_kernelI11Fp32IOFp16WLi256ELi42ELi672EEv26Group_norm_nhwc_fwd_params:
.text._Z35group_norm_nhwc_fwd_one_pass_kernelI11Fp32IOFp16WLi256ELi42ELi672EEv26Group_norm_nhwc_fwd_params:
        /* <DEDUP_REMOVED lines=34> */
.L_x_3197:
        /* <DEDUP_REMOVED lines=265> */
.L_x_3164:
[----:B------:R-:W-:Y:S05]  /*12b0*/  BSYNC B0 ;  /* 0x0000000000007941 */ /* 0x000fea0003800000 */
.L_x_3163:
        /* <DEDUP_REMOVED lines=25> */
.L_x_3167:
[----:B------:R-:W2:Y:S01]  /*1450*/  LDG.E.STRONG.GPU R24, [R26.64] ;  /* 0x000000061a187981 */ /* 0x000ea2000c1ef900 */
[----:B------:R-:W-:Y:S01]  /*1460*/  YIELD ;  /* 0x0000000000007946 */ /* 0x000fe20003800000 */
[----:B--2---:R-:W-:Y:S01]  /*1470*/  ISETP.NE.AND P1, PT, R24, R25, PT ;  /* 0x000000191800720c */ /* 0x004fe20003f25270 */
[----:B------:R-:W-:-:S12]  /*1480*/  CCTL.IVALL ;  /* 0x00000000ff00798f */ /* 0x000fd80002000000 */
[----:B------:R-:W-:Y:S05]  /*1490*/  @P1 BRA `(.L_x_3167) ;  /* 0xffffffb000001947 */ /* 0x000fea000383ffff */
.L_x_3166:
        /* <DEDUP_REMOVED lines=11> */
.L_x_3169:
        /* <DEDUP_REMOVED lines=59> */
.L_x_3168:
        /* <DEDUP_REMOVED lines=19> */
.L_x_3171:
[----:B------:R-:W-:Y:S05]  /*1a30*/  BSYNC B0 ;  /* 0x0000000000007941 */ /* 0x000fea0003800000 */
.L_x_3170:
        /* <DEDUP_REMOVED lines=30> */
.L_x_3165:
        /* <DEDUP_REMOVED lines=31> */
[----:B0-2---:R-:W-:Y:S02]  /*1e10*/  HADD2.F32 R31, -RZ, R49.H0_H0 ;  /* 0x20000031ff1f7230 */ /* 0x005fe40000004100 */
        /* <DEDUP_REMOVED lines=16> */
.L_x_3172:
        /* <DEDUP_REMOVED lines=11> */
.L_x_3174:
[----:B------:R-:W-:Y:S05]  /*1fd0*/  BSYNC B0 ;  /* 0x0000000000007941 */ /* 0x000fea0003800000 */
.L_x_3173:
        /* <DEDUP_REMOVED lines=37> */
.L_x_3175:
        /* <DEDUP_REMOVED lines=11> */
.L_x_3177:
[----:B------:R-:W-:Y:S05]  /*22e0*/  BSYNC B0 ;  /* 0x0000000000007941 */ /* 0x000fea0003800000 */
.L_x_3176:
        /* <DEDUP_REMOVED lines=13> */
.L_x_3178:
        /* <DEDUP_REMOVED lines=11> */
.L_x_3180:
[----:B------:R-:W-:Y:S05]  /*2470*/  BSYNC B0 ;  /* 0x0000000000007941 */ /* 0x000fea0003800000 */
.L_x_3179:
        /* <DEDUP_REMOVED lines=38> */
.L_x_3181:
        /* <DEDUP_REMOVED lines=11> */
.L_x_3183:
[----:B------:R-:W-:Y:S05]  /*2790*/  BSYNC B0 ;  /* 0x0000000000007941 */ /* 0x000fea0003800000 */
.L_x_3182:
        /* <DEDUP_REMOVED lines=13> */
.L_x_3184:
        /* <DEDUP_REMOVED lines=11> */
.L_x_3186:
[----:B------:R-:W-:Y:S05]  /*2920*/  BSYNC B0 ;  /* 0x0000000000007941 */ /* 0x000fea0003800000 */
.L_x_3185:
        /* <DEDUP_REMOVED lines=13> */
.L_x_3187:
        /* <DEDUP_REMOVED lines=11> */
.L_x_3189:
[----:B------:R-:W-:Y:S05]  /*2ab0*/  BSYNC B0 ;  /* 0x0000000000007941 */ /* 0x000fea0003800000 */
.L_x_3188:
        /* <DEDUP_REMOVED lines=13> */
.L_x_3190:
        /* <DEDUP_REMOVED lines=11> */
.L_x_3192:
[----:B------:R-:W-:Y:S05]  /*2c40*/  BSYNC B0 ;  /* 0x0000000000007941 */ /* 0x000fea0003800000 */
.L_x_3191:
        /* <DEDUP_REMOVED lines=13> */
.L_x_3193:
        /* <DEDUP_REMOVED lines=10> */
.L_x_3195:
[----:B------:R-:W-:Y:S05]  /*2dc0*/  BSYNC B0 ;  /* 0x0000000000007941 */ /* 0x000fea0003800000 */
.L_x_3194:
[----:B------:R-:W-:Y:S02]  /*2dd0*/  IADD3 R47, R47, c[0x0][0x10], RZ ;  /* 0x000004002f2f7a10 */ /* 0x000fe40007ffe0ff */
[----:B------:R-:W-:Y:S02]  /*2de0*/  IADD3 R5, R5, 0x1, RZ ;  /* 0x0000000105057810 */ /* 0x000fe40007ffe0ff */
[----:B------:R-:W-:-:S13]  /*2df0*/  ISETP.GE.AND P1, PT, R47, UR4, PT ;  /* 0x000000042f007c0c */ /* 0x000fda000bf26270 */
[----:B------:R-:W-:Y:S01]  /*2e00*/  @P1 CALL.REL.NOINC `(.L_x_3196) ;  /* 0x0000001000001944 */ /* 0x000fe20003c00000 */
[----:B------:R-:W-:Y:S05]  /*2e10*/  BRA `(.L_x_3197) ;  /* 0xffffd40000007947 */ /* 0x000fea000383ffff */
.L_x_3196:
[----:B------:R-:W-:Y:S05]  /*2e20*/  EXIT ;  /* 0x000000000000794d */ /* 0x000fea0003800000 */
.L_x_3198:
        /* <DEDUP_REMOVED lines=13> */
.L_x_3330:


//--------------------- .text._Z35group_norm_nhwc_fwd_one_pass_kernelI11Fp32IOFp16WLi512ELi42ELi672EEv26Group_norm_nhwc_fwd_params --------------------------
	.section	.text._Z35group_norm_nhwc_fwd_one_pass_kernelI11Fp32IOFp16WLi512ELi42ELi672EEv26Group_norm_nhwc_fwd_params,"ax",@progbits
	.sectioninfo	@"SHI_REGISTERS=80"
	.align	128
        .global         _Z35group_norm_nhwc_fwd_one_pass_kernelI11Fp32IOFp16WLi512ELi42ELi672EEv26Group_norm_nhwc_fwd_params
        .type           _Z35group_norm_nhwc_fwd_one_pass_kernelI11Fp32IOFp16WLi512ELi42ELi672EEv26Group_norm_nhwc_fwd_params,@function
        .size           _Z35group_norm_nhwc_fwd_one_pass_kernelI11Fp32IOFp16WLi512ELi42ELi672EEv26Group_norm_nhwc_fwd_params,(.L_x_3331 - _Z35group_norm_nhwc_fwd_one_pass_kernelI11Fp32IOFp16WLi512ELi42ELi672EEv26Group_norm_nhwc_fwd_params)
        .other          _Z35group_norm_nhwc_fwd_one_pass_kernelI11Fp32IOFp16WLi512ELi42ELi672EEv26Group_norm_nhwc_fwd_params,@"STO_CUDA_ENTRY STV_DEFAULT"
_Z35group_norm_nhwc_fwd_one_pass_kernelI11Fp32IOFp16WLi512ELi42ELi672EEv26Group_norm_nhwc_fwd_params:
.text._Z35group_norm_nhwc_fwd_one_pass_kernelI11Fp32IOFp16WLi512ELi42ELi672EEv26Group_norm_nhwc_fwd_params:
        /* <DEDUP_REMOVED lines=42> */
.L_x_3257:
        /* <DEDUP_REMOVED lines=423> */
.L_x_3200:
[----:B------:R-:W-:Y:S05]  /*1d10*/  BSYNC B0 ;  /* 0x0000000000007941 */ /* 0x000fea0003800000 */
.L_x_3199:
        /* <DEDUP_REMOVED lines=34> */
.L_x_3203:
[----:B------:R-:W2:Y:S01]  /*1f40*/  LDG.E.STRONG.GPU R39, [R36.64] ;  /* 0x0000000c24277981 */ /* 0x000ea2000c1ef900 */
[----:B------:R-:W-:Y:S01]  /*1f50*/  YIELD ;  /* 0x0000000000007946 */ /* 0x000fe20003800000 */
[----:B--2---:R-:W-:Y:S01]  /*1f60*/  ISETP.NE.AND P1, PT, R39, R38, PT ;  /* 0x000000262700720c */ /* 0x004fe20003f25270 */
[----:B------:R-:W-:-:S12]  /*1f70*/  CCTL.IVALL ;  /* 0x00000000ff00798f */ /* 0x000fd80002000000 */
[----:B------:R-:W-:Y:S05]  /*1f80*/  @P1 BRA `(.L_x_3203) ;  /* 0xffffffb000001947 */ /* 0x000fea000383ffff */
.L_x_3202:
        /* <DEDUP_REMOVED lines=11> */
.L_x_3205:
        /* <DEDUP_REMOVED lines=71> */
.L_x_3204:
        /* <DEDUP_REMOVED lines=25> */
.L_x_3207:
[----:B------:R-:W-:Y:S05]  /*2640*/  BSYNC B0 ;  /* 0x0000000000007941 */ /* 0x000fea0003800000 */
.L_x_3206:
        /* <DEDUP_REMOVED lines=35> */
.L_x_3201:
[----:B------:R-:W0:Y:S01]  /*2880*/  S2R R36, SR_TID.X ;  /* 0x0000000000247919 */ /* 0x000e220000002100 */
[----:B------:R-:W-:Y:S01]  /*2890*/  ISETP.EQ.U32.AND P2, PT, RZ, c[0x0][0x168], PT ;  /* 0x00005a00ff007a0c */ /* 0x000fe20003f42070 */
[----:B------:R-:W-:Y:S02]  /*28a0*/  HFMA2.MMA R39, -RZ, RZ, 0, 1.1920928955078125e-07 ;  /* 0x00000002ff277435 */ /* 0x000fe400000001ff */
        /* <DEDUP_REMOVED lines=11> */
[----:B------:R-:W0:Y:S02]  /*2960*/  R2UR UR5, R60 ;  /* 0x000000003c0573c2 */ /* 0x000e2400000e0000 */
[----:B0-----:R-:W-:-:S05]  /*2970*/  MOV R38, UR5 ;  /* 0x0000000500267c02 */ /* 0x001fca0008000f00 */
[----:B------:R-:W-:-:S04]  /*2980*/  FMUL.FTZ R38, R38, UR5 ;  /* 0x0000000526267c20 */ /* 0x000fc80008410000 */
[----:B------:R-:W-:Y:S01]  /*2990*/  FFMA.FTZ R58, R37, c[0x0][0x1f4], -R38 ;  /* 0x00007d00253a7a23 */ /* 0x000fe20000010826 */
[----:B------:R-:W-:-:S05]  /*29a0*/  IADD3 R38, R44, R43, RZ ;  /* 0x0000002b2c267210 */ /* 0x000fca0007ffe0ff */
[----:B------:R-:W-:-:S04]  /*29b0*/  IMAD.WIDE R36, R38, R39, c[0x0][0x178] ;  /* 0x00005e0026247625 */ /* 0x000fc800078e0227 */
[----:B------:R-:W-:Y:S01]  /*29c0*/  IMAD.WIDE R38, R38, R39, c[0x0][0x180] ;  /* 0x0000600026267625 */ /* 0x000fe200078e0227 */
[----:B------:R0:W2:Y:S04]  /*29d0*/  LDG.E.U16 R59, [R36.64] ;  /* 0x0000000c243b7981 */ /* 0x0000a8000c1e1500 */
[----:B------:R1:W3:Y:S04]  /*29e0*/  LDG.E.U16 R43, [R38.64] ;  /* 0x0000000c262b7981 */ /* 0x0002e8000c1e1500 */
[----:B------:R1:W4:Y:S04]  /*29f0*/  LDG.E.U16 R60, [R38.64+0x2] ;  /* 0x0000020c263c7981 */ /* 0x000328000c1e1500 */
[----:B0-----:R0:W5:Y:S01]  /*2a00*/  LDG.E.U16 R36, [R36.64+0x2] ;  /* 0x0000020c24247981 */ /* 0x001162000c1e1500 */
[----:B------:R-:W-:-:S13]  /*2a10*/  FSETP.GTU.FTZ.AND P1, PT, R58, RZ, PT ;  /* 0x000000ff3a00720b */ /* 0x000fda0003f3c000 */
[----:B------:R-:W-:Y:S01]  /*2a20*/  VOTEU.ANY UP0, P1 ;  /* 0x00000000003f7886 */ /* 0x000fe20000800100 */
[----:B------:R-:W-:-:S13]  /*2a30*/  PLOP3.LUT P1, PT, PT, PT, UP0, 0x80, 0x0 ;  /* 0x000000000000781c */ /* 0x000fda0003f2f008 */
[----:B------:R-:W-:-:S06]  /*2a40*/  @P1 FADD.FTZ R58, R58, c[0x0][0x188] ;  /* 0x000062003a3a1621 */ /* 0x000fcc0000010000 */
[----:B------:R-:W0:Y:S02]  /*2a50*/  @P1 MUFU.RSQ R58, R58 ;  /* 0x0000003a003a1308 */ /* 0x000e240000001400 */
[----:B0-----:R-:W0:Y:S01]  /*2a60*/  @P1 R2UR UR7, R58 ;  /* 0x000000003a0713c2 */ /* 0x001e2200000e0000 */
[----:B------:R-:W-:Y:S01]  /*2a70*/  ISETP.NE.AND P5, PT, RZ, UR16, PT ;  /* 0x00000010ff007c0c */ /* 0x000fe2000bfa5270 */
[----:B------:R-:W-:Y:S01]  /*2a80*/  FADD.FTZ R37, R14, -UR5 ;  /* 0x800000050e257e21 */ /* 0x000fe20008010000 */
[----:B------:R-:W-:Y:S01]  /*2a90*/  UMOV UR6, 0x3f800000 ;  /* 0x3f80000000067882 */ /* 0x000fe20000000000 */
[----:B-1----:R-:W-:Y:S01]  /*2aa0*/  FADD.FTZ R38, R15, -UR5 ;  /* 0x800000050f267e21 */ /* 0x002fe20008010000 */
[----:B0-----:R-:W-:Y:S02]  /*2ab0*/  @UP0 UMOV UR6, UR7 ;  /* 0x0000000700060c82 */ /* 0x001fe40008000000 */
[----:B------:R-:W-:Y:S02]  /*2ac0*/  FMUL.FTZ R37, R37, UR6 ;  /* 0x0000000625257c20 */ /* 0x000fe40008410000 */
[----:B------:R-:W-:Y:S01]  /*2ad0*/  FMUL.FTZ R38, R38, UR6 ;  /* 0x0000000626267c20 */ /* 0x000fe20008410000 */
[----:B--2---:R-:W-:-:S02]  /*2ae0*/  HADD2.F32 R14, -RZ, R59.H0_H0 ;  /* 0x2000003bff0e7230 */ /* 0x004fc40000004100 */
[----:B---3--:R-:W-:Y:S02]  /*2af0*/  HADD2.F32 R43, -RZ, R43.H0_H0 ;  /* 0x2000002bff2b7230 */ /* 0x008fe40000004100 */
[----:B----4-:R-:W-:Y:S02]  /*2b00*/  HADD2.F32 R60, -RZ, R60.H0_H0 ;  /* 0x2000003cff3c7230 */ /* 0x010fe40000004100 */
[----:B-----5:R-:W-:Y:S01]  /*2b10*/  HADD2.F32 R15, -RZ, R36.H0_H0 ;  /* 0x20000024ff0f7230 */ /* 0x020fe20000004100 */
[----:B------:R-:W-:-:S04]  /*2b20*/  FFMA.FTZ R36, R14, R37, R43 ;  /* 0x000000250e247223 */ /* 0x000fc8000001002b */
        /* <DEDUP_REMOVED lines=12> */
.L_x_3208:
        /* <DEDUP_REMOVED lines=12> */
.L_x_3210:
[----:B------:R-:W-:Y:S05]  /*2cb0*/  BSYNC B0 ;  /* 0x0000000000007941 */ /* 0x000fea0003800000 */
.L_x_3209:
        /* <DEDUP_REMOVED lines=21> */
.L_x_3211:
        /* <DEDUP_REMOVED lines=11> */
.L_x_3213:
[----:B------:R-:W-:Y:S05]  /*2ec0*/  BSYNC B0 ;  /* 0x0000000000007941 */ /* 0x000fea0003800000 */
.L_x_3212:
        /* <DEDUP_REMOVED lines=34> */
.L_x_3214:
        /* <DEDUP_REMOVED lines=11> */
.L_x_3216:
[----:B------:R-:W-:Y:S05]  /*31a0*/  BSYNC B0 ;  /* 0x0000000000007941 */ /* 0x000fea0003800000 */
.L_x_3215:
        /* <DEDUP_REMOVED lines=17> */
.L_x_3217:
        /* <DEDUP_REMOVED lines=11> */
.L_x_3219:
[----:B------:R-:W-:Y:S05]  /*3370*/  BSYNC B0 ;  /* 0x0000000000007941 */ /* 0x000fea0003800000 */
.L_x_3218:
        /* <DEDUP_REMOVED lines=17> */
.L_x_3220:
        /* <DEDUP_REMOVED lines=11> */
.L_x_3222:
[----:B------:R-:W-:Y:S05]  /*3540*/  BSYNC B0 ;  /* 0x0000000000007941 */ /* 0x000fea0003800000 */
.L_x_3221:
        /* <DEDUP_REMOVED lines=17> */
.L_x_3223:
        /* <DEDUP_REMOVED lines=11> */
.L_x_3225:
[----:B------:R-:W-:Y:S05]  /*3710*/  BSYNC B0 ;  /* 0x0000000000007941 */ /* 0x000fea0003800000 */
.L_x_3224:
        /* <DEDUP_REMOVED lines=17> */
.L_x_3226:
        /* <DEDUP_REMOVED lines=11> */
.L_x_3228:
[----:B------:R-:W-:Y:S05]  /*38e0*/  BSYNC B0 ;  /* 0x0000000000007941 */ /* 0x000fea0003800000 */
.L_x_3227:
        /* <DEDUP_REMOVED lines=32> */
.L_x_3229:
        /* <DEDUP_REMOVED lines=11> */
.L_x_3231:
[----:B------:R-:W-:Y:S05]  /*3ba0*/  BSYNC B0 ;  /* 0x0000000000007941 */ /* 0x000fea0003800000 */
.L_x_3230:
        /* <DEDUP_REMOVED lines=17> */
.L_x_3232:
        /* <DEDUP_REMOVED lines=11> */
.L_x_3234:
[----:B------:R-:W-:Y:S05]  /*3d70*/  BSYNC B0 ;  /* 0x0000000000007941 */ /* 0x000fea0003800000 */
.L_x_3233:
        /* <DEDUP_REMOVED lines=17> */
.L_x_3235:
        /* <DEDUP_REMOVED lines=11> */
.L_x_3237:
[----:B------:R-:W-:Y:S05]  /*3f40*/  BSYNC B0 ;  /* 0x0000000000007941 */ /* 0x000fea0003800000 */
.L_x_3236:
        /* <DEDUP_REMOVED lines=17> */
.L_x_3238:
        /* <DEDUP_REMOVED lines=11> */
.L_x_3240:
[----:B------:R-:W-:Y:S05]  /*4110*/  BSYNC B0 ;  /* 0x0000000000007941 */ /* 0x000fea0003800000 */
.L_x_3239:
        /* <DEDUP_REMOVED lines=17> */
.L_x_3241:
        /* <DEDUP_REMOVED lines=11> */
.L_x_3243:
[----:B------:R-:W-:Y:S05]  /*42e0*/  BSYNC B0 ;  /* 0x0000000000007941 */ /* 0x000fea0003800000 */
.L_x_3242:
        /* <DEDUP_REMOVED lines=29> */
.L_x_3244:
        /* <DEDUP_REMOVED lines=11> */
.L_x_3246:
[----:B------:R-:W-:Y:S05]  /*4570*/  BSYNC B0 ;  /* 0x0000000000007941 */ /* 0x000fea0003800000 */
.L_x_3245:
        /* <DEDUP_REMOVED lines=13> */
.L_x_3247:
        /* <DEDUP_REMOVED lines=11> */
.L_x_3249:
[----:B------:R-:W-:Y:S05]  /*4700*/  BSYNC B0 ;  /* 0x0000000000007941 */ /* 0x000fea0003800000 */
.L_x_3248:
        /* <DEDUP_REMOVED lines=23> */
.L_x_3250:
        /* <DEDUP_REMOVED lines=11> */
.L_x_3252:
[----:B------:R-:W-:Y:S05]  /*4930*/  BSYNC B0 ;  /* 0x0000000000007941 */ /* 0x000fea0003800000 */
.L_x_3251:
        /* <DEDUP_REMOVED lines=13> */
.L_x_3253:
        /* <DEDUP_REMOVED lines=10> */
.L_x_3255:
[----:B------:R-:W-:Y:S05]  /*4ab0*/  BSYNC B0 ;  /* 0x0000000000007941 */ /* 0x000fea0003800000 */
.L_x_3254:
[----:B------:R-:W-:Y:S01]  /*4ac0*/  IADD3 R42, R42, c[0x0][0x10], RZ ;  /* 0x000004002a2a7a10 */ /* 0x000fe20007ffe0ff */
[----:B------:R-:W-:-:S03]  /*4ad0*/  UIADD3 UR4, UR4, 0x1, URZ ;  /* 0x0000000104047890 */ /* 0x000fc6000fffe03f */
[----:B------:R-:W-:-:S13]  /*4ae0*/  ISETP.GE.AND P1, PT, R42, UR8, PT ;  /* 0x000000082a007c0c */ /* 0x000fda000bf26270 */
[----:B------:R-:W-:Y:S01]  /*4af0*/  @P1 CALL.REL.NOINC `(.L_x_3256) ;  /* 0x0000001000001944 */ /* 0x000fe20003c00000 */
[----:B------:R-:W-:Y:S05]  /*4b00*/  BRA `(.L_x_3257) ;  /* 0xffffb79000007947 */ /* 0x000fea000383ffff */
.L_x_3256:
[----:B------:R-:W-:Y:S05]  /*4b10*/  EXIT ;  /* 0x000000000000794d */ /* 0x000fea0003800000 */
.L_x_3258:
        /* <DEDUP_REMOVED lines=14> */
.L_x_3331:


//--------------------- .nv.global                --------------------------
	.section	.nv.global,"aw",@nobits
.nv.global:
	.type		_ZN61_INTERNAL_a3db6c8f_30_group_norm_nhwc_one_pass_42_cu_44ca18256thrust23THRUST_300001_SM_800_NS12placeholders2_5E,@object
	.size		_ZN61_INTERNAL_a3db6c8f_30_group_norm_nhwc_one_pass_42_cu_44ca18256thrust23THRUST_300001_SM_800_NS12placeholders2_5E,(_ZN61_INTERNAL_a3db6c8f_30_group_norm_nhwc_one_pass_42_cu_44ca18254cuda3std3__45__cpo6cbeginE - _ZN61_INTERNAL_a3db6c8f_30_group_norm_nhwc_one_pass_42_cu_44ca18256thrust23THRUST_300001_SM_800_NS12placeholders2_5E)
_ZN61_INTERNAL_a3db6c8f_30_group_norm_nhwc_one_pass_42_cu_44ca18256thrust23THRUST_300001_SM_800_NS12placeholders2_5E:
	.zero		1
	.type		_ZN61_INTERNAL_a3db6c8f_30_group_norm_nhwc_one_pass_42_cu_44ca18254cuda3std3__45__cpo6cbeginE,@object
	.size		_ZN61_INTERNAL_a3db6c8f_30_group_norm_nhwc_one_pass_42_cu_44ca18254cuda3std3__45__cpo6cbeginE,(_ZN61_INTERNAL_a3db6c8f_30_group_norm_nhwc_one_pass_42_cu_44ca18254cuda3std6ranges3__45__cpo6cbeginE - _ZN61_INTERNAL_a3db6c8f_30_group_norm_nhwc_one_pass_42_cu_44ca18254cuda3std3__45__cpo6cbeginE)
_ZN61_INTERNAL_a3db6c8f_30_group_norm_nhwc_one_pass_42_cu_44ca18254cuda3std3__45__cpo6cbeginE:
	.zero		1
	.type		_ZN61_INTERNAL_a3db6c8f_30_group_norm_nhwc_one_pass_42_cu_44ca18254cuda3std6ranges3__45__cpo6cbeginE,@object
	.size		_ZN61_INTERNAL_a3db6c8f_30_group_norm_nhwc_one_pass_42_cu_44ca18254cuda3std6ranges3__45__cpo6cbeginE,(_ZN61_INTERNAL_a3db6c8f_30_group_norm_nhwc_one_pass_42_cu_44ca18254cuda3std3__48in_placeE - _ZN61_INTERNAL_a3db6c8f_30_group_norm_nhwc_one_pass_42_cu_44ca18254cuda3std6ranges3__45__cpo6cbeginE)
_ZN61_INTERNAL_a3db6c8f_30_group_norm_nhwc_one_pass_42_cu_44ca18254cuda3std6ranges3__45__cpo6cbeginE:
	.zero		1
	.type		_ZN61_INTERNAL_a3db6c8f_30_group_norm_nhwc_one_pass_42_cu_44ca18254cuda3std3__48in_placeE,@object
	.size		_ZN61_INTERNAL_a3db6c8f_30_group_norm_nhwc_one_pass_42_cu_44ca18254cuda3std3__48in_placeE,(_ZN61_INTERNAL_a3db6c8f_30_group_norm_nhwc_one_pass_42_cu_44ca18254cuda3std6ranges3__45__cpo4sizeE - _ZN61_INTERNAL_a3db6c8f_30_group_norm_nhwc_one_pass_42_cu_44ca18254cuda3std3__48in_placeE)
_ZN61_INTERNAL_a3db6c8f_30_group_norm_nhwc_one_pass_42_cu_44ca18254cuda3std3__48in_placeE:
	.zero		1
	.type		_ZN61_INTERNAL_a3db6c8f_30_group_norm_nhwc_one_pass_42_cu_44ca18254cuda3std6ranges3__45__cpo4sizeE,@object
	.size		_ZN61_INTERNAL_a3db6c8f_30_group_norm_nhwc_one_pass_42_cu_44ca18254cuda3std6ranges3__45__cpo4sizeE,(_ZN61_INTERNAL_a3db6c8f_30_group_norm_nhwc_one_pass_42_cu_44ca18256thrust23THRUST_300001_SM_800_NS12placeholders2_9E - _ZN61_INTERNAL_a3db6c8f_30_group_norm_nhwc_one_pass_42_cu_44ca18254cuda3std6ranges3__45__cpo4sizeE)
_ZN61_INTERNAL_a3db6c8f_30_group_norm_nhwc_one_pass_42_cu_44ca18254cuda3std6ranges3__45__cpo4sizeE:
	.zero		1
	.type		_ZN61_INTERNAL_a3db6c8f_30_group_norm_nhwc_one_pass_42_cu_44ca18256thrust23THRUST_300001_SM_800_NS12placeholders2_9E,@object
	.size		_ZN61_INTERNAL_a3db6c8f_30_group_norm_nhwc_one_pass_42_cu_44ca18256thrust23THRUST_300001_SM_800_NS12placeholders2_9E,(_ZN61_INTERNAL_a3db6c8f_30_group_norm_nhwc_one_pass_42_cu_44ca18254cuda3std3__45__cpo7crbeginE - _ZN61_INTERNAL_a3db6c8f_30_group_norm_nhwc_one_pass_42_cu_44ca18256thrust23THRUST_300001_SM_800_NS12placeholders2_9E)
_ZN61_INTERNAL_a3db6c8f_30_group_norm_nhwc_one_pass_42_cu_44ca18256thrust23THRUST_300001_SM_800_NS12placeholders2_9E:
	.zero		1
	.type		_ZN61_INTERNAL_a3db6c8f_30_group_norm_nhwc_one_pass_42_cu_44ca18254cuda3std3__45__cpo7crbeginE,@object
	.size		_ZN61_INTERNAL_a3db6c8f_30_group_norm_nhwc_one_pass_42_cu_44ca18254cuda3std3__45__cpo7crbeginE,(_ZN61_INTERNAL_a3db6c8f_30_group_norm_nhwc_one_pass_42_cu_44ca18254cuda3std6ranges3__45__cpo4nextE - _ZN61_INTERNAL_a3db6c8f_30_group_norm_nhwc_one_pass_42_cu_44ca18254cuda3std3__45__cpo7crbeginE)
_ZN61_INTERNAL_a3db6c8f_30_group_norm_nhwc_one_pass_42_cu_44ca18254cuda3std3__45__cpo7crbeginE:
	.zero		1
	.type		_ZN61_INTERNAL_a3db6c8f_30_group_norm_nhwc_one_pass_42_cu_44ca18254cuda3std6ranges3__45__cpo4nextE,@object
	.size		_ZN61_INTERNAL_a3db6c8f_30_group_norm_nhwc_one_pass_42_cu_44ca18254cuda3std6ranges3__45__cpo4nextE,(_ZN61_INTERNAL_a3db6c8f_30_group_norm_nhwc_one_pass_42_cu_44ca18254cuda3std6ranges3__45__cpo4swapE - _ZN61_INTERNAL_a3db6c8f_30_group_norm_nhwc_one_pass_42_cu_44ca18254cuda3std6ranges3__45__cpo4nextE)
_ZN61_INTERNAL_a3db6c8f_30_group_norm_nhwc_one_pass_42_cu_44ca18254cuda3std6ranges3__45__cpo4nextE:
	.zero		1
	.type		_ZN61_INTERNAL_a3db6c8f_30_group_norm_nhwc_one_pass_42_cu_44ca18254cuda3std6ranges3__45__cpo4swapE,@object
	.size		_ZN61_INTERNAL_a3db6c8f_30_group_norm_nhwc_one_pass_42_cu_44ca18254cuda3std6ranges3__45__cpo4swapE,(_ZN61_INTERNAL_a3db6c8f_30_group_norm_nhwc_one_pass_42_cu_44ca18256thrust23THRUST_300001_SM_800_NS12placeholders2_1E - _ZN61_INTERNAL_a3db6c8f_30_group_norm_nhwc_one_pass_42_cu_44ca18254cuda3std6ranges3__45__cpo4swapE)
_ZN61_INTERNAL_a3db6c8f_30_group_norm_nhwc_one_pass_42_cu_44ca18254cuda3std6ranges3__45__cpo4swapE:
	.zero		1
	.type		_ZN61_INTERNAL_a3db6c8f_30_group_norm_nhwc_one_pass_42_cu_44ca18256thrust23THRUST_300001_SM_800_NS12placeholders2_1E,@object
	.size		_ZN61_INTERNAL_a3db6c8f_30_group_norm_nhwc_one_pass_42_cu_44ca18256thrust23THRUST_300001_SM_800_NS12placeholders2_1E,(_ZN61_INTERNAL_a3db6c8f_30_group_norm_nhwc_one_pass_42_cu_44ca18256thrust23THRUST_300001_SM_800_NS12placeholders2_3E - _ZN61_INTERNAL_a3db6c8f_30_group_norm_nhwc_one_pass_42_cu_44ca18256thrust23THRUST_300001_SM_800_NS12placeholders2_1E)
_ZN61_INTERNAL_a3db6c8f_30_group_norm_nhwc_one_pass_42_cu_44ca18256thrust23THRUST_300001_SM_800_NS12placeholders2_1E:
	.zero		1
	.type		_ZN61_INTERNAL_a3db6c8f_30_group_norm_nhwc_one_pass_42_cu_44ca18256thrust23THRUST_300001_SM_800_NS12placeholders2_3E,@object
	.size		_ZN61_INTERNAL_a3db6c8f_30_group_norm_nhwc_one_pass_42_cu_44ca18256thrust23THRUST_300001_SM_800_NS12placeholders2_3E,(_ZN61_INTERNAL_a3db6c8f_30_group_norm_nhwc_one_pass_42_cu_44ca18254cuda3std3__45__cpo5beginE - _ZN61_INTERNAL_a3db6c8f_30_group_norm_nhwc_one_pass_42_cu_44ca18256thrust23THRUST_300001_SM_800_NS12placeholders2_3E)
_ZN61_INTERNAL_a3db6c8f_30_group_norm_nhwc_one_pass_42_cu_44ca18256thrust23THRUST_300001_SM_800_NS12placeholders2_3E:
	.zero		1
	.type		_ZN61_INTERNAL_a3db6c8f_30_group_norm_nhwc_one_pass_42_cu_44ca18254cuda3std3__45__cpo5beginE,@object
	.size		_ZN61_INTERNAL_a3db6c8f_30_group_norm_nhwc_one_pass_42_cu_44ca18254cuda3std3__45__cpo5beginE,(_ZN61_INTERNAL_a3db6c8f_30_group_norm_nhwc_one_pass_42_cu_44ca18254cuda3std6ranges3__45__cpo5beginE - _ZN61_INTERNAL_a3db6c8f_30_group_norm_nhwc_one_pass_42_cu_44ca18254cuda3std3__45__cpo5beginE)
_ZN61_INTERNAL_a3db6c8f_30_group_norm_nhwc_one_pass_42_cu_44ca18254cuda3std3__45__cpo5beginE:
	.zero		1
	.type		_ZN61_INTERNAL_a3db6c8f_30_group_norm_nhwc_one_pass_42_cu_44ca18254cuda3std6ranges3__45__cpo5beginE,@object
	.size		_ZN61_INTERNAL_a3db6c8f_30_group_norm_nhwc_one_pass_42_cu_44ca18254cuda3std6ranges3__45__cpo5beginE,(_ZN61_INTERNAL_a3db6c8f_30_group_norm_nhwc_one_pass_42_cu_44ca18254cuda3std3__463_GLOBAL__N__a3db6c8f_30_group_norm_nhwc_one_pass_42_cu_44ca18256ignoreE - _ZN61_INTERNAL_a3db6c8f_30_group_norm_nhwc_one_pass_42_cu_44ca18254cuda3std6ranges3__45__cpo5beginE)
_ZN61_INTERNAL_a3db6c8f_30_group_norm_nhwc_one_pass_42_cu_44ca18254cuda3std6ranges3__45__cpo5beginE:
	.zero		1
	.type		_ZN61_INTERNAL_a3db6c8f_30_group_norm_nhwc_one_pass_42_cu_44ca18254cuda3std3__463_GLOBAL__N__a3db6c8f_30_group_norm_nhwc_one_pass_42_cu_44ca18256ignoreE,@object
	.size		_ZN61_INTERNAL_a3db6c8f_30_group_norm_nhwc_one_pass_42_cu_44ca18254cuda3std3__463_GLOBAL__N__a3db6c8f_30_group_norm_nhwc_one_pass_42_cu_44ca18256ignoreE,(_ZN61_INTERNAL_a3db6c8f_30_group_norm_nhwc_one_pass_42_cu_44ca18254cuda3std6ranges3__45__cpo4dataE - _ZN61_INTERNAL_a3db6c8f_30_group_norm_nhwc_one_pass_42_cu_44ca18254cuda3std3__463_GLOBAL__N__a3db6c8f_30_group_norm_nhwc_one_pass_42_cu_44ca18256ignoreE)
_ZN61_INTERNAL_a3db6c8f_30_group_norm_nhwc_one_pass_42_cu_44ca18254cuda3std3__463_GLOBAL__N__a3db6c8f_30_group_norm_nhwc_one_pass_42_cu_44ca18256ignoreE:
	.zero		1
	.type		_ZN61_INTERNAL_a3db6c8f_30_group_norm_nhwc_one_pass_42_cu_44ca18254cuda3std6ranges3__45__cpo4dataE,@object
	.size		_ZN61_INTERNAL_a3db6c8f_30_group_norm_nhwc_one_pass_42_cu_44ca18254cuda3std6ranges3__45__cpo4dataE,(_ZN61_INTERNAL_a3db6c8f_30_group_norm_nhwc_one_pass_42_cu_44ca18256thrust23THRUST_300001_SM_800_NS12placeholders2_7E - _ZN61_INTERNAL_a3db6c8f_30_group_norm_nhwc_one_pass_42_cu_44ca18254cuda3std6ranges3__45__cpo4dataE)
_ZN61_INTERNAL_a3db6c8f_30_group_norm_nhwc_one_pass_42_cu_44ca18254cuda3std6ranges3__45__cpo4dataE:
	.zero		1
	.type		_ZN61_INTERNAL_a3db6c8f_30_group_norm_nhwc_one_pass_42_cu_44ca18256thrust23THRUST_300001_SM_800_NS12placeholders2_7E,@object
	.size		_ZN61_INTERNAL_a3db6c8f_30_group_norm_nhwc_one_pass_42_cu_44ca18256thrust23THRUST_300001_SM_800_NS12placeholders2_7E,(_ZN61_INTERNAL_a3db6c8f_30_group_norm_nhwc_one_pass_42_cu_44ca18254cuda3std3__45__cpo6rbeginE - _ZN61_INTERNAL_a3db6c8f_30_group_norm_nhwc_one_pass_42_cu_44ca18256thrust23THRUST_300001_SM_800_NS12placeholders2_7E)
_ZN61_INTERNAL_a3db6c8f_30_group_norm_nhwc_one_pass_42_cu_44ca18256thrust23THRUST_300001_SM_800_NS12placeholders2_7E:
	.zero		1
	.type		_ZN61_INTERNAL_a3db6c8f_30_group_norm_nhwc_one_pass_42_cu_44ca18254cuda3std3__45__cpo6rbeginE,@object
	.size		_ZN61_INTERNAL_a3db6c8f_30_group_norm_nhwc_one_pass_42_cu_44ca18254cuda3std3__45__cpo6rbeginE,(_ZN61_INTERNAL_a3db6c8f_30_group_norm_nhwc_one_pass_42_cu_44ca18254cuda3std6ranges3__45__cpo7advanceE - _ZN61_INTERNAL_a3db6c8f_30_group_norm_nhwc_one_pass_42_cu_44ca18254cuda3std3__45__cpo6rbeginE)
_ZN61_INTERNAL_a3db6c8f_30_group_norm_nhwc_one_pass_42_cu_44ca18254cuda3std3__45__cpo6rbeginE:
	.zero		1
	.type		_ZN61_INTERNAL_a3db6c8f_30_group_norm_nhwc_one_pass_42_cu_44ca18254cuda3std6ranges3__45__cpo7advanceE,@object
	.size		_ZN61_INTERNAL_a3db6c8f_30_group_norm_nhwc_one_pass_42_cu_44ca18254cuda3std6ranges3__45__cpo7advanceE,(_ZN61_INTERNAL_a3db6c8f_30_group_norm_nhwc_one_pass_42_cu_44ca18254cuda3std3__47nulloptE - _ZN61_INTERNAL_a3db6c8f_30_group_norm_nhwc_one_pass_42_cu_44ca18254cuda3std6ranges3__45__cpo7advanceE)
_ZN61_INTERNAL_a3db6c8f_30_group_norm_nhwc_one_pass_42_cu_44ca18254cuda3std6ranges3__45__cpo7advanceE:
	.zero		1
	.type		_ZN61_INTERNAL_a3db6c8f_30_group_norm_nhwc_one_pass_42_cu_44ca18254cuda3std3__47nulloptE,@object
	.size		_ZN61_INTERNAL_a3db6c8f_30_group_norm_nhwc_one_pass_42_cu_44ca18254cuda3std3__47nulloptE,(_ZN61_INTERNAL_a3db6c8f_30_group_norm_nhwc_one_pass_42_cu_44ca18254cuda3std6ranges3__45__cpo8distanceE - _ZN61_INTERNAL_a3db6c8f_30_group_norm_nhwc_one_pass_42_cu_44ca18254cuda3std3__47nulloptE)
_ZN61_INTERNAL_a3db6c8f_30_group_norm_nhwc_one_pass_42_cu_44ca18254cuda3std3__47nulloptE:
	.zero		1
	.type		_ZN61_INTERNAL_a3db6c8f_30_group_norm_nhwc_one_pass_42_cu_44ca18254cuda3std6ranges3__45__cpo8distanceE,@object
	.size		_ZN61_INTERNAL_a3db6c8f_30_group_norm_nhwc_one_pass_42_cu_44ca18254cuda3std6ranges3__45__cpo8distanceE,(_ZN61_INTERNAL_a3db6c8f_30_group_norm_nhwc_one_pass_42_cu_44ca18256thrust23THRUST_300001_SM_800_NS12placeholders2_6E - _ZN61_INTERNAL_a3db6c8f_30_group_norm_nhwc_one_pass_42_cu_44ca18254cuda3std6ranges3__45__cpo8distanceE)
_ZN61_INTERNAL_a3db6c8f_30_group_norm_nhwc_one_pass_42_cu_44ca18254cuda3std6ranges3__45__cpo8distanceE:
	.zero		1
	.type		_ZN61_INTERNAL_a3db6c8f_30_group_norm_nhwc_one_pass_42_cu_44ca18256thrust23THRUST_300001_SM_800_NS12placeholders2_6E,@object
	.size		_ZN61_INTERNAL_a3db6c8f_30_group_norm_nhwc_one_pass_42_cu_44ca18256thrust23THRUST_300001_SM_800_NS12placeholders2_6E,(_ZN61_INTERNAL_a3db6c8f_30_group_norm_nhwc_one_pass_42_cu_44ca18254cuda3std3__45__cpo4cendE - _ZN61_INTERNAL_a3db6c8f_30_group_norm_nhwc_one_pass_42_cu_44ca18256thrust23THRUST_300001_SM_800_NS12placeholders2_6E)
_ZN61_INTERNAL_a3db6c8f_30_group_norm_nhwc_one_pass_42_cu_44ca18256thrust23THRUST_300001_SM_800_NS12placeholders2_6E:
	.zero		1
	.type		_ZN61_INTERNAL_a3db6c8f_30_group_norm_nhwc_one_pass_42_cu_44ca18254cuda3std3__45__cpo4cendE,@object
	.size		_ZN61_INTERNAL_a3db6c8f_30_group_norm_nhwc_one_pass_42_cu_44ca18254cuda3std3__45__cpo4cendE,(_ZN61_INTERNAL_a3db6c8f_30_group_norm_nhwc_one_pass_42_cu_44ca18254cuda3std6ranges3__45__cpo4cendE - _ZN61_INTERNAL_a3db6c8f_30_group_norm_nhwc_one_pass_42_cu_44ca18254cuda3std3__45__cpo4cendE)
_ZN61_INTERNAL_a3db6c8f_30_group_norm_nhwc_one_pass_42_cu_44ca18254cuda3std3__45__cpo4cendE:
	.zero		1
	.type		_ZN61_INTERNAL_a3db6c8f_30_group_norm_nhwc_one_pass_42_cu_44ca18254cuda3std6ranges3__45__cpo4cendE,@object
	.size		_ZN61_INTERNAL_a3db6c8f_30_group_norm_nhwc_one_pass_42_cu_44ca18254cuda3std6ranges3__45__cpo4cendE,(_ZN61_INTERNAL_a3db6c8f_30_group_norm_nhwc_one_pass_42_cu_44ca18254cuda3std3__420unreachable_sentinelE - _ZN61_INTERNAL_a3db6c8f_30_group_norm_nhwc_one_pass_42_cu_44ca18254cuda3std6ranges3__45__cpo4cendE)
_ZN61_INTERNAL_a3db6c8f_30_group_norm_nhwc_one_pass_42_cu_44ca18254cuda3std6ranges3__45__cpo4cendE:
	.zero		1
	.type		_ZN61_INTERNAL_a3db6c8f_30_group_norm_nhwc_one_pass_42_cu_44ca18254cuda3std3__420unreachable_sentinelE,@object
	.size		_ZN61_INTERNAL_a3db6c8f_30_group_norm_nhwc_one_pass_42_cu_44ca18254cuda3std3__420unreachable_sentinelE,(_ZN61_INTERNAL_a3db6c8f_30_group_norm_nhwc_one_pass_42_cu_44ca18254cuda3std6ranges3__45__cpo5ssizeE - _ZN61_INTERNAL_a3db6c8f_30_group_norm_nhwc_one_pass_42_cu_44ca18254cuda3std3__420unreachable_sentinelE)
_ZN61_INTERNAL_a3db6c8f_30_group_norm_nhwc_one_pass_42_cu_44ca18254cuda3std3__420unreachable_sentinelE:
	.zero		1
	.type		_ZN61_INTERNAL_a3db6c8f_30_group_norm_nhwc_one_pass_42_cu_44ca18254cuda3std6ranges3__45__cpo5ssizeE,@object
	.size		_ZN61_INTERNAL_a3db6c8f_30_group_norm_nhwc_one_pass_42_cu_44ca18254cuda3std6ranges3__45__cpo5ssizeE,(_ZN61_INTERNAL_a3db6c8f_30_group_norm_nhwc_one_pass_42_cu_44ca18256thrust23THRUST_300001_SM_800_NS12placeholders3_10E - _ZN61_INTERNAL_a3db6c8f_30_group_norm_nhwc_one_pass_42_cu_44ca18254cuda3std6ranges3__45__cpo5ssizeE)
_ZN61_INTERNAL_a3db6c8f_30_group_norm_nhwc_one_pass_42_cu_44ca18254cuda3std6ranges3__45__cpo5ssizeE:
	.zero		1
	.type		_ZN61_INTERNAL_a3db6c8f_30_group_norm_nhwc_one_pass_42_cu_44ca18256thrust23THRUST_300001_SM_800_NS12placeholders3_10E,@object
	.size		_ZN61_INTERNAL_a3db6c8f_30_group_norm_nhwc_one_pass_42_cu_44ca18256thrust23THRUST_300001_SM_800_NS12placeholders3_10E,(_ZN61_INTERNAL_a3db6c8f_30_group_norm_nhwc_one_pass_42_cu_44ca18254cuda3std3__45__cpo5crendE - _ZN61_INTERNAL_a3db6c8f_30_group_norm_nhwc_one_pass_42_cu_44ca18256thrust23THRUST_300001_SM_800_NS12placeholders3_10E)
_ZN61_INTERNAL_a3db6c8f_30_group_norm_nhwc_one_pass_42_cu_44ca18256thrust23THRUST_300001_SM_800_NS12placeholders3_10E:
	.zero		1
	.type		_ZN61_INTERNAL_a3db6c8f_30_group_norm_nhwc_one_pass_42_cu_44ca18254cuda3std3__45__cpo5crendE,@object
	.size		_ZN61_INTERNAL_a3db6c8f_30_group_norm_nhwc_one_pass_42_cu_44ca18254cuda3std3__45__cpo5crendE,(_ZN61_INTERNAL_a3db6c8f_30_group_norm_nhwc_one_pass_42_cu_44ca18254cuda3std6ranges3__45__cpo4prevE - _ZN61_INTERNAL_a3db6c8f_30_group_norm_nhwc_one_pass_42_cu_44ca18254cuda3std3__45__cpo5crendE)
_ZN61_INTERNAL_a3db6c8f_30_group_norm_nhwc_one_pass_42_cu_44ca18254cuda3std3__45__cpo5crendE:
	.zero		1
	.type		_ZN61_INTERNAL_a3db6c8f_30_group_norm_nhwc_one_pass_42_cu_44ca18254cuda3std6ranges3__45__cpo4prevE,@object
	.size		_ZN61_INTERNAL_a3db6c8f_30_group_norm_nhwc_one_pass_42_cu_44ca18254cuda3std6ranges3__45__cpo4prevE,(_ZN61_INTERNAL_a3db6c8f_30_group_norm_nhwc_one_pass_42_cu_44ca18254cuda3std6ranges3__45__cpo9iter_moveE - _ZN61_INTERNAL_a3db6c8f_30_group_norm_nhwc_one_pass_42_cu_44ca18254cuda3std6ranges3__45__cpo4prevE)
_ZN61_INTERNAL_a3db6c8f_30_group_norm_nhwc_one_pass_42_cu_44ca18254cuda3std6ranges3__45__cpo4prevE:
	.zero		1
	.type		_ZN61_INTERNAL_a3db6c8f_30_group_norm_nhwc_one_pass_42_cu_44ca18254cuda3std6ranges3__45__cpo9iter_moveE,@object
	.size		_ZN61_INTERNAL_a3db6c8f_30_group_norm_nhwc_one_pass_42_cu_44ca18254cuda3std6ranges3__45__cpo9iter_moveE,(_ZN61_INTERNAL_a3db6c8f_30_group_norm_nhwc_one_pass_42_cu_44ca18256thrust23THRUST_300001_SM_800_NS12placeholders2_2E - _ZN61_INTERNAL_a3db6c8f_30_group_norm_nhwc_one_pass_42_cu_44ca18254cuda3std6ranges3__45__cpo9iter_moveE)
_ZN61_INTERNAL_a3db6c8f_30_group_norm_nhwc_one_pass_42_cu_44ca18254cuda3std6ranges3__45__cpo9iter_moveE:
	.zero		1
	.type		_ZN61_INTERNAL_a3db6c8f_30_group_norm_nhwc_one_pass_42_cu_44ca18256thrust23THRUST_300001_SM_800_NS12placeholders2_2E,@object
	.size		_ZN61_INTERNAL_a3db6c8f_30_group_norm_nhwc_one_pass_42_cu_44ca18256thrust23THRUST_300001_SM_800_NS12placeholders2_2E,(_ZN61_INTERNAL_a3db6c8f_30_group_norm_nhwc_one_pass_42_cu_44ca18256thrust23THRUST_300001_SM_800_NS12placeholders2_4E - _ZN61_INTERNAL_a3db6c8f_30_group_norm_nhwc_one_pass_42_cu_44ca18256thrust23THRUST_300001_SM_800_NS12placeholders2_2E)
_ZN61_INTERNAL_a3db6c8f_30_group_norm_nhwc_one_pass_42_cu_44ca18256thrust23THRUST_300001_SM_800_NS12placeholders2_2E:
	.zero		1
	.type		_ZN61_INTERNAL_a3db6c8f_30_group_norm_nhwc_one_pass_42_cu_44ca18256thrust23THRUST_300001_SM_800_NS12placeholders2_4E,@object
	.size		_ZN61_INTERNAL_a3db6c8f_30_group_norm_nhwc_one_pass_42_cu_44ca18256thrust23THRUST_300001_SM_800_NS12placeholders2_4E,(_ZN61_INTERNAL_a3db6c8f_30_group_norm_nhwc_one_pass_42_cu_44ca18254cuda3std3__45__cpo3endE - _ZN61_INTERNAL_a3db6c8f_30_group_norm_nhwc_one_pass_42_cu_44ca18256thrust23THRUST_300001_SM_800_NS12placeholders2_4E)
_ZN61_INTERNAL_a3db6c8f_30_group_norm_nhwc_one_pass_42_cu_44ca18256thrust23THRUST_300001_SM_800_NS12placeholders2_4E:
	.zero		1
	.type		_ZN61_INTERNAL_a3db6c8f_30_group_norm_nhwc_one_pass_42_cu_44ca18254cuda3std3__45__cpo3endE,@object
	.size		_ZN61_INTERNAL_a3db6c8f_30_group_norm_nhwc_one_pass_42_cu_44ca18254cuda3std3__45__cpo3endE,(_ZN61_INTERNAL_a3db6c8f_30_group_norm_nhwc_one_pass_42_cu_44ca18254cuda3std6ranges3__45__cpo3endE - _ZN61_INTERNAL_a3db6c8f_30_group_norm_nhwc_one_pass_42_cu_44ca18254cuda3std3__45__cpo3endE)
_ZN61_INTERNAL_a3db6c8f_30_group_norm_nhwc_one_pass_42_cu_44ca18254cuda3std3__45__cpo3endE:
	.zero		1
	.type		_ZN61_INTERNAL_a3db6c8f_30_group_norm_nhwc_one_pass_42_cu_44ca18254cuda3std6ranges3__45__cpo3endE,@object
	.size		_ZN61_INTERNAL_a3db6c8f_30_group_norm_nhwc_one_pass_42_cu_44ca18254cuda3std6ranges3__45__cpo3endE,(_ZN61_INTERNAL_a3db6c8f_30_group_norm_nhwc_one_pass_42_cu_44ca18254cuda3std3__419piecewise_constructE - _ZN61_INTERNAL_a3db6c8f_30_group_norm_nhwc_one_pass_42_cu_44ca18254cuda3std6ranges3__45__cpo3endE)
_ZN61_INTERNAL_a3db6c8f_30_group_norm_nhwc_one_pass_42_cu_44ca18254cuda3std6ranges3__45__cpo3endE:
	.zero		1
	.type		_ZN61_INTERNAL_a3db6c8f_30_group_norm_nhwc_one_pass_42_cu_44ca18254cuda3std3__419piecewise_constructE,@object
	.size		_ZN61_INTERNAL_a3db6c8f_30_group_norm_nhwc_one_pass_42_cu_44ca18254cuda3std3__419piecewise_constructE,(_ZN61_INTERNAL_a3db6c8f_30_group_norm_nhwc_one_pass_42_cu_44ca18254cuda3std6ranges3__45__cpo5cdataE - _ZN61_INTERNAL_a3db6c8f_30_group_norm_nhwc_one_pass_42_cu_44ca18254cuda3std3__419piecewise_constructE)
_ZN61_INTERNAL_a3db6c8f_30_group_norm_nhwc_one_pass_42_cu_44ca18254cuda3std3__419piecewise_constructE:
	.zero		1
	.type		_ZN61_INTERNAL_a3db6c8f_30_group_norm_nhwc_one_pass_42_cu_44ca18254cuda3std6ranges3__45__cpo5cdataE,@object
	.size		_ZN61_INTERNAL_a3db6c8f_30_group_norm_nhwc_one_pass_42_cu_44ca18254cuda3std6ranges3__45__cpo5cdataE,(_ZN61_INTERNAL_a3db6c8f_30_group_norm_nhwc_one_pass_42_cu_44ca18256thrust23THRUST_300001_SM_800_NS12placeholders2_8E - _ZN61_INTERNAL_a3db6c8f_30_group_norm_nhwc_one_pass_42_cu_44ca18254cuda3std6ranges3__45__cpo5cdataE)
_ZN61_INTERNAL_a3db6c8f_30_group_norm_nhwc_one_pass_42_cu_44ca18254cuda3std6ranges3__45__cpo5cdataE:
	.zero		1
	.type		_ZN61_INTERNAL_a3db6c8f_30_group_norm_nhwc_one_pass_42_cu_44ca18256thrust23THRUST_300001_SM_800_NS12placeholders2_8E,@object
	.size		_ZN61_INTERNAL_a3db6c8f_30_group_norm_nhwc_one_pass_42_cu_44ca18256thrust23THRUST_300001_SM_800_NS12placeholders2_8E,(_ZN61_INTERNAL_a3db6c8f_30_group_norm_nhwc_one_pass_42_cu_44ca18254cuda3std3__45__cpo4rendE - _ZN61_INTERNAL_a3db6c8f_30_group_norm_nhwc_one_pass_42_cu_44ca18256thrust23THRUST_300001_SM_800_NS12placeholders2_8E)
_ZN61_INTERNAL_a3db6c8f_30_group_norm_nhwc_one_pass_42_cu_44ca18256thrust23THRUST_300001_SM_800_NS12placeholders2_8E:
	.zero		1
	.type		_ZN61_INTERNAL_a3db6c8f_30_group_norm_nhwc_one_pass_42_cu_44ca18254cuda3std3__45__cpo4rendE,@object
	.size		_ZN61_INTERNAL_a3db6c8f_30_group_norm_nhwc_one_pass_42_cu_44ca18254cuda3std3__45__cpo4rendE,(_ZN61_INTERNAL_a3db6c8f_30_group_norm_nhwc_one_pass_42_cu_44ca18254cuda3std6ranges3__45__cpo9iter_swapE - _ZN61_INTERNAL_a3db6c8f_30_group_norm_nhwc_one_pass_42_cu_44ca18254cuda3std3__45__cpo4rendE)
_ZN61_INTERNAL_a3db6c8f_30_group_norm_nhwc_one_pass_42_cu_44ca18254cuda3std3__45__cpo4rendE:
	.zero		1
	.type		_ZN61_INTERNAL_a3db6c8f_30_group_norm_nhwc_one_pass_42_cu_44ca18254cuda3std6ranges3__45__cpo9iter_swapE,@object
	.size		_ZN61_INTERNAL_a3db6c8f_30_group_norm_nhwc_one_pass_42_cu_44ca18254cuda3std6ranges3__45__cpo9iter_swapE,(_ZN61_INTERNAL_a3db6c8f_30_group_norm_nhwc_one_pass_42_cu_44ca18254cuda3std3__48unexpectE - _ZN61_INTERNAL_a3db6c8f_30_group_norm_nhwc_one_pass_42_cu_44ca18254cuda3std6ranges3__45__cpo9iter_swapE)
_ZN61_INTERNAL_a3db6c8f_30_group_norm_nhwc_one_pass_42_cu_44ca18254cuda3std6ranges3__45__cpo9iter_swapE:
	.zero		1
	.type		_ZN61_INTERNAL_a3db6c8f_30_group_norm_nhwc_one_pass_42_cu_44ca18254cuda3std3__48unexpectE,@object
	.size		_ZN61_INTERNAL_a3db6c8f_30_group_norm_nhwc_one_pass_42_cu_44ca18254cuda3std3__48unexpectE,(_ZN61_INTERNAL_a3db6c8f_30_group_norm_nhwc_one_pass_42_cu_44ca18256thrust23THRUST_300001_SM_800_NS6system6detail10sequential3seqE - _ZN61_INTERNAL_a3db6c8f_30_group_norm_nhwc_one_pass_42_cu_44ca18254cuda3std3__48unexpectE)
_ZN61_INTERNAL_a3db6c8f_30_group_norm_nhwc_one_pass_42_cu_44ca18254cuda3std3__48unexpectE:
	.zero		1
	.type		_ZN61_INTERNAL_a3db6c8f_30_group_norm_nhwc_one_pass_42_cu_44ca18256thrust23THRUST_300001_SM_800_NS6system6detail10sequential3seqE,@object
	.size		_ZN61_INTERNAL_a3db6c8f_30_group_norm_nhwc_one_pass_42_cu_44ca18256thrust23THRUST_300001_SM_800_NS6system6detail10sequential3seqE,(.L_29 - _ZN61_INTERNAL_a3db6c8f_30_group_norm_nhwc_one_pass_42_cu_44ca18256thrust23THRUST_300001_SM_800_NS6system6detail10sequential3seqE)
_ZN61_INTERNAL_a3db6c8f_30_group_norm_nhwc_one_pass_42_cu_44ca18256thrust23THRUST_300001_SM_800_NS6system6detail10sequential3seqE:
	.zero		1
.L_29:


//--------------------- .nv.shared._Z35group_norm_nhwc_bwd_one_pass_kernelI11Bf16IOFp32WLi64ELi42ELi672EEv26Group_norm_nhwc_bwd_params --------------------------
	.section	.nv.shared._Z35group_norm_nhwc_bwd_one_pass_kernelI11Bf16IOFp32WLi64ELi42ELi672EEv26Group_norm_nhwc_bwd_params,"aw",@nobits
	.sectionflags	@""
	.align	16
.nv.shared._Z35group_norm_nhwc_bwd_one_pass_kernelI11Bf16IOFp32WLi64ELi42ELi672EEv26Group_norm_nhwc_bwd_params:
	.zero		10960


//--------------------- .nv.shared._Z35group_norm_nhwc_bwd_one_pass_kernelI11Bf16IOFp32WLi128ELi42ELi672EEv26Group_norm_nhwc_bwd_params --------------------------
	.section	.nv.shared._Z35group_norm_nhwc_bwd_one_pass_kernelI11Bf16IOFp32WLi128ELi42ELi672EEv26Group_norm_nhwc_bwd_params,"aw",@nobits
	.sectionflags	@""
	.align	16
.nv.shared._Z35group_norm_nhwc_bwd_one_pass_kernelI11Bf16IOFp32WLi128ELi42ELi672EEv26Group_norm_nhwc_bwd_params:
	.zero		10960


//--------------------- .nv.shared._Z35group_norm_nhwc_bwd_one_pass_kernelI11Bf16IOFp32WLi256ELi42ELi672EEv26Group_norm_nhwc_bwd_params --------------------------
	.section	.nv.shared._Z35group_norm_nhwc_bwd_one_pass_kernelI11Bf16IOFp32WLi256ELi42ELi672EEv26Group_norm_nhwc_bwd_params,"aw",@nobits
	.sectionflags	@""
	.align	16
.nv.shared._Z35group_norm_nhwc_bwd_one_pass_kernelI11Bf16IOFp32WLi256ELi42ELi672EEv26Group_norm_nhwc_bwd_params:
	.zero		10960


//--------------------- .nv.shared._Z35group_norm_nhwc_bwd_one_pass_kernelI11Bf16IOFp32WLi512ELi42ELi672EEv26Group_norm_nhwc_bwd_params --------------------------
	.section	.nv.shared._Z35group_norm_nhwc_bwd_one_pass_kernelI11Bf16IOFp32WLi512ELi42ELi672EEv26Group_norm_nhwc_bwd_params,"aw",@nobits
	.sectionflags	@""
	.align	16
.nv.shared._Z35group_norm_nhwc_bwd_one_pass_kernelI11Bf16IOFp32WLi512ELi42ELi672EEv26Group_norm_nhwc_bwd_params:
	.zero		10960


//--------------------- .nv.shared._Z35group_norm_nhwc_bwd_one_pass_kernelI11Bf16IOBf16WLi64ELi42ELi672EEv26Group_norm_nhwc_bwd_params --------------------------
	.section	.nv.shared._Z35group_norm_nhwc_bwd_one_pass_kernelI11Bf16IOBf16WLi64ELi42ELi672EEv26Group_norm_nhwc_bwd_params,"aw",@nobits
	.sectionflags	@""
	.align	16
.nv.shared._Z35group_norm_nhwc_bwd_one_pass_kernelI11Bf16IOBf16WLi64ELi42ELi672EEv26Group_norm_nhwc_bwd_params:
	.zero		10960


//--------------------- .nv.shared._Z35group_norm_nhwc_bwd_one_pass_kernelI11Bf16IOBf16WLi128ELi42ELi672EEv26Group_norm_nhwc_bwd_params --------------------------
	.section	.nv.shared._Z35group_norm_nhwc_bwd_one_pass_kernelI11Bf16IOBf16WLi128ELi42ELi672EEv26Group_norm_nhwc_bwd_params,"aw",@nobits
	.sectionflags	@""
	.align	16
.nv.shared._Z35group_norm_nhwc_bwd_one_pass_kernelI11Bf16IOBf16WLi128ELi42ELi672EEv26Group_norm_nhwc_bwd_params:
	.zero		10960


//--------------------- .nv.shared._Z35group_norm_nhwc_bwd_one_pass_kernelI11Bf16IOBf16WLi256ELi42ELi672EEv26Group_norm_nhwc_bwd_params --------------------------
	.section	.nv.shared._Z35group_norm_nhwc_bwd_one_pass_kernelI11Bf16IOBf16WLi256ELi42ELi672EEv26Group_norm_nhwc_bwd_params,"aw",@nobits
	.sectionflags	@""
	.align	16
.nv.shared._Z35group_norm_nhwc_bwd_one_pass_kernelI11Bf16IOBf16WLi256ELi42ELi672EEv26Group_norm_nhwc_bwd_params:
	.zero		10960


//--------------------- .nv.shared._Z35group_norm_nhwc_bwd_one_pass_kernelI11Bf16IOBf16WLi512ELi42ELi672EEv26Group_norm_nhwc_bwd_params --------------------------
	.section	.nv.shared._Z35group_norm_nhwc_bwd_one_pass_kernelI11Bf16IOBf16WLi512ELi42ELi672EEv26Group_norm_nhwc_bwd_params,"aw",@nobits
	.sectionflags	@""
	.align	16
.nv.shared._Z35group_norm_nhwc_bwd_one_pass_kernelI11Bf16IOBf16WLi512ELi42ELi672EEv26Group_norm_nhwc_bwd_params:
	.zero		10960


//--------------------- .nv.shared._Z35group_norm_nhwc_bwd_one_pass_kernelI11Bf16IOFp16WLi64ELi42ELi672EEv26Group_norm_nhwc_bwd_params --------------------------
	.section	.nv.shared._Z35group_norm_nhwc_bwd_one_pass_kernelI11Bf16IOFp16WLi64ELi42ELi672EEv26Group_norm_nhwc_bwd_params,"aw",@nobits
	.sectionflags	@""
	.align	16
.nv.shared._Z35group_norm_nhwc_bwd_one_pass_kernelI11Bf16IOFp16WLi64ELi42ELi672EEv26Group_norm_nhwc_bwd_params:
	.zero		10960


//--------------------- .nv.shared._Z35group_norm_nhwc_bwd_one_pass_kernelI11Bf16IOFp16WLi128ELi42ELi672EEv26Group_norm_nhwc_bwd_params --------------------------
	.section	.nv.shared._Z35group_norm_nhwc_bwd_one_pass_kernelI11Bf16IOFp16WLi128ELi42ELi672EEv26Group_norm_nhwc_bwd_params,"aw",@nobits
	.sectionflags	@""
	.align	16
.nv.shared._Z35group_norm_nhwc_bwd_one_pass_kernelI11Bf16IOFp16WLi128ELi42ELi672EEv26Group_norm_nhwc_bwd_params:
	.zero		10960


//--------------------- .nv.shared._Z35group_norm_nhwc_bwd_one_pass_kernelI11Bf16IOFp16WLi256ELi42ELi672EEv26Group_norm_nhwc_bwd_params --------------------------
	.section	.nv.shared._Z35group_norm_nhwc_bwd_one_pass_kernelI11Bf16IOFp16WLi256ELi42ELi672EEv26Group_norm_nhwc_bwd_params,"aw",@nobits
	.sectionflags	@""
	.align	16
.nv.shared._Z35group_norm_nhwc_bwd_one_pass_kernelI11Bf16IOFp16WLi256ELi42ELi672EEv26Group_norm_nhwc_bwd_params:
	.zero		10960


//--------------------- .nv.shared._Z35group_norm_nhwc_bwd_one_pass_kernelI11Bf16IOFp16WLi512ELi42ELi672EEv26Group_norm_nhwc_bwd_params --------------------------
	.section	.nv.shared._Z35group_norm_nhwc_bwd_one_pass_kernelI11Bf16IOFp16WLi512ELi42ELi672EEv26Group_norm_nhwc_bwd_params,"aw",@nobits
	.sectionflags	@""
	.align	16
.nv.shared._Z35group_norm_nhwc_bwd_one_pass_kernelI11Bf16IOFp16WLi512ELi42ELi672EEv26Group_norm_nhwc_bwd_params:
	.zero		10960


//--------------------- .nv.shared._Z35group_norm_nhwc_bwd_one_pass_kernelI11Fp16IOFp32WLi64ELi42ELi672EEv26Group_norm_nhwc_bwd_params --------------------------
	.section	.nv.shared._Z35group_norm_nhwc_bwd_one_pass_kernelI11Fp16IOFp32WLi64ELi42ELi672EEv26Group_norm_nhwc_bwd_params,"aw",@nobits
	.sectionflags	@""
	.align	16
.nv.shared._Z35group_norm_nhwc_bwd_one_pass_kernelI11Fp16IOFp32WLi64ELi42ELi672EEv26Group_norm_nhwc_bwd_params:
	.zero		10960


//--------------------- .nv.shared._Z35group_norm_nhwc_bwd_one_pass_kernelI11Fp16IOFp32WLi128ELi42ELi672EEv26Group_norm_nhwc_bwd_params --------------------------
	.section	.nv.shared._Z35group_norm_nhwc_bwd_one_pass_kernelI11Fp16IOFp32WLi128ELi42ELi672EEv26Group_norm_nhwc_bwd_params,"aw",@nobits
	.sectionflags	@""
	.align	16
.nv.shared._Z35group_norm_nhwc_bwd_one_pass_kernelI11Fp16IOFp32WLi128ELi42ELi672EEv26Group_norm_nhwc_bwd_params:
	.zero		10960


//--------------------- .nv.shared._Z35group_norm_nhwc_bwd_one_pass_kernelI11Fp16IOFp32WLi256ELi42ELi672EEv26Group_norm_nhwc_bwd_params --------------------------
	.section	.nv.shared._Z35group_norm_nhwc_bwd_one_pass_kernelI11Fp16IOFp32WLi256ELi42ELi672EEv26Group_norm_nhwc_bwd_params,"aw",@nobits
	.sectionflags	@""
	.align	16
.nv.shared._Z35group_norm_nhwc_bwd_one_pass_kernelI11Fp16IOFp32WLi256ELi42ELi672EEv26Group_norm_nhwc_bwd_params:
	.zero		10960


//--------------------- .nv.shared._Z35group_norm_nhwc_bwd_one_pass_kernelI11Fp16IOFp32WLi512ELi42ELi672EEv26Group_norm_nhwc_bwd_params --------------------------
	.section	.nv.shared._Z35group_norm_nhwc_bwd_one_pass_kernelI11Fp16IOFp32WLi512ELi42ELi672EEv26Group_norm_nhwc_bwd_params,"aw",@nobits
	.sectionflags	@""
	.align	16
.nv.shared._Z35group_norm_nhwc_bwd_one_pass_kernelI11Fp16IOFp32WLi512ELi42ELi672EEv26Group_norm_nhwc_bwd_params:
	.zero		10960


//--------------------- .nv.shared._Z35group_norm_nhwc_bwd_one_pass_kernelI11Fp16IOBf16WLi64ELi42ELi672EEv26Group_norm_nhwc_bwd_params --------------------------
	.section	.nv.shared._Z35group_norm_nhwc_bwd_one_pass_kernelI11Fp16IOBf16WLi64ELi42ELi672EEv26Group_norm_nhwc_bwd_params,"aw",@nobits
	.sectionflags	@""
	.align	16
.nv.shared._Z35group_norm_nhwc_bwd_one_pass_kernelI11Fp16IOBf16WLi64ELi42ELi672EEv26Group_norm_nhwc_bwd_params:
	.zero		10960


//--------------------- .nv.shared._Z35group_norm_nhwc_bwd_one_pass_kernelI11Fp16IOBf16WLi128ELi42ELi672EEv26Group_norm_nhwc_bwd_params --------------------------
	.section	.nv.shared._Z35group_norm_nhwc_bwd_one_pass_kernelI11Fp16IOBf16WLi128ELi42ELi672EEv26Group_norm_nhwc_bwd_params,"aw",@nobits
	.sectionflags	@""
	.align	16
.nv.shared._Z35group_norm_nhwc_bwd_one_pass_kernelI11Fp16IOBf16WLi128ELi42ELi672EEv26Group_norm_nhwc_bwd_params:
	.zero		10960


//--------------------- .nv.shared._Z35group_norm_nhwc_bwd_one_pass_kernelI11Fp16IOBf16WLi256ELi42ELi672EEv26Group_norm_nhwc_bwd_params --------------------------
	.section	.nv.shared._Z35group_norm_nhwc_bwd_one_pass_kernelI11Fp16IOBf16WLi256ELi42ELi672EEv26Group_norm_nhwc_bwd_params,"aw",@nobits
	.sectionflags	@""
	.align	16
.nv.shared._Z35group_norm_nhwc_bwd_one_pass_kernelI11Fp16IOBf16WLi256ELi42ELi672EEv26Group_norm_nhwc_bwd_params:
	.zero		10960


//--------------------- .nv.shared._Z35group_norm_nhwc_bwd_one_pass_kernelI11Fp16IOBf16WLi512ELi42ELi672EEv26Group_norm_nhwc_bwd_params --------------------------
	.section	.nv.shared._Z35group_norm_nhwc_bwd_one_pass_kernelI11Fp16IOBf16WLi512ELi42ELi672EEv26Group_norm_nhwc_bwd_params,"aw",@nobits
	.sectionflags	@""
	.align	16
.nv.shared._Z35group_norm_nhwc_bwd_one_pass_kernelI11Fp16IOBf16WLi512ELi42ELi672EEv26Group_norm_nhwc_bwd_params:
	.zero		10960


//--------------------- .nv.shared._Z35group_norm_nhwc_bwd_one_pass_kernelI11Fp16IOFp16WLi64ELi42ELi672EEv26Group_norm_nhwc_bwd_params --------------------------
	.section	.nv.shared._Z35group_norm_nhwc_bwd_one_pass_kernelI11Fp16IOFp16WLi64ELi42ELi672EEv26Group_norm_nhwc_bwd_params,"aw",@nobits
	.sectionflags	@""
	.align	16
.nv.shared._Z35group_norm_nhwc_bwd_one_pass_kernelI11Fp16IOFp16WLi64ELi42ELi672EEv26Group_norm_nhwc_bwd_params:
	.zero		10960


//--------------------- .nv.shared._Z35group_norm_nhwc_bwd_one_pass_kernelI11Fp16IOFp16WLi128ELi42ELi672EEv26Group_norm_nhwc_bwd_params --------------------------
	.section	.nv.shared._Z35group_norm_nhwc_bwd_one_pass_kernelI11Fp16IOFp16WLi128ELi42ELi672EEv26Group_norm_nhwc_bwd_params,"aw",@nobits
	.sectionflags	@""
	.align	16
.nv.shared._Z35group_norm_nhwc_bwd_one_pass_kernelI11Fp16IOFp16WLi128ELi42ELi672EEv26Group_norm_nhwc_bwd_params:
	.zero		10960


//--------------------- .nv.shared._Z35group_norm_nhwc_bwd_one_pass_kernelI11Fp16IOFp16WLi256ELi42ELi672EEv26Group_norm_nhwc_bwd_params --------------------------
	.section	.nv.shared._Z35group_norm_nhwc_bwd_one_pass_kernelI11Fp16IOFp16WLi256ELi42ELi672EEv26Group_norm_nhwc_bwd_params,"aw",@nobits
	.sectionflags	@""
	.align	16
.nv.shared._Z35group_norm_nhwc_bwd_one_pass_kernelI11Fp16IOFp16WLi256ELi42ELi672EEv26Group_norm_nhwc_bwd_params:
	.zero		10960


//--------------------- .nv.shared._Z35group_norm_nhwc_bwd_one_pass_kernelI11Fp16IOFp16WLi512ELi42ELi672EEv26Group_norm_nhwc_bwd_params --------------------------
	.section	.nv.shared._Z35group_norm_nhwc_bwd_one_pass_kernelI11Fp16IOFp16WLi512ELi42ELi672EEv26Group_norm_nhwc_bwd_params,"aw",@nobits
	.sectionflags	@""
	.align	16
.nv.shared._Z35group_norm_nhwc_bwd_one_pass_kernelI11Fp16IOFp16WLi512ELi42ELi672EEv26Group_norm_nhwc_bwd_params:
	.zero		10960


//--------------------- .nv.shared._Z35group_norm_nhwc_bwd_one_pass_kernelI11Fp32IOFp32WLi64ELi42ELi672EEv26Group_norm_nhwc_bwd_params --------------------------
	.section	.nv.shared._Z35group_norm_nhwc_bwd_one_pass_kernelI11Fp32IOFp32WLi64ELi42ELi672EEv26Group_norm_nhwc_bwd_params,"aw",@nobits
	.sectionflags	@""
	.align	16
.nv.shared._Z35group_norm_nhwc_bwd_one_pass_kernelI11Fp32IOFp32WLi64ELi42ELi672EEv26Group_norm_nhwc_bwd_params:
	.zero		10960


//--------------------- .nv.shared._Z35group_norm_nhwc_bwd_one_pass_kernelI11Fp32IOFp32WLi128ELi42ELi672EEv26Group_norm_nhwc_bwd_params --------------------------
	.section	.nv.shared._Z35group_norm_nhwc_bwd_one_pass_kernelI11Fp32IOFp32WLi128ELi42ELi672EEv26Group_norm_nhwc_bwd_params,"aw",@nobits
	.sectionflags	@""
	.align	16
.nv.shared._Z35group_norm_nhwc_bwd_one_pass_kernelI11Fp32IOFp32WLi128ELi42ELi672EEv26Group_norm_nhwc_bwd_params:
	.zero		10960


//--------------------- .nv.shared._Z35group_norm_nhwc_bwd_one_pass_kernelI11Fp32IOFp32WLi256ELi42ELi672EEv26Group_norm_nhwc_bwd_params --------------------------
	.section	.nv.shared._Z35group_norm_nhwc_bwd_one_pass_kernelI11Fp32IOFp32WLi256ELi42ELi672EEv26Group_norm_nhwc_bwd_params,"aw",@nobits
	.sectionflags	@""
	.align	16
.nv.shared._Z35group_norm_nhwc_bwd_one_pass_kernelI11Fp32IOFp32WLi256ELi42ELi672EEv26Group_norm_nhwc_bwd_params:
	.zero		10960


//--------------------- .nv.shared._Z35group_norm_nhwc_bwd_one_pass_kernelI11Fp32IOFp32WLi512ELi42ELi672EEv26Group_norm_nhwc_bwd_params --------------------------
	.section	.nv.shared._Z35group_norm_nhwc_bwd_one_pass_kernelI11Fp32IOFp32WLi512ELi42ELi672EEv26Group_norm_nhwc_bwd_params,"aw",@nobits
	.sectionflags	@""
	.align	16
.nv.shared._Z35group_norm_nhwc_bwd_one_pass_kernelI11Fp32IOFp32WLi512ELi42ELi672EEv26Group_norm_nhwc_bwd_params:
	.zero		10960


//--------------------- .nv.shared._Z35group_norm_nhwc_bwd_one_pass_kernelI11Fp32IOBf16WLi64ELi42ELi672EEv26Group_norm_nhwc_bwd_params --------------------------
	.section	.nv.shared._Z35group_norm_nhwc_bwd_one_pass_kernelI11Fp32IOBf16WLi64ELi42ELi672EEv26Group_norm_nhwc_bwd_params,"aw",@nobits
	.sectionflags	@""
	.align	16
.nv.shared._Z35group_norm_nhwc_bwd_one_pass_kernelI11Fp32IOBf16WLi64ELi42ELi672EEv26Group_norm_nhwc_bwd_params:
	.zero		10960


//--------------------- .nv.shared._Z35group_norm_nhwc_bwd_one_pass_kernelI11Fp32IOBf16WLi128ELi42ELi672EEv26Group_norm_nhwc_bwd_params --------------------------
	.section	.nv.shared._Z35group_norm_nhwc_bwd_one_pass_kernelI11Fp32IOBf16WLi128ELi42ELi672EEv26Group_norm_nhwc_bwd_params,"aw",@nobits
	.sectionflags	@""
	.align	16
.nv.shared._Z35group_norm_nhwc_bwd_one_pass_kernelI11Fp32IOBf16WLi128ELi42ELi672EEv26Group_norm_nhwc_bwd_params:
	.zero		10960


//--------------------- .nv.shared._Z35group_norm_nhwc_bwd_one_pass_kernelI11Fp32IOBf16WLi256ELi42ELi672EEv26Group_norm_nhwc_bwd_params --------------------------
	.section	.nv.shared._Z35group_norm_nhwc_bwd_one_pass_kernelI11Fp32IOBf16WLi256ELi42ELi672EEv26Group_norm_nhwc_bwd_params,"aw",@nobits
	.sectionflags	@""
	.align	16
.nv.shared._Z35group_norm_nhwc_bwd_one_pass_kernelI11Fp32IOBf16WLi256ELi42ELi672EEv26Group_norm_nhwc_bwd_params:
	.zero		10960


//--------------------- .nv.shared._Z35group_norm_nhwc_bwd_one_pass_kernelI11Fp32IOBf16WLi512ELi42ELi672EEv26Group_norm_nhwc_bwd_params --------------------------
	.section	.nv.shared._Z35group_norm_nhwc_bwd_one_pass_kernelI11Fp32IOBf16WLi512ELi42ELi672EEv26Group_norm_nhwc_bwd_params,"aw",@nobits
	.sectionflags	@""
	.align	16
.nv.shared._Z35group_norm_nhwc_bwd_one_pass_kernelI11Fp32IOBf16WLi512ELi42ELi672EEv26Group_norm_nhwc_bwd_params:
	.zero		10960


//--------------------- .nv.shared._Z35group_norm_nhwc_bwd_one_pass_kernelI11Fp32IOFp16WLi64ELi42ELi672EEv26Group_norm_nhwc_bwd_params --------------------------
	.section	.nv.shared._Z35group_norm_nhwc_bwd_one_pass_kernelI11Fp32IOFp16WLi64ELi42ELi672EEv26Group_norm_nhwc_bwd_params,"aw",@nobits
	.sectionflags	@""
	.align	16
.nv.shared._Z35group_norm_nhwc_bwd_one_pass_kernelI11Fp32IOFp16WLi64ELi42ELi672EEv26Group_norm_nhwc_bwd_params:
	.zero		10960


//--------------------- .nv.shared._Z35group_norm_nhwc_bwd_one_pass_kernelI11Fp32IOFp16WLi128ELi42ELi672EEv26Group_norm_nhwc_bwd_params --------------------------
	.section	.nv.shared._Z35group_norm_nhwc_bwd_one_pass_kernelI11Fp32IOFp16WLi128ELi42ELi672EEv26Group_norm_nhwc_bwd_params,"aw",@nobits
	.sectionflags	@""
	.align	16
.nv.shared._Z35group_norm_nhwc_bwd_one_pass_kernelI11Fp32IOFp16WLi128ELi42ELi672EEv26Group_norm_nhwc_bwd_params:
	.zero		10960


//--------------------- .nv.shared._Z35group_norm_nhwc_bwd_one_pass_kernelI11Fp32IOFp16WLi256ELi42ELi672EEv26Group_norm_nhwc_bwd_params --------------------------
	.section	.nv.shared._Z35group_norm_nhwc_bwd_one_pass_kernelI11Fp32IOFp16WLi256ELi42ELi672EEv26Group_norm_nhwc_bwd_params,"aw",@nobits
	.sectionflags	@""
	.align	16
.nv.shared._Z35group_norm_nhwc_bwd_one_pass_kernelI11Fp32IOFp16WLi256ELi42ELi672EEv26Group_norm_nhwc_bwd_params:
	.zero		10960


//--------------------- .nv.shared._Z35group_norm_nhwc_bwd_one_pass_kernelI11Fp32IOFp16WLi512ELi42ELi672EEv26Group_norm_nhwc_bwd_params --------------------------
	.section	.nv.shared._Z35group_norm_nhwc_bwd_one_pass_kernelI11Fp32IOFp16WLi512ELi42ELi672EEv26Group_norm_nhwc_bwd_params,"aw",@nobits
	.sectionflags	@""
	.align	16
.nv.shared._Z35group_norm_nhwc_bwd_one_pass_kernelI11Fp32IOFp16WLi512ELi42ELi672EEv26Group_norm_nhwc_bwd_params:
	.zero		10960


//--------------------- .nv.shared._Z35group_norm_nhwc_fwd_one_pass_kernelI11Bf16IOFp32WLi64ELi42ELi672EEv26Group_norm_nhwc_fwd_params --------------------------
	.section	.nv.shared._Z35group_norm_nhwc_fwd_one_pass_kernelI11Bf16IOFp32WLi64ELi42ELi672EEv26Group_norm_nhwc_fwd_params,"aw",@nobits
	.sectionflags	@""
	.align	8
.nv.shared._Z35group_norm_nhwc_fwd_one_pass_kernelI11Bf16IOFp32WLi64ELi42ELi672EEv26Group_norm_nhwc_fwd_params:
	.zero		208


//--------------------- .nv.shared._Z35group_norm_nhwc_fwd_one_pass_kernelI11Bf16IOFp32WLi128ELi42ELi672EEv26Group_norm_nhwc_fwd_params --------------------------
	.section	.nv.shared._Z35group_norm_nhwc_fwd_one_pass_kernelI11Bf16IOFp32WLi128ELi42ELi672EEv26Group_norm_nhwc_fwd_params,"aw",@nobits
	.sectionflags	@""
	.align	8
.nv.shared._Z35group_norm_nhwc_fwd_one_pass_kernelI11Bf16IOFp32WLi128ELi42ELi672EEv26Group_norm_nhwc_fwd_params:
	.zero		208


//--------------------- .nv.shared._Z35group_norm_nhwc_fwd_one_pass_kernelI11Bf16IOFp32WLi256ELi42ELi672EEv26Group_norm_nhwc_fwd_params --------------------------
	.section	.nv.shared._Z35group_norm_nhwc_fwd_one_pass_kernelI11Bf16IOFp32WLi256ELi42ELi672EEv26Group_norm_nhwc_fwd_params,"aw",@nobits
	.sectionflags	@""
	.align	8
.nv.shared._Z35group_norm_nhwc_fwd_one_pass_kernelI11Bf16IOFp32WLi256ELi42ELi672EEv26Group_norm_nhwc_fwd_params:
	.zero		208


//--------------------- .nv.shared._Z35group_norm_nhwc_fwd_one_pass_kernelI11Bf16IOFp32WLi512ELi42ELi672EEv26Group_norm_nhwc_fwd_params --------------------------
	.section	.nv.shared._Z35group_norm_nhwc_fwd_one_pass_kernelI11Bf16IOFp32WLi512ELi42ELi672EEv26Group_norm_nhwc_fwd_params,"aw",@nobits
	.sectionflags	@""
	.align	8
.nv.shared._Z35group_norm_nhwc_fwd_one_pass_kernelI11Bf16IOFp32WLi512ELi42ELi672EEv26Group_norm_nhwc_fwd_params:
	.zero		208


//--------------------- .nv.shared._Z35group_norm_nhwc_fwd_one_pass_kernelI11Bf16IOBf16WLi64ELi42ELi672EEv26Group_norm_nhwc_fwd_params --------------------------
	.section	.nv.shared._Z35group_norm_nhwc_fwd_one_pass_kernelI11Bf16IOBf16WLi64ELi42ELi672EEv26Group_norm_nhwc_fwd_params,"aw",@nobits
	.sectionflags	@""
	.align	8
.nv.shared._Z35group_norm_nhwc_fwd_one_pass_kernelI11Bf16IOBf16WLi64ELi42ELi672EEv26Group_norm_nhwc_fwd_params:
	.zero		208


//--------------------- .nv.shared._Z35group_norm_nhwc_fwd_one_pass_kernelI11Bf16IOBf16WLi128ELi42ELi672EEv26Group_norm_nhwc_fwd_params --------------------------
	.section	.nv.shared._Z35group_norm_nhwc_fwd_one_pass_kernelI11Bf16IOBf16WLi128ELi42ELi672EEv26Group_norm_nhwc_fwd_params,"aw",@nobits
	.sectionflags	@""
	.align	8
.nv.shared._Z35group_norm_nhwc_fwd_one_pass_kernelI11Bf16IOBf16WLi128ELi42ELi672EEv26Group_norm_nhwc_fwd_params:
	.zero		208


//--------------------- .nv.shared._Z35group_norm_nhwc_fwd_one_pass_kernelI11Bf16IOBf16WLi256ELi42ELi672EEv26Group_norm_nhwc_fwd_params --------------------------
	.section	.nv.shared._Z35group_norm_nhwc_fwd_one_pass_kernelI11Bf16IOBf16WLi256ELi42ELi672EEv26Group_norm_nhwc_fwd_params,"aw",@nobits
	.sectionflags	@""
	.align	8
.nv.shared._Z35group_norm_nhwc_fwd_one_pass_kernelI11Bf16IOBf16WLi256ELi42ELi672EEv26Group_norm_nhwc_fwd_params:
	.zero		208


//--------------------- .nv.shared._Z35group_norm_nhwc_fwd_one_pass_kernelI11Bf16IOBf16WLi512ELi42ELi672EEv26Group_norm_nhwc_fwd_params --------------------------
	.section	.nv.shared._Z35group_norm_nhwc_fwd_one_pass_kernelI11Bf16IOBf16WLi512ELi42ELi672EEv26Group_norm_nhwc_fwd_params,"aw",@nobits
	.sectionflags	@""
	.align	8
.nv.shared._Z35group_norm_nhwc_fwd_one_pass_kernelI11Bf16IOBf16WLi512ELi42ELi672EEv26Group_norm_nhwc_fwd_params:
	.zero		208


//--------------------- .nv.shared._Z35group_norm_nhwc_fwd_one_pass_kernelI11Bf16IOFp16WLi64ELi42ELi672EEv26Group_norm_nhwc_fwd_params --------------------------
	.section	.nv.shared._Z35group_norm_nhwc_fwd_one_pass_kernelI11Bf16IOFp16WLi64ELi42ELi672EEv26Group_norm_nhwc_fwd_params,"aw",@nobits
	.sectionflags	@""
	.align	8
.nv.shared._Z35group_norm_nhwc_fwd_one_pass_kernelI11Bf16IOFp16WLi64ELi42ELi672EEv26Group_norm_nhwc_fwd_params:
	.zero		208


//--------------------- .nv.shared._Z35group_norm_nhwc_fwd_one_pass_kernelI11Bf16IOFp16WLi128ELi42ELi672EEv26Group_norm_nhwc_fwd_params --------------------------
	.section	.nv.shared._Z35group_norm_nhwc_fwd_one_pass_kernelI11Bf16IOFp16WLi128ELi42ELi672EEv26Group_norm_nhwc_fwd_params,"aw",@nobits
	.sectionflags	@""
	.align	8
.nv.shared._Z35group_norm_nhwc_fwd_one_pass_kernelI11Bf16IOFp16WLi128ELi42ELi672EEv26Group_norm_nhwc_fwd_params:
	.zero		208


//--------------------- .nv.shared._Z35group_norm_nhwc_fwd_one_pass_kernelI11Bf16IOFp16WLi256ELi42ELi672EEv26Group_norm_nhwc_fwd_params --------------------------
	.section	.nv.shared._Z35group_norm_nhwc_fwd_one_pass_kernelI11Bf16IOFp16WLi256ELi42ELi672EEv26Group_norm_nhwc_fwd_params,"aw",@nobits
	.sectionflags	@""
	.align	8
.nv.shared._Z35group_norm_nhwc_fwd_one_pass_kernelI11Bf16IOFp16WLi256ELi42ELi672EEv26Group_norm_nhwc_fwd_params:
	.zero		208


//--------------------- .nv.shared._Z35group_norm_nhwc_fwd_one_pass_kernelI11Bf16IOFp16WLi512ELi42ELi672EEv26Group_norm_nhwc_fwd_params --------------------------
	.section	.nv.shared._Z35group_norm_nhwc_fwd_one_pass_kernelI11Bf16IOFp16WLi512ELi42ELi672EEv26Group_norm_nhwc_fwd_params,"aw",@nobits
	.sectionflags	@""
	.align	8
.nv.shared._Z35group_norm_nhwc_fwd_one_pass_kernelI11Bf16IOFp16WLi512ELi42ELi672EEv26Group_norm_nhwc_fwd_params:
	.zero		208


//--------------------- .nv.shared._Z35group_norm_nhwc_fwd_one_pass_kernelI11Fp16IOFp32WLi64ELi42ELi672EEv26Group_norm_nhwc_fwd_params --------------------------
	.section	.nv.shared._Z35group_norm_nhwc_fwd_one_pass_kernelI11Fp16IOFp32WLi64ELi42ELi672EEv26Group_norm_nhwc_fwd_params,"aw",@nobits
	.sectionflags	@""
	.align	8
.nv.shared._Z35group_norm_nhwc_fwd_one_pass_kernelI11Fp16IOFp32WLi64ELi42ELi672EEv26Group_norm_nhwc_fwd_params:
	.zero		208


//--------------------- .nv.shared._Z35group_norm_nhwc_fwd_one_pass_kernelI11Fp16IOFp32WLi128ELi42ELi672EEv26Group_norm_nhwc_fwd_params --------------------------
	.section	.nv.shared._Z35group_norm_nhwc_fwd_one_pass_kernelI11Fp16IOFp32WLi128ELi42ELi672EEv26Group_norm_nhwc_fwd_params,"aw",@nobits
	.sectionflags	@""
	.align	8
.nv.shared._Z35group_norm_nhwc_fwd_one_pass_kernelI11Fp16IOFp32WLi128ELi42ELi672EEv26Group_norm_nhwc_fwd_params:
	.zero		208


//--------------------- .nv.shared._Z35group_norm_nhwc_fwd_one_pass_kernelI11Fp16IOFp32WLi256ELi42ELi672EEv26Group_norm_nhwc_fwd_params --------------------------
	.section	.nv.shared._Z35group_norm_nhwc_fwd_one_pass_kernelI11Fp16IOFp32WLi256ELi42ELi672EEv26Group_norm_nhwc_fwd_params,"aw",@nobits
	.sectionflags	@""
	.align	8
.nv.shared._Z35group_norm_nhwc_fwd_one_pass_kernelI11Fp16IOFp32WLi256ELi42ELi672EEv26Group_norm_nhwc_fwd_params:
	.zero		208


//--------------------- .nv.shared._Z35group_norm_nhwc_fwd_one_pass_kernelI11Fp16IOFp32WLi512ELi42ELi672EEv26Group_norm_nhwc_fwd_params --------------------------
	.section	.nv.shared._Z35group_norm_nhwc_fwd_one_pass_kernelI11Fp16IOFp32WLi512ELi42ELi672EEv26Group_norm_nhwc_fwd_params,"aw",@nobits
	.sectionflags	@""
	.align	8
.nv.shared._Z35group_norm_nhwc_fwd_one_pass_kernelI11Fp16IOFp32WLi512ELi42ELi672EEv26Group_norm_nhwc_fwd_params:
	.zero		208


//--------------------- .nv.shared._Z35group_norm_nhwc_fwd_one_pass_kernelI11Fp16IOBf16WLi64ELi42ELi672EEv26Group_norm_nhwc_fwd_params --------------------------
	.section	.nv.shared._Z35group_norm_nhwc_fwd_one_pass_kernelI11Fp16IOBf16WLi64ELi42ELi672EEv26Group_norm_nhwc_fwd_params,"aw",@nobits
	.sectionflags	@""
	.align	8
.nv.shared._Z35group_norm_nhwc_fwd_one_pass_kernelI11Fp16IOBf16WLi64ELi42ELi672EEv26Group_norm_nhwc_fwd_params:
	.zero		208


//--------------------- .nv.shared._Z35group_norm_nhwc_fwd_one_pass_kernelI11Fp16IOBf16WLi128ELi42ELi672EEv26Group_norm_nhwc_fwd_params --------------------------
	.section	.nv.shared._Z35group_norm_nhwc_fwd_one_pass_kernelI11Fp16IOBf16WLi128ELi42ELi672EEv26Group_norm_nhwc_fwd_params,"aw",@nobits
	.sectionflags	@""
	.align	8
.nv.shared._Z35group_norm_nhwc_fwd_one_pass_kernelI11Fp16IOBf16WLi128ELi42ELi672EEv26Group_norm_nhwc_fwd_params:
	.zero		208


//--------------------- .nv.shared._Z35group_norm_nhwc_fwd_one_pass_kernelI11Fp16IOBf16WLi256ELi42ELi672EEv26Group_norm_nhwc_fwd_params --------------------------
	.section	.nv.shared._Z35group_norm_nhwc_fwd_one_pass_kernelI11Fp16IOBf16WLi256ELi42ELi672EEv26Group_norm_nhwc_fwd_params,"aw",@nobits
	.sectionflags	@""
	.align	8
.nv.shared._Z35group_norm_nhwc_fwd_one_pass_kernelI11Fp16IOBf16WLi256ELi42ELi672EEv26Group_norm_nhwc_fwd_params:
	.zero		208


//--------------------- .nv.shared._Z35group_norm_nhwc_fwd_one_pass_kernelI11Fp16IOBf16WLi512ELi42ELi672EEv26Group_norm_nhwc_fwd_params --------------------------
	.section	.nv.shared._Z35group_norm_nhwc_fwd_one_pass_kernelI11Fp16IOBf16WLi512ELi42ELi672EEv26Group_norm_nhwc_fwd_params,"aw",@nobits
	.sectionflags	@""
	.align	8
.nv.shared._Z35group_norm_nhwc_fwd_one_pass_kernelI11Fp16IOBf16WLi512ELi42ELi672EEv26Group_norm_nhwc_fwd_params:
	.zero		208


//--------------------- .nv.shared._Z35group_norm_nhwc_fwd_one_pass_kernelI11Fp16IOFp16WLi64ELi42ELi672EEv26Group_norm_nhwc_fwd_params --------------------------
	.section	.nv.shared._Z35group_norm_nhwc_fwd_one_pass_kernelI11Fp16IOFp16WLi64ELi42ELi672EEv26Group_norm_nhwc_fwd_params,"aw",@nobits
	.sectionflags	@""
	.align	8
.nv.shared._Z35group_norm_nhwc_fwd_one_pass_kernelI11Fp16IOFp16WLi64ELi42ELi672EEv26Group_norm_nhwc_fwd_params:
	.zero		208


//--------------------- .nv.shared._Z35group_norm_nhwc_fwd_one_pass_kernelI11Fp16IOFp16WLi128ELi42ELi672EEv26Group_norm_nhwc_fwd_params --------------------------
	.section	.nv.shared._Z35group_norm_nhwc_fwd_one_pass_kernelI11Fp16IOFp16WLi128ELi42ELi672EEv26Group_norm_nhwc_fwd_params,"aw",@nobits
	.sectionflags	@""
	.align	8
.nv.shared._Z35group_norm_nhwc_fwd_one_pass_kernelI11Fp16IOFp16WLi128ELi42ELi672EEv26Group_norm_nhwc_fwd_params:
	.zero		208


//--------------------- .nv.shared._Z35group_norm_nhwc_fwd_one_pass_kernelI11Fp16IOFp16WLi256ELi42ELi672EEv26Group_norm_nhwc_fwd_params --------------------------
	.section	.nv.shared._Z35group_norm_nhwc_fwd_one_pass_kernelI11Fp16IOFp16WLi256ELi42ELi672EEv26Group_norm_nhwc_fwd_params,"aw",@nobits
	.sectionflags	@""
	.align	8
.nv.shared._Z35group_norm_nhwc_fwd_one_pass_kernelI11Fp16IOFp16WLi256ELi42ELi672EEv26Group_norm_nhwc_fwd_params:
	.zero		208


//--------------------- .nv.shared._Z35group_norm_nhwc_fwd_one_pass_kernelI11Fp16IOFp16WLi512ELi42ELi672EEv26Group_norm_nhwc_fwd_params --------------------------
	.section	.nv.shared._Z35group_norm_nhwc_fwd_one_pass_kernelI11Fp16IOFp16WLi512ELi42ELi672EEv26Group_norm_nhwc_fwd_params,"aw",@nobits
	.sectionflags	@""
	.align	8
.nv.shared._Z35group_norm_nhwc_fwd_one_pass_kernelI11Fp16IOFp16WLi512ELi42ELi672EEv26Group_norm_nhwc_fwd_params:
	.zero		208


//--------------------- .nv.shared._Z35group_norm_nhwc_fwd_one_pass_kernelI11Fp32IOFp32WLi64ELi42ELi672EEv26Group_norm_nhwc_fwd_params --------------------------
	.section	.nv.shared._Z35group_norm_nhwc_fwd_one_pass_kernelI11Fp32IOFp32WLi64ELi42ELi672EEv26Group_norm_nhwc_fwd_params,"aw",@nobits
	.sectionflags	@""
	.align	8
.nv.shared._Z35group_norm_nhwc_fwd_one_pass_kernelI11Fp32IOFp32WLi64ELi42ELi672EEv26Group_norm_nhwc_fwd_params:
	.zero		208


//--------------------- .nv.shared._Z35group_norm_nhwc_fwd_one_pass_kernelI11Fp32IOFp32WLi128ELi42ELi672EEv26Group_norm_nhwc_fwd_params --------------------------
	.section	.nv.shared._Z35group_norm_nhwc_fwd_one_pass_kernelI11Fp32IOFp32WLi128ELi42ELi672EEv26Group_norm_nhwc_fwd_params,"aw",@nobits
	.sectionflags	@""
	.align	8
.nv.shared._Z35group_norm_nhwc_fwd_one_pass_kernelI11Fp32IOFp32WLi128ELi42ELi672EEv26Group_norm_nhwc_fwd_params:
	.zero		208


//--------------------- .nv.shared._Z35group_norm_nhwc_fwd_one_pass_kernelI11Fp32IOFp32WLi256ELi42ELi672EEv26Group_norm_nhwc_fwd_params --------------------------
	.section	.nv.shared._Z35group_norm_nhwc_fwd_one_pass_kernelI11Fp32IOFp32WLi256ELi42ELi672EEv26Group_norm_nhwc_fwd_params,"aw",@nobits
	.sectionflags	@""
	.align	8
.nv.shared._Z35group_norm_nhwc_fwd_one_pass_kernelI11Fp32IOFp32WLi256ELi42ELi672EEv26Group_norm_nhwc_fwd_params:
	.zero		208


//--------------------- .nv.shared._Z35group_norm_nhwc_fwd_one_pass_kernelI11Fp32IOFp32WLi512ELi42ELi672EEv26Group_norm_nhwc_fwd_params --------------------------
	.section	.nv.shared._Z35group_norm_nhwc_fwd_one_pass_kernelI11Fp32IOFp32WLi512ELi42ELi672EEv26Group_norm_nhwc_fwd_params,"aw",@nobits
	.sectionflags	@""
	.align	8
.nv.shared._Z35group_norm_nhwc_fwd_one_pass_kernelI11Fp32IOFp32WLi512ELi42ELi672EEv26Group_norm_nhwc_fwd_params:
	.zero		208


//--------------------- .nv.shared._Z35group_norm_nhwc_fwd_one_pass_kernelI11Fp32IOBf16WLi64ELi42ELi672EEv26Group_norm_nhwc_fwd_params --------------------------
	.section	.nv.shared._Z35group_norm_nhwc_fwd_one_pass_kernelI11Fp32IOBf16WLi64ELi42ELi672EEv26Group_norm_nhwc_fwd_params,"aw",@nobits
	.sectionflags	@""
	.align	8
.nv.shared._Z35group_norm_nhwc_fwd_one_pass_kernelI11Fp32IOBf16WLi64ELi42ELi672EEv26Group_norm_nhwc_fwd_params:
	.zero		208


//--------------------- .nv.shared._Z35group_norm_nhwc_fwd_one_pass_kernelI11Fp32IOBf16WLi128ELi42ELi672EEv26Group_norm_nhwc_fwd_params --------------------------
	.section	.nv.shared._Z35group_norm_nhwc_fwd_one_pass_kernelI11Fp32IOBf16WLi128ELi42ELi672EEv26Group_norm_nhwc_fwd_params,"aw",@nobits
	.sectionflags	@""
	.align	8
.nv.shared._Z35group_norm_nhwc_fwd_one_pass_kernelI11Fp32IOBf16WLi128ELi42ELi672EEv26Group_norm_nhwc_fwd_params:
	.zero		208


//--------------------- .nv.shared._Z35group_norm_nhwc_fwd_one_pass_kernelI11Fp32IOBf16WLi256ELi42ELi672EEv26Group_norm_nhwc_fwd_params --------------------------
	.section	.nv.shared._Z35group_norm_nhwc_fwd_one_pass_kernelI11Fp32IOBf16WLi256ELi42ELi672EEv26Group_norm_nhwc_fwd_params,"aw",@nobits
	.sectionflags	@""
	.align	8
.nv.shared._Z35group_norm_nhwc_fwd_one_pass_kernelI11Fp32IOBf16WLi256ELi42ELi672EEv26Group_norm_nhwc_fwd_params:
	.zero		208


//--------------------- .nv.shared._Z35group_norm_nhwc_fwd_one_pass_kernelI11Fp32IOBf16WLi512ELi42ELi672EEv26Group_norm_nhwc_fwd_params --------------------------
	.section	.nv.shared._Z35group_norm_nhwc_fwd_one_pass_kernelI11Fp32IOBf16WLi512ELi42ELi672EEv26Group_norm_nhwc_fwd_params,"aw",@nobits
	.sectionflags	@""
	.align	8
.nv.shared._Z35group_norm_nhwc_fwd_one_pass_kernelI11Fp32IOBf16WLi512ELi42ELi672EEv26Group_norm_nhwc_fwd_params:
	.zero		208


//--------------------- .nv.shared._Z35group_norm_nhwc_fwd_one_pass_kernelI11Fp32IOFp16WLi64ELi42ELi672EEv26Group_norm_nhwc_fwd_params --------------------------
	.section	.nv.shared._Z35group_norm_nhwc_fwd_one_pass_kernelI11Fp32IOFp16WLi64ELi42ELi672EEv26Group_norm_nhwc_fwd_params,"aw",@nobits
	.sectionflags	@""
	.align	8
.nv.shared._Z35group_norm_nhwc_fwd_one_pass_kernelI11Fp32IOFp16WLi64ELi42ELi672EEv26Group_norm_nhwc_fwd_params:
	.zero		208


//--------------------- .nv.shared._Z35group_norm_nhwc_fwd_one_pass_kernelI11Fp32IOFp16WLi128ELi42ELi672EEv26Group_norm_nhwc_fwd_params --------------------------
	.section	.nv.shared._Z35group_norm_nhwc_fwd_one_pass_kernelI11Fp32IOFp16WLi128ELi42ELi672EEv26Group_norm_nhwc_fwd_params,"aw",@nobits
	.sectionflags	@""
	.align	8
.nv.shared._Z35group_norm_nhwc_fwd_one_pass_kernelI11Fp32IOFp16WLi128ELi42ELi672EEv26Group_norm_nhwc_fwd_params:
	.zero		208


//--------------------- .nv.shared._Z35group_norm_nhwc_fwd_one_pass_kernelI11Fp32IOFp16WLi256ELi42ELi672EEv26Group_norm_nhwc_fwd_params --------------------------
	.section	.nv.shared._Z35group_norm_nhwc_fwd_one_pass_kernelI11Fp32IOFp16WLi256ELi42ELi672EEv26Group_norm_nhwc_fwd_params,"aw",@nobits
	.sectionflags	@""
	.align	8
.nv.shared._Z35group_norm_nhwc_fwd_one_pass_kernelI11Fp32IOFp16WLi256ELi42ELi672EEv26Group_norm_nhwc_fwd_params:
	.zero		208


//--------------------- .nv.shared._Z35group_norm_nhwc_fwd_one_pass_kernelI11Fp32IOFp16WLi512ELi42ELi672EEv26Group_norm_nhwc_fwd_params --------------------------
	.section	.nv.shared._Z35group_norm_nhwc_fwd_one_pass_kernelI11Fp32IOFp16WLi512ELi42ELi672EEv26Group_norm_nhwc_fwd_params,"aw",@nobits
	.sectionflags	@""
	.align	8
.nv.shared._Z35group_norm_nhwc_fwd_one_pass_kernelI11Fp32IOFp16WLi512ELi42ELi672EEv26Group_norm_nhwc_fwd_params:
	.zero		208
